	.target	sm_90a

	.elftype	@"ET_EXEC"


//--------------------- .note.nv.tkinfo           --------------------------
	.section	.note.nv.tkinfo,"",@"SHT_NOTE"
	.sectionflags	@"SHF_NOTE_NV_TKINFO"
	.tkinfo
        /*0018*/ 	.word	0x00000002
        /*0030*/ 	.string	""
        /*0030*/ 	.string	"ptxas"
        /*0030*/ 	.string	"Cuda compilation tools, release 13.0, V13.0.88"
        /*0030*/ 	.string	"Build cuda_13.0.r13.0/compiler.36424714_0"
        /*0030*/ 	.string	"-arch sm_90a -m 64 "



//--------------------- .note.nv.cuinfo           --------------------------
	.section	.note.nv.cuinfo,"",@"SHT_NOTE"
	.sectionflags	@"SHF_NOTE_NV_CUINFO"
        /*0018*/ 	.short	0x0002
        /*001a*/ 	.short	0x005a
        /*001c*/ 	.short	0x0082
	.zero		2


//--------------------- .nv.info                  --------------------------
	.section	.nv.info,"",@"SHT_CUDA_INFO"
	.align	4


	//----- nvinfo : EIATTR_REGCOUNT
	.align		4
        /*0000*/ 	.byte	0x04, 0x2f
        /*0002*/ 	.short	(.L_12 - .L_11)
	.align		4
.L_11:
        /*0004*/ 	.word	index@(_ZN7cutlass13device_kernelIN5flash22FlashAttnBwdPreprocessIN4cute5tupleIJNS3_1CILi64EEENS5_ILi192EEEEEENS_10bfloat16_tEfNS_4arch4Sm80ELb1ELb1EEEEEvNT_6ParamsE)
        /*0008*/ 	.word	0x0000004c


	//----- nvinfo : EIATTR_FRAME_SIZE
	.align		4
.L_12:
        /*000c*/ 	.byte	0x04, 0x11
        /*000e*/ 	.short	(.L_14 - .L_13)
	.align		4
.L_13:
        /*0010*/ 	.word	index@(_ZN7cutlass13device_kernelIN5flash22FlashAttnBwdPreprocessIN4cute5tupleIJNS3_1CILi64EEENS5_ILi192EEEEEENS_10bfloat16_tEfNS_4arch4Sm80ELb1ELb1EEEEEvNT_6ParamsE)
        /*0014*/ 	.word	0x00000000


	//----- nvinfo : EIATTR_REGCOUNT
	.align		4
.L_14:
        /*0018*/ 	.byte	0x04, 0x2f
        /*001a*/ 	.short	(.L_16 - .L_15)
	.align		4
.L_15:
        /*001c*/ 	.word	index@(_ZN7cutlass13device_kernelIN5flash19enable_sm80_to_sm89INS1_16FlashAttnBwdSm80INS1_25CollectiveMainloopBwdSm80ILi2ELi1EN4cute5tupleIJNS5_1CILi64EEENS7_ILi80EEENS7_ILi192EEEEEENS_10bfloat16_tEfNS_4arch4Sm80ELb1ELb0ELb1ELb1ELb1ELb0ELb1ELb0ELi2ELi4ELi2ELi2ELb0EEENS1_24CollectiveEpilogueBwdGQAISB_fSE_Li256ELb1ELb1EEENS1_25SingleTileBwdLPTSchedulerILb1ELi80ELb1EEEEEEEEEvNT_6ParamsE)
        /*0020*/ 	.word	0x00000004


	//----- nvinfo : EIATTR_FRAME_SIZE
	.align		4
.L_16:
        /*0024*/ 	.byte	0x04, 0x11
        /*0026*/ 	.short	(.L_18 - .L_17)
	.align		4
.L_17:
        /*0028*/ 	.word	index@(_ZN7cutlass13device_kernelIN5flash19enable_sm80_to_sm89INS1_16FlashAttnBwdSm80INS1_25CollectiveMainloopBwdSm80ILi2ELi1EN4cute5tupleIJNS5_1CILi64EEENS7_ILi80EEENS7_ILi192EEEEEENS_10bfloat16_tEfNS_4arch4Sm80ELb1ELb0ELb1ELb1ELb1ELb0ELb1ELb0ELi2ELi4ELi2ELi2ELb0EEENS1_24CollectiveEpilogueBwdGQAISB_fSE_Li256ELb1ELb1EEENS1_25SingleTileBwdLPTSchedulerILb1ELi80ELb1EEEEEEEEEvNT_6ParamsE)
        /*002c*/ 	.word	0x00000000


	//----- nvinfo : EIATTR_REGCOUNT
	.align		4
.L_18:
        /*0030*/ 	.byte	0x04, 0x2f
        /*0032*/ 	.short	(.L_20 - .L_19)
	.align		4
.L_19:
        /*0034*/ 	.word	index@(_ZN7cutlass13device_kernelIN5flash32FlashAttnBwdPostprocessConvertdQIN4cute5tupleIJNS3_1CILi64EEENS5_ILi192EEEEEENS_10bfloat16_tEfNS_4arch4Sm80ELi256ENS3_8TiledMMAINS3_8MMA_AtomIJNS3_30SM80_16x8x16_F32BF16BF16F32_TNEEEENS3_6LayoutINS4_IJNS5_ILi2EEENS5_ILi4EEENS5_ILi1EEEEEENS4_IJSJ_SH_NS5_ILi0EEEEEEEENS4_IJNS5_ILi32EEES6_NS5_ILi16EEEEEEEELb0EEEEEvNT_6ParamsE)
        /*0038*/ 	.word	0x00000046


	//----- nvinfo : EIATTR_FRAME_SIZE
	.align		4
.L_20:
        /*003c*/ 	.byte	0x04, 0x11
        /*003e*/ 	.short	(.L_22 - .L_21)
	.align		4
.L_21:
        /*0040*/ 	.word	index@(_ZN7cutlass13device_kernelIN5flash32FlashAttnBwdPostprocessConvertdQIN4cute5tupleIJNS3_1CILi64EEENS5_ILi192EEEEEENS_10bfloat16_tEfNS_4arch4Sm80ELi256ENS3_8TiledMMAINS3_8MMA_AtomIJNS3_30SM80_16x8x16_F32BF16BF16F32_TNEEEENS3_6LayoutINS4_IJNS5_ILi2EEENS5_ILi4EEENS5_ILi1EEEEEENS4_IJSJ_SH_NS5_ILi0EEEEEEEENS4_IJNS5_ILi32EEES6_NS5_ILi16EEEEEEEELb0EEEEEvNT_6ParamsE)
        /*0044*/ 	.word	0x00000000


	//----- nvinfo : EIATTR_REGCOUNT
	.align		4
.L_22:
        /*0048*/ 	.byte	0x04, 0x2f
        /*004a*/ 	.short	(.L_24 - .L_23)
	.align		4
.L_23:
        /*004c*/ 	.word	index@(_ZN7cutlass13device_kernelIN5flash32FlashAttnBwdPostprocessConvertdQIN4cute5tupleIJNS3_1CILi80EEENS5_ILi192EEEEEENS_10bfloat16_tEfNS_4arch4Sm80ELi256ENS3_8TiledMMAINS3_8MMA_AtomIJNS3_30SM80_16x8x16_F32BF16BF16F32_TNEEEENS3_6LayoutINS4_IJNS5_ILi4EEENS5_ILi2EEENS5_ILi1EEEEEENS4_IJSJ_SH_NS5_ILi0EEEEEEEENS4_IJNS5_ILi64EEENS5_ILi16EEESP_EEEEELb1EEEEEvNT_6ParamsE)
        /*0050*/ 	.word	0x00000050


	//----- nvinfo : EIATTR_FRAME_SIZE
	.align		4
.L_24:
        /*0054*/ 	.byte	0x04, 0x11
        /*0056*/ 	.short	(.L_26 - .L_25)
	.align		4
.L_25:
        /*0058*/ 	.word	index@(_ZN7cutlass13device_kernelIN5flash32FlashAttnBwdPostprocessConvertdQIN4cute5tupleIJNS3_1CILi80EEENS5_ILi192EEEEEENS_10bfloat16_tEfNS_4arch4Sm80ELi256ENS3_8TiledMMAINS3_8MMA_AtomIJNS3_30SM80_16x8x16_F32BF16BF16F32_TNEEEENS3_6LayoutINS4_IJNS5_ILi4EEENS5_ILi2EEENS5_ILi1EEEEEENS4_IJSJ_SH_NS5_ILi0EEEEEEEENS4_IJNS5_ILi64EEENS5_ILi16EEESP_EEEEELb1EEEEEvNT_6ParamsE)
        /*005c*/ 	.word	0x00000000


	//----- nvinfo : EIATTR_REGCOUNT
	.align		4
.L_26:
        /*0060*/ 	.byte	0x04, 0x2f
        /*0062*/ 	.short	(.L_28 - .L_27)
	.align		4
.L_27:
        /*0064*/ 	.word	index@(_ZN7cutlass13device_kernelIN5flash19enable_sm80_to_sm89INS1_16FlashAttnBwdSm80INS1_25CollectiveMainloopBwdSm80ILi2ELi1EN4cute5tupleIJNS5_1CILi64EEENS7_ILi80EEENS7_ILi192EEEEEENS_10bfloat16_tEfNS_4arch4Sm80ELb1ELb0ELb1ELb1ELb0ELb0ELb1ELb0ELi2ELi4ELi2ELi2ELb0EEENS1_24CollectiveEpilogueBwdGQAISB_fSE_Li256ELb1ELb0EEENS1_25SingleTileBwdLPTSchedulerILb1ELi80ELb0EEEEEEEEEvNT_6ParamsE)
        /*0068*/ 	.word	0x00000004


	//----- nvinfo : EIATTR_FRAME_SIZE
	.align		4
.L_28:
        /*006c*/ 	.byte	0x04, 0x11
        /*006e*/ 	.short	(.L_30 - .L_29)
	.align		4
.L_29:
        /*0070*/ 	.word	index@(_ZN7cutlass13device_kernelIN5flash19enable_sm80_to_sm89INS1_16FlashAttnBwdSm80INS1_25CollectiveMainloopBwdSm80ILi2ELi1EN4cute5tupleIJNS5_1CILi64EEENS7_ILi80EEENS7_ILi192EEEEEENS_10bfloat16_tEfNS_4arch4Sm80ELb1ELb0ELb1ELb1ELb0ELb0ELb1ELb0ELi2ELi4ELi2ELi2ELb0EEENS1_24CollectiveEpilogueBwdGQAISB_fSE_Li256ELb1ELb0EEENS1_25SingleTileBwdLPTSchedulerILb1ELi80ELb0EEEEEEEEEvNT_6ParamsE)
        /*0074*/ 	.word	0x00000000


	//----- nvinfo : EIATTR_REGCOUNT
	.align		4
.L_30:
        /*0078*/ 	.byte	0x04, 0x2f
        /*007a*/ 	.short	(.L_32 - .L_31)
	.align		4
.L_31:
        /*007c*/ 	.word	index@(_ZN7cutlass13device_kernelIN5flash19enable_sm80_to_sm89INS1_16FlashAttnBwdSm80INS1_25CollectiveMainloopBwdSm80ILi2ELi1EN4cute5tupleIJNS5_1CILi64EEENS7_ILi80EEENS7_ILi192EEEEEENS_10bfloat16_tEfNS_4arch4Sm80ELb1ELb0ELb1ELb1ELb1ELb0ELb1ELb0ELi2ELi4ELi2ELi2ELb0EEENS1_21CollectiveEpilogueBwdISB_SC_SE_Li256ELb1ELb1ELi4EEENS1_25SingleTileBwdLPTSchedulerILb1ELi80ELb1EEEEEEEEEvNT_6ParamsE)
        /*0080*/ 	.word	0x00000004


	//----- nvinfo : EIATTR_FRAME_SIZE
	.align		4
.L_32:
        /*0084*/ 	.byte	0x04, 0x11
        /*0086*/ 	.short	(.L_34 - .L_33)
	.align		4
.L_33:
        /*0088*/ 	.word	index@(_ZN7cutlass13device_kernelIN5flash19enable_sm80_to_sm89INS1_16FlashAttnBwdSm80INS1_25CollectiveMainloopBwdSm80ILi2ELi1EN4cute5tupleIJNS5_1CILi64EEENS7_ILi80EEENS7_ILi192EEEEEENS_10bfloat16_tEfNS_4arch4Sm80ELb1ELb0ELb1ELb1ELb1ELb0ELb1ELb0ELi2ELi4ELi2ELi2ELb0EEENS1_21CollectiveEpilogueBwdISB_SC_SE_Li256ELb1ELb1ELi4EEENS1_25SingleTileBwdLPTSchedulerILb1ELi80ELb1EEEEEEEEEvNT_6ParamsE)
        /*008c*/ 	.word	0x00000000


	//----- nvinfo : EIATTR_REGCOUNT
	.align		4
.L_34:
        /*0090*/ 	.byte	0x04, 0x2f
        /*0092*/ 	.short	(.L_36 - .L_35)
	.align		4
.L_35:
        /*0094*/ 	.word	index@(_ZN7cutlass13device_kernelIN5flash19enable_sm80_to_sm89INS1_16FlashAttnBwdSm80INS1_25CollectiveMainloopBwdSm80ILi2ELi1EN4cute5tupleIJNS5_1CILi64EEENS7_ILi80EEENS7_ILi192EEEEEENS_10bfloat16_tEfNS_4arch4Sm80ELb1ELb0ELb1ELb1ELb0ELb0ELb1ELb0ELi2ELi4ELi2ELi2ELb0EEENS1_21CollectiveEpilogueBwdISB_SC_SE_Li256ELb1ELb1ELi4EEENS1_25SingleTileBwdLPTSchedulerILb1ELi80ELb0EEEEEEEEEvNT_6ParamsE)
        /*0098*/ 	.word	0x00000004


	//----- nvinfo : EIATTR_FRAME_SIZE
	.align		4
.L_36:
        /*009c*/ 	.byte	0x04, 0x11
        /*009e*/ 	.short	(.L_38 - .L_37)
	.align		4
.L_37:
        /*00a0*/ 	.word	index@(_ZN7cutlass13device_kernelIN5flash19enable_sm80_to_sm89INS1_16FlashAttnBwdSm80INS1_25CollectiveMainloopBwdSm80ILi2ELi1EN4cute5tupleIJNS5_1CILi64EEENS7_ILi80EEENS7_ILi192EEEEEENS_10bfloat16_tEfNS_4arch4Sm80ELb1ELb0ELb1ELb1ELb0ELb0ELb1ELb0ELi2ELi4ELi2ELi2ELb0EEENS1_21CollectiveEpilogueBwdISB_SC_SE_Li256ELb1ELb1ELi4EEENS1_25SingleTileBwdLPTSchedulerILb1ELi80ELb0EEEEEEEEEvNT_6ParamsE)
        /*00a4*/ 	.word	0x00000000


	//----- nvinfo : EIATTR_REGCOUNT
	.align		4
.L_38:
        /*00a8*/ 	.byte	0x04, 0x2f
        /*00aa*/ 	.short	(.L_40 - .L_39)
	.align		4
.L_39:
        /*00ac*/ 	.word	index@(_ZN7cutlass13device_kernelIN5flash22FlashAttnBwdPreprocessIN4cute5tupleIJNS3_1CILi64EEENS5_ILi192EEEEEENS_10bfloat16_tEfNS_4arch4Sm80ELb1ELb0EEEEEvNT_6ParamsE)
        /*00b0*/ 	.word	0x0000005a


	//----- nvinfo : EIATTR_FRAME_SIZE
	.align		4
.L_40:
        /*00b4*/ 	.byte	0x04, 0x11
        /*00b6*/ 	.short	(.L_42 - .L_41)
	.align		4
.L_41:
        /*00b8*/ 	.word	index@(_ZN7cutlass13device_kernelIN5flash22FlashAttnBwdPreprocessIN4cute5tupleIJNS3_1CILi64EEENS5_ILi192EEEEEENS_10bfloat16_tEfNS_4arch4Sm80ELb1ELb0EEEEEvNT_6ParamsE)
        /*00bc*/ 	.word	0x00000000


	//----- nvinfo : EIATTR_REGCOUNT
	.align		4
.L_42:
        /*00c0*/ 	.byte	0x04, 0x2f
        /*00c2*/ 	.short	(.L_44 - .L_43)
	.align		4
.L_43:
        /*00c4*/ 	.word	index@(_ZN7cutlass13device_kernelIN5flash19enable_sm80_to_sm89INS1_16FlashAttnBwdSm80INS1_25CollectiveMainloopBwdSm80ILi2ELi1EN4cute5tupleIJNS5_1CILi64EEENS7_ILi80EEENS7_ILi192EEEEEENS_10bfloat16_tEfNS_4arch4Sm80ELb1ELb0ELb1ELb0ELb1ELb0ELb1ELb0ELi2ELi4ELi2ELi2ELb0EEENS1_24CollectiveEpilogueBwdGQAISB_fSE_Li256ELb0ELb1EEENS1_25SingleTileBwdLPTSchedulerILb0ELi80ELb1EEEEEEEEEvNT_6ParamsE)
        /*00c8*/ 	.word	0x00000004


	//----- nvinfo : EIATTR_FRAME_SIZE
	.align		4
.L_44:
        /*00cc*/ 	.byte	0x04, 0x11
        /*00ce*/ 	.short	(.L_46 - .L_45)
	.align		4
.L_45:
        /*00d0*/ 	.word	index@(_ZN7cutlass13device_kernelIN5flash19enable_sm80_to_sm89INS1_16FlashAttnBwdSm80INS1_25CollectiveMainloopBwdSm80ILi2ELi1EN4cute5tupleIJNS5_1CILi64EEENS7_ILi80EEENS7_ILi192EEEEEENS_10bfloat16_tEfNS_4arch4Sm80ELb1ELb0ELb1ELb0ELb1ELb0ELb1ELb0ELi2ELi4ELi2ELi2ELb0EEENS1_24CollectiveEpilogueBwdGQAISB_fSE_Li256ELb0ELb1EEENS1_25SingleTileBwdLPTSchedulerILb0ELi80ELb1EEEEEEEEEvNT_6ParamsE)
        /*00d4*/ 	.word	0x00000000


	//----- nvinfo : EIATTR_REGCOUNT
	.align		4
.L_46:
        /*00d8*/ 	.byte	0x04, 0x2f
        /*00da*/ 	.short	(.L_48 - .L_47)
	.align		4
.L_47:
        /*00dc*/ 	.word	index@(_ZN7cutlass13device_kernelIN5flash19enable_sm80_to_sm89INS1_16FlashAttnBwdSm80INS1_25CollectiveMainloopBwdSm80ILi2ELi1EN4cute5tupleIJNS5_1CILi64EEENS7_ILi80EEENS7_ILi192EEEEEENS_10bfloat16_tEfNS_4arch4Sm80ELb1ELb0ELb1ELb0ELb0ELb0ELb1ELb0ELi2ELi4ELi2ELi2ELb0EEENS1_24CollectiveEpilogueBwdGQAISB_fSE_Li256ELb0ELb0EEENS1_25SingleTileBwdLPTSchedulerILb0ELi80ELb0EEEEEEEEEvNT_6ParamsE)
        /*00e0*/ 	.word	0x00000004


	//----- nvinfo : EIATTR_FRAME_SIZE
	.align		4
.L_48:
        /*00e4*/ 	.byte	0x04, 0x11
        /*00e6*/ 	.short	(.L_50 - .L_49)
	.align		4
.L_49:
        /*00e8*/ 	.word	index@(_ZN7cutlass13device_kernelIN5flash19enable_sm80_to_sm89INS1_16FlashAttnBwdSm80INS1_25CollectiveMainloopBwdSm80ILi2ELi1EN4cute5tupleIJNS5_1CILi64EEENS7_ILi80EEENS7_ILi192EEEEEENS_10bfloat16_tEfNS_4arch4Sm80ELb1ELb0ELb1ELb0ELb0ELb0ELb1ELb0ELi2ELi4ELi2ELi2ELb0EEENS1_24CollectiveEpilogueBwdGQAISB_fSE_Li256ELb0ELb0EEENS1_25SingleTileBwdLPTSchedulerILb0ELi80ELb0EEEEEEEEEvNT_6ParamsE)
        /*00ec*/ 	.word	0x00000000


	//----- nvinfo : EIATTR_REGCOUNT
	.align		4
.L_50:
        /*00f0*/ 	.byte	0x04, 0x2f
        /*00f2*/ 	.short	(.L_52 - .L_51)
	.align		4
.L_51:
        /*00f4*/ 	.word	index@(_ZN7cutlass13device_kernelIN5flash19enable_sm80_to_sm89INS1_16FlashAttnBwdSm80INS1_25CollectiveMainloopBwdSm80ILi2ELi1EN4cute5tupleIJNS5_1CILi64EEENS7_ILi80EEENS7_ILi192EEEEEENS_10bfloat16_tEfNS_4arch4Sm80ELb1ELb0ELb1ELb0ELb1ELb0ELb1ELb0ELi2ELi4ELi2ELi2ELb0EEENS1_21CollectiveEpilogueBwdISB_SC_SE_Li256ELb0ELb1ELi4EEENS1_25SingleTileBwdLPTSchedulerILb0ELi80ELb1EEEEEEEEEvNT_6ParamsE)
        /*00f8*/ 	.word	0x00000004


	//----- nvinfo : EIATTR_FRAME_SIZE
	.align		4
.L_52:
        /*00fc*/ 	.byte	0x04, 0x11
        /*00fe*/ 	.short	(.L_54 - .L_53)
	.align		4
.L_53:
        /*0100*/ 	.word	index@(_ZN7cutlass13device_kernelIN5flash19enable_sm80_to_sm89INS1_16FlashAttnBwdSm80INS1_25CollectiveMainloopBwdSm80ILi2ELi1EN4cute5tupleIJNS5_1CILi64EEENS7_ILi80EEENS7_ILi192EEEEEENS_10bfloat16_tEfNS_4arch4Sm80ELb1ELb0ELb1ELb0ELb1ELb0ELb1ELb0ELi2ELi4ELi2ELi2ELb0EEENS1_21CollectiveEpilogueBwdISB_SC_SE_Li256ELb0ELb1ELi4EEENS1_25SingleTileBwdLPTSchedulerILb0ELi80ELb1EEEEEEEEEvNT_6ParamsE)
        /*0104*/ 	.word	0x00000000


	//----- nvinfo : EIATTR_REGCOUNT
	.align		4
.L_54:
        /*0108*/ 	.byte	0x04, 0x2f
        /*010a*/ 	.short	(.L_56 - .L_55)
	.align		4
.L_55:
        /*010c*/ 	.word	index@(_ZN7cutlass13device_kernelIN5flash19enable_sm80_to_sm89INS1_16FlashAttnBwdSm80INS1_25CollectiveMainloopBwdSm80ILi2ELi1EN4cute5tupleIJNS5_1CILi64EEENS7_ILi80EEENS7_ILi192EEEEEENS_10bfloat16_tEfNS_4arch4Sm80ELb1ELb0ELb1ELb0ELb0ELb0ELb1ELb0ELi2ELi4ELi2ELi2ELb0EEENS1_21CollectiveEpilogueBwdISB_SC_SE_Li256ELb0ELb1ELi4EEENS1_25SingleTileBwdLPTSchedulerILb0ELi80ELb0EEEEEEEEEvNT_6ParamsE)
        /*0110*/ 	.word	0x00000004


	//----- nvinfo : EIATTR_FRAME_SIZE
	.align		4
.L_56:
        /*0114*/ 	.byte	0x04, 0x11
        /*0116*/ 	.short	(.L_58 - .L_57)
	.align		4
.L_57:
        /*0118*/ 	.word	index@(_ZN7cutlass13device_kernelIN5flash19enable_sm80_to_sm89INS1_16FlashAttnBwdSm80INS1_25CollectiveMainloopBwdSm80ILi2ELi1EN4cute5tupleIJNS5_1CILi64EEENS7_ILi80EEENS7_ILi192EEEEEENS_10bfloat16_tEfNS_4arch4Sm80ELb1ELb0ELb1ELb0ELb0ELb0ELb1ELb0ELi2ELi4ELi2ELi2ELb0EEENS1_21CollectiveEpilogueBwdISB_SC_SE_Li256ELb0ELb1ELi4EEENS1_25SingleTileBwdLPTSchedulerILb0ELi80ELb0EEEEEEEEEvNT_6ParamsE)
        /*011c*/ 	.word	0x00000000


	//----- nvinfo : EIATTR_REGCOUNT
	.align		4
.L_58:
        /*0120*/ 	.byte	0x04, 0x2f
        /*0122*/ 	.short	(.L_60 - .L_59)
	.align		4
.L_59:
        /*0124*/ 	.word	index@(_ZN7cutlass13device_kernelIN5flash19enable_sm80_to_sm89INS1_16FlashAttnBwdSm80INS1_25CollectiveMainloopBwdSm80ILi2ELi1EN4cute5tupleIJNS5_1CILi64EEENS7_ILi80EEENS7_ILi192EEEEEENS_10bfloat16_tEfNS_4arch4Sm80ELb0ELb1ELb1ELb1ELb1ELb0ELb1ELb0ELi2ELi4ELi2ELi2ELb0EEENS1_24CollectiveEpilogueBwdGQAISB_fSE_Li256ELb1ELb1EEENS1_19SingleTileSchedulerILb1ELb0ELb0ELi80EEEEEEEEEvNT_6ParamsE)
        /*0128*/ 	.word	0x00000004


	//----- nvinfo : EIATTR_FRAME_SIZE
	.align		4
.L_60:
        /*012c*/ 	.byte	0x04, 0x11
        /*012e*/ 	.short	(.L_62 - .L_61)
	.align		4
.L_61:
        /*0130*/ 	.word	index@(_ZN7cutlass13device_kernelIN5flash19enable_sm80_to_sm89INS1_16FlashAttnBwdSm80INS1_25CollectiveMainloopBwdSm80ILi2ELi1EN4cute5tupleIJNS5_1CILi64EEENS7_ILi80EEENS7_ILi192EEEEEENS_10bfloat16_tEfNS_4arch4Sm80ELb0ELb1ELb1ELb1ELb1ELb0ELb1ELb0ELi2ELi4ELi2ELi2ELb0EEENS1_24CollectiveEpilogueBwdGQAISB_fSE_Li256ELb1ELb1EEENS1_19SingleTileSchedulerILb1ELb0ELb0ELi80EEEEEEEEEvNT_6ParamsE)
        /*0134*/ 	.word	0x00000000


	//----- nvinfo : EIATTR_REGCOUNT
	.align		4
.L_62:
        /*0138*/ 	.byte	0x04, 0x2f
        /*013a*/ 	.short	(.L_64 - .L_63)
	.align		4
.L_63:
        /*013c*/ 	.word	index@(_ZN7cutlass13device_kernelIN5flash19enable_sm80_to_sm89INS1_16FlashAttnBwdSm80INS1_25CollectiveMainloopBwdSm80ILi2ELi1EN4cute5tupleIJNS5_1CILi64EEENS7_ILi80EEENS7_ILi192EEEEEENS_10bfloat16_tEfNS_4arch4Sm80ELb0ELb1ELb1ELb1ELb0ELb0ELb1ELb0ELi2ELi4ELi2ELi2ELb0EEENS1_24CollectiveEpilogueBwdGQAISB_fSE_Li256ELb1ELb0EEENS1_19SingleTileSchedulerILb1ELb0ELb0ELi80EEEEEEEEEvNT_6ParamsE)
        /*0140*/ 	.word	0x00000004


	//----- nvinfo : EIATTR_FRAME_SIZE
	.align		4
.L_64:
        /*0144*/ 	.byte	0x04, 0x11
        /*0146*/ 	.short	(.L_66 - .L_65)
	.align		4
.L_65:
        /*0148*/ 	.word	index@(_ZN7cutlass13device_kernelIN5flash19enable_sm80_to_sm89INS1_16FlashAttnBwdSm80INS1_25CollectiveMainloopBwdSm80ILi2ELi1EN4cute5tupleIJNS5_1CILi64EEENS7_ILi80EEENS7_ILi192EEEEEENS_10bfloat16_tEfNS_4arch4Sm80ELb0ELb1ELb1ELb1ELb0ELb0ELb1ELb0ELi2ELi4ELi2ELi2ELb0EEENS1_24CollectiveEpilogueBwdGQAISB_fSE_Li256ELb1ELb0EEENS1_19SingleTileSchedulerILb1ELb0ELb0ELi80EEEEEEEEEvNT_6ParamsE)
        /*014c*/ 	.word	0x00000000


	//----- nvinfo : EIATTR_REGCOUNT
	.align		4
.L_66:
        /*0150*/ 	.byte	0x04, 0x2f
        /*0152*/ 	.short	(.L_68 - .L_67)
	.align		4
.L_67:
        /*0154*/ 	.word	index@(_ZN7cutlass13device_kernelIN5flash19enable_sm80_to_sm89INS1_16FlashAttnBwdSm80INS1_25CollectiveMainloopBwdSm80ILi2ELi1EN4cute5tupleIJNS5_1CILi64EEENS7_ILi80EEENS7_ILi192EEEEEENS_10bfloat16_tEfNS_4arch4Sm80ELb0ELb1ELb1ELb1ELb1ELb0ELb1ELb0ELi2ELi4ELi2ELi2ELb0EEENS1_21CollectiveEpilogueBwdISB_SC_SE_Li256ELb1ELb1ELi4EEENS1_19SingleTileSchedulerILb1ELb0ELb0ELi80EEEEEEEEEvNT_6ParamsE)
        /*0158*/ 	.word	0x00000004


	//----- nvinfo : EIATTR_FRAME_SIZE
	.align		4
.L_68:
        /*015c*/ 	.byte	0x04, 0x11
        /*015e*/ 	.short	(.L_70 - .L_69)
	.align		4
.L_69:
        /*0160*/ 	.word	index@(_ZN7cutlass13device_kernelIN5flash19enable_sm80_to_sm89INS1_16FlashAttnBwdSm80INS1_25CollectiveMainloopBwdSm80ILi2ELi1EN4cute5tupleIJNS5_1CILi64EEENS7_ILi80EEENS7_ILi192EEEEEENS_10bfloat16_tEfNS_4arch4Sm80ELb0ELb1ELb1ELb1ELb1ELb0ELb1ELb0ELi2ELi4ELi2ELi2ELb0EEENS1_21CollectiveEpilogueBwdISB_SC_SE_Li256ELb1ELb1ELi4EEENS1_19SingleTileSchedulerILb1ELb0ELb0ELi80EEEEEEEEEvNT_6ParamsE)
        /*0164*/ 	.word	0x00000000


	//----- nvinfo : EIATTR_REGCOUNT
	.align		4
.L_70:
        /*0168*/ 	.byte	0x04, 0x2f
        /*016a*/ 	.short	(.L_72 - .L_71)
	.align		4
.L_71:
        /*016c*/ 	.word	index@(_ZN7cutlass13device_kernelIN5flash19enable_sm80_to_sm89INS1_16FlashAttnBwdSm80INS1_25CollectiveMainloopBwdSm80ILi2ELi1EN4cute5tupleIJNS5_1CILi64EEENS7_ILi80EEENS7_ILi192EEEEEENS_10bfloat16_tEfNS_4arch4Sm80ELb0ELb1ELb1ELb1ELb0ELb0ELb1ELb0ELi2ELi4ELi2ELi2ELb0EEENS1_21CollectiveEpilogueBwdISB_SC_SE_Li256ELb1ELb1ELi4EEENS1_19SingleTileSchedulerILb1ELb0ELb0ELi80EEEEEEEEEvNT_6ParamsE)
        /*0170*/ 	.word	0x00000004


	//----- nvinfo : EIATTR_FRAME_SIZE
	.align		4
.L_72:
        /*0174*/ 	.byte	0x04, 0x11
        /*0176*/ 	.short	(.L_74 - .L_73)
	.align		4
.L_73:
        /*0178*/ 	.word	index@(_ZN7cutlass13device_kernelIN5flash19enable_sm80_to_sm89INS1_16FlashAttnBwdSm80INS1_25CollectiveMainloopBwdSm80ILi2ELi1EN4cute5tupleIJNS5_1CILi64EEENS7_ILi80EEENS7_ILi192EEEEEENS_10bfloat16_tEfNS_4arch4Sm80ELb0ELb1ELb1ELb1ELb0ELb0ELb1ELb0ELi2ELi4ELi2ELi2ELb0EEENS1_21CollectiveEpilogueBwdISB_SC_SE_Li256ELb1ELb1ELi4EEENS1_19SingleTileSchedulerILb1ELb0ELb0ELi80EEEEEEEEEvNT_6ParamsE)
        /*017c*/ 	.word	0x00000000


	//----- nvinfo : EIATTR_REGCOUNT
	.align		4
.L_74:
        /*0180*/ 	.byte	0x04, 0x2f
        /*0182*/ 	.short	(.L_76 - .L_75)
	.align		4
.L_75:
        /*0184*/ 	.word	index@(_ZN7cutlass13device_kernelIN5flash19enable_sm80_to_sm89INS1_16FlashAttnBwdSm80INS1_25CollectiveMainloopBwdSm80ILi2ELi1EN4cute5tupleIJNS5_1CILi64EEENS7_ILi80EEENS7_ILi192EEEEEENS_10bfloat16_tEfNS_4arch4Sm80ELb0ELb1ELb1ELb0ELb1ELb0ELb1ELb0ELi2ELi4ELi2ELi2ELb0EEENS1_24CollectiveEpilogueBwdGQAISB_fSE_Li256ELb0ELb1EEENS1_19SingleTileSchedulerILb0ELb0ELb0ELi80EEEEEEEEEvNT_6ParamsE)
        /*0188*/ 	.word	0x00000004


	//----- nvinfo : EIATTR_FRAME_SIZE
	.align		4
.L_76:
        /*018c*/ 	.byte	0x04, 0x11
        /*018e*/ 	.short	(.L_78 - .L_77)
	.align		4
.L_77:
        /*0190*/ 	.word	index@(_ZN7cutlass13device_kernelIN5flash19enable_sm80_to_sm89INS1_16FlashAttnBwdSm80INS1_25CollectiveMainloopBwdSm80ILi2ELi1EN4cute5tupleIJNS5_1CILi64EEENS7_ILi80EEENS7_ILi192EEEEEENS_10bfloat16_tEfNS_4arch4Sm80ELb0ELb1ELb1ELb0ELb1ELb0ELb1ELb0ELi2ELi4ELi2ELi2ELb0EEENS1_24CollectiveEpilogueBwdGQAISB_fSE_Li256ELb0ELb1EEENS1_19SingleTileSchedulerILb0ELb0ELb0ELi80EEEEEEEEEvNT_6ParamsE)
        /*0194*/ 	.word	0x00000000


	//----- nvinfo : EIATTR_REGCOUNT
	.align		4
.L_78:
        /*0198*/ 	.byte	0x04, 0x2f
        /*019a*/ 	.short	(.L_80 - .L_79)
	.align		4
.L_79:
        /*019c*/ 	.word	index@(_ZN7cutlass13device_kernelIN5flash19enable_sm80_to_sm89INS1_16FlashAttnBwdSm80INS1_25CollectiveMainloopBwdSm80ILi2ELi1EN4cute5tupleIJNS5_1CILi64EEENS7_ILi80EEENS7_ILi192EEEEEENS_10bfloat16_tEfNS_4arch4Sm80ELb0ELb1ELb1ELb0ELb0ELb0ELb1ELb0ELi2ELi4ELi2ELi2ELb0EEENS1_24CollectiveEpilogueBwdGQAISB_fSE_Li256ELb0ELb0EEENS1_19SingleTileSchedulerILb0ELb0ELb0ELi80EEEEEEEEEvNT_6ParamsE)
        /*01a0*/ 	.word	0x00000004


	//----- nvinfo : EIATTR_FRAME_SIZE
	.align		4
.L_80:
        /*01a4*/ 	.byte	0x04, 0x11
        /*01a6*/ 	.short	(.L_82 - .L_81)
	.align		4
.L_81:
        /*01a8*/ 	.word	index@(_ZN7cutlass13device_kernelIN5flash19enable_sm80_to_sm89INS1_16FlashAttnBwdSm80INS1_25CollectiveMainloopBwdSm80ILi2ELi1EN4cute5tupleIJNS5_1CILi64EEENS7_ILi80EEENS7_ILi192EEEEEENS_10bfloat16_tEfNS_4arch4Sm80ELb0ELb1ELb1ELb0ELb0ELb0ELb1ELb0ELi2ELi4ELi2ELi2ELb0EEENS1_24CollectiveEpilogueBwdGQAISB_fSE_Li256ELb0ELb0EEENS1_19SingleTileSchedulerILb0ELb0ELb0ELi80EEEEEEEEEvNT_6ParamsE)
        /*01ac*/ 	.word	0x00000000


	//----- nvinfo : EIATTR_REGCOUNT
	.align		4
.L_82:
        /*01b0*/ 	.byte	0x04, 0x2f
        /*01b2*/ 	.short	(.L_84 - .L_83)
	.align		4
.L_83:
        /*01b4*/ 	.word	index@(_ZN7cutlass13device_kernelIN5flash19enable_sm80_to_sm89INS1_16FlashAttnBwdSm80INS1_25CollectiveMainloopBwdSm80ILi2ELi1EN4cute5tupleIJNS5_1CILi64EEENS7_ILi80EEENS7_ILi192EEEEEENS_10bfloat16_tEfNS_4arch4Sm80ELb0ELb1ELb1ELb0ELb1ELb0ELb1ELb0ELi2ELi4ELi2ELi2ELb0EEENS1_21CollectiveEpilogueBwdISB_SC_SE_Li256ELb0ELb1ELi4EEENS1_19SingleTileSchedulerILb0ELb0ELb0ELi80EEEEEEEEEvNT_6ParamsE)
        /*01b8*/ 	.word	0x00000004


	//----- nvinfo : EIATTR_FRAME_SIZE
	.align		4
.L_84:
        /*01bc*/ 	.byte	0x04, 0x11
        /*01be*/ 	.short	(.L_86 - .L_85)
	.align		4
.L_85:
        /*01c0*/ 	.word	index@(_ZN7cutlass13device_kernelIN5flash19enable_sm80_to_sm89INS1_16FlashAttnBwdSm80INS1_25CollectiveMainloopBwdSm80ILi2ELi1EN4cute5tupleIJNS5_1CILi64EEENS7_ILi80EEENS7_ILi192EEEEEENS_10bfloat16_tEfNS_4arch4Sm80ELb0ELb1ELb1ELb0ELb1ELb0ELb1ELb0ELi2ELi4ELi2ELi2ELb0EEENS1_21CollectiveEpilogueBwdISB_SC_SE_Li256ELb0ELb1ELi4EEENS1_19SingleTileSchedulerILb0ELb0ELb0ELi80EEEEEEEEEvNT_6ParamsE)
        /*01c4*/ 	.word	0x00000000


	//----- nvinfo : EIATTR_REGCOUNT
	.align		4
.L_86:
        /*01c8*/ 	.byte	0x04, 0x2f
        /*01ca*/ 	.short	(.L_88 - .L_87)
	.align		4
.L_87:
        /*01cc*/ 	.word	index@(_ZN7cutlass13device_kernelIN5flash19enable_sm80_to_sm89INS1_16FlashAttnBwdSm80INS1_25CollectiveMainloopBwdSm80ILi2ELi1EN4cute5tupleIJNS5_1CILi64EEENS7_ILi80EEENS7_ILi192EEEEEENS_10bfloat16_tEfNS_4arch4Sm80ELb0ELb1ELb1ELb0ELb0ELb0ELb1ELb0ELi2ELi4ELi2ELi2ELb0EEENS1_21CollectiveEpilogueBwdISB_SC_SE_Li256ELb0ELb1ELi4EEENS1_19SingleTileSchedulerILb0ELb0ELb0ELi80EEEEEEEEEvNT_6ParamsE)
        /*01d0*/ 	.word	0x00000004


	//----- nvinfo : EIATTR_FRAME_SIZE
	.align		4
.L_88:
        /*01d4*/ 	.byte	0x04, 0x11
        /*01d6*/ 	.short	(.L_90 - .L_89)
	.align		4
.L_89:
        /*01d8*/ 	.word	index@(_ZN7cutlass13device_kernelIN5flash19enable_sm80_to_sm89INS1_16FlashAttnBwdSm80INS1_25CollectiveMainloopBwdSm80ILi2ELi1EN4cute5tupleIJNS5_1CILi64EEENS7_ILi80EEENS7_ILi192EEEEEENS_10bfloat16_tEfNS_4arch4Sm80ELb0ELb1ELb1ELb0ELb0ELb0ELb1ELb0ELi2ELi4ELi2ELi2ELb0EEENS1_21CollectiveEpilogueBwdISB_SC_SE_Li256ELb0ELb1ELi4EEENS1_19SingleTileSchedulerILb0ELb0ELb0ELi80EEEEEEEEEvNT_6ParamsE)
        /*01dc*/ 	.word	0x00000000


	//----- nvinfo : EIATTR_REGCOUNT
	.align		4
.L_90:
        /*01e0*/ 	.byte	0x04, 0x2f
        /*01e2*/ 	.short	(.L_92 - .L_91)
	.align		4
.L_91:
        /*01e4*/ 	.word	index@(_ZN7cutlass13device_kernelIN5flash19enable_sm80_to_sm89INS1_16FlashAttnBwdSm80INS1_25CollectiveMainloopBwdSm80ILi2ELi1EN4cute5tupleIJNS5_1CILi64EEENS7_ILi80EEENS7_ILi192EEEEEENS_10bfloat16_tEfNS_4arch4Sm80ELb0ELb0ELb1ELb1ELb1ELb0ELb1ELb0ELi2ELi4ELi2ELi2ELb0EEENS1_24CollectiveEpilogueBwdGQAISB_fSE_Li256ELb1ELb1EEENS1_19SingleTileSchedulerILb1ELb0ELb0ELi80EEEEEEEEEvNT_6ParamsE)
        /*01e8*/ 	.word	0x00000004


	//----- nvinfo : EIATTR_FRAME_SIZE
	.align		4
.L_92:
        /*01ec*/ 	.byte	0x04, 0x11
        /*01ee*/ 	.short	(.L_94 - .L_93)
	.align		4
.L_93:
        /*01f0*/ 	.word	index@(_ZN7cutlass13device_kernelIN5flash19enable_sm80_to_sm89INS1_16FlashAttnBwdSm80INS1_25CollectiveMainloopBwdSm80ILi2ELi1EN4cute5tupleIJNS5_1CILi64EEENS7_ILi80EEENS7_ILi192EEEEEENS_10bfloat16_tEfNS_4arch4Sm80ELb0ELb0ELb1ELb1ELb1ELb0ELb1ELb0ELi2ELi4ELi2ELi2ELb0EEENS1_24CollectiveEpilogueBwdGQAISB_fSE_Li256ELb1ELb1EEENS1_19SingleTileSchedulerILb1ELb0ELb0ELi80EEEEEEEEEvNT_6ParamsE)
        /*01f4*/ 	.word	0x00000000


	//----- nvinfo : EIATTR_REGCOUNT
	.align		4
.L_94:
        /*01f8*/ 	.byte	0x04, 0x2f
        /*01fa*/ 	.short	(.L_96 - .L_95)
	.align		4
.L_95:
        /*01fc*/ 	.word	index@(_ZN7cutlass13device_kernelIN5flash19enable_sm80_to_sm89INS1_16FlashAttnBwdSm80INS1_25CollectiveMainloopBwdSm80ILi2ELi1EN4cute5tupleIJNS5_1CILi64EEENS7_ILi80EEENS7_ILi192EEEEEENS_10bfloat16_tEfNS_4arch4Sm80ELb0ELb0ELb1ELb1ELb0ELb0ELb1ELb0ELi2ELi4ELi2ELi2ELb0EEENS1_24CollectiveEpilogueBwdGQAISB_fSE_Li256ELb1ELb0EEENS1_19SingleTileSchedulerILb1ELb0ELb0ELi80EEEEEEEEEvNT_6ParamsE)
        /*0200*/ 	.word	0x00000004


	//----- nvinfo : EIATTR_FRAME_SIZE
	.align		4
.L_96:
        /*0204*/ 	.byte	0x04, 0x11
        /*0206*/ 	.short	(.L_98 - .L_97)
	.align		4
.L_97:
        /*0208*/ 	.word	index@(_ZN7cutlass13device_kernelIN5flash19enable_sm80_to_sm89INS1_16FlashAttnBwdSm80INS1_25CollectiveMainloopBwdSm80ILi2ELi1EN4cute5tupleIJNS5_1CILi64EEENS7_ILi80EEENS7_ILi192EEEEEENS_10bfloat16_tEfNS_4arch4Sm80ELb0ELb0ELb1ELb1ELb0ELb0ELb1ELb0ELi2ELi4ELi2ELi2ELb0EEENS1_24CollectiveEpilogueBwdGQAISB_fSE_Li256ELb1ELb0EEENS1_19SingleTileSchedulerILb1ELb0ELb0ELi80EEEEEEEEEvNT_6ParamsE)
        /*020c*/ 	.word	0x00000000


	//----- nvinfo : EIATTR_REGCOUNT
	.align		4
.L_98:
        /*0210*/ 	.byte	0x04, 0x2f
        /*0212*/ 	.short	(.L_100 - .L_99)
	.align		4
.L_99:
        /*0214*/ 	.word	index@(_ZN7cutlass13device_kernelIN5flash19enable_sm80_to_sm89INS1_16FlashAttnBwdSm80INS1_25CollectiveMainloopBwdSm80ILi2ELi1EN4cute5tupleIJNS5_1CILi64EEENS7_ILi80EEENS7_ILi192EEEEEENS_10bfloat16_tEfNS_4arch4Sm80ELb0ELb0ELb1ELb1ELb1ELb0ELb1ELb0ELi2ELi4ELi2ELi2ELb0EEENS1_21CollectiveEpilogueBwdISB_SC_SE_Li256ELb1ELb1ELi4EEENS1_19SingleTileSchedulerILb1ELb0ELb0ELi80EEEEEEEEEvNT_6ParamsE)
        /*0218*/ 	.word	0x00000004


	//----- nvinfo : EIATTR_FRAME_SIZE
	.align		4
.L_100:
        /*021c*/ 	.byte	0x04, 0x11
        /*021e*/ 	.short	(.L_102 - .L_101)
	.align		4
.L_101:
        /*0220*/ 	.word	index@(_ZN7cutlass13device_kernelIN5flash19enable_sm80_to_sm89INS1_16FlashAttnBwdSm80INS1_25CollectiveMainloopBwdSm80ILi2ELi1EN4cute5tupleIJNS5_1CILi64EEENS7_ILi80EEENS7_ILi192EEEEEENS_10bfloat16_tEfNS_4arch4Sm80ELb0ELb0ELb1ELb1ELb1ELb0ELb1ELb0ELi2ELi4ELi2ELi2ELb0EEENS1_21CollectiveEpilogueBwdISB_SC_SE_Li256ELb1ELb1ELi4EEENS1_19SingleTileSchedulerILb1ELb0ELb0ELi80EEEEEEEEEvNT_6ParamsE)
        /*0224*/ 	.word	0x00000000


	//----- nvinfo : EIATTR_REGCOUNT
	.align		4
.L_102:
        /*0228*/ 	.byte	0x04, 0x2f
        /*022a*/ 	.short	(.L_104 - .L_103)
	.align		4
.L_103:
        /*022c*/ 	.word	index@(_ZN7cutlass13device_kernelIN5flash19enable_sm80_to_sm89INS1_16FlashAttnBwdSm80INS1_25CollectiveMainloopBwdSm80ILi2ELi1EN4cute5tupleIJNS5_1CILi64EEENS7_ILi80EEENS7_ILi192EEEEEENS_10bfloat16_tEfNS_4arch4Sm80ELb0ELb0ELb1ELb1ELb0ELb0ELb1ELb0ELi2ELi4ELi2ELi2ELb0EEENS1_21CollectiveEpilogueBwdISB_SC_SE_Li256ELb1ELb1ELi4EEENS1_19SingleTileSchedulerILb1ELb0ELb0ELi80EEEEEEEEEvNT_6ParamsE)
        /*0230*/ 	.word	0x00000004


	//----- nvinfo : EIATTR_FRAME_SIZE
	.align		4
.L_104:
        /*0234*/ 	.byte	0x04, 0x11
        /*0236*/ 	.short	(.L_106 - .L_105)
	.align		4
.L_105:
        /*0238*/ 	.word	index@(_ZN7cutlass13device_kernelIN5flash19enable_sm80_to_sm89INS1_16FlashAttnBwdSm80INS1_25CollectiveMainloopBwdSm80ILi2ELi1EN4cute5tupleIJNS5_1CILi64EEENS7_ILi80EEENS7_ILi192EEEEEENS_10bfloat16_tEfNS_4arch4Sm80ELb0ELb0ELb1ELb1ELb0ELb0ELb1ELb0ELi2ELi4ELi2ELi2ELb0EEENS1_21CollectiveEpilogueBwdISB_SC_SE_Li256ELb1ELb1ELi4EEENS1_19SingleTileSchedulerILb1ELb0ELb0ELi80EEEEEEEEEvNT_6ParamsE)
        /*023c*/ 	.word	0x00000000


	//----- nvinfo : EIATTR_REGCOUNT
	.align		4
.L_106:
        /*0240*/ 	.byte	0x04, 0x2f
        /*0242*/ 	.short	(.L_108 - .L_107)
	.align		4
.L_107:
        /*0244*/ 	.word	index@(_ZN7cutlass13device_kernelIN5flash19enable_sm80_to_sm89INS1_16FlashAttnBwdSm80INS1_25CollectiveMainloopBwdSm80ILi2ELi1EN4cute5tupleIJNS5_1CILi64EEENS7_ILi80EEENS7_ILi192EEEEEENS_10bfloat16_tEfNS_4arch4Sm80ELb0ELb0ELb1ELb0ELb1ELb0ELb1ELb0ELi2ELi4ELi2ELi2ELb0EEENS1_24CollectiveEpilogueBwdGQAISB_fSE_Li256ELb0ELb1EEENS1_19SingleTileSchedulerILb0ELb0ELb0ELi80EEEEEEEEEvNT_6ParamsE)
        /*0248*/ 	.word	0x00000004


	//----- nvinfo : EIATTR_FRAME_SIZE
	.align		4
.L_108:
        /*024c*/ 	.byte	0x04, 0x11
        /*024e*/ 	.short	(.L_110 - .L_109)
	.align		4
.L_109:
        /*0250*/ 	.word	index@(_ZN7cutlass13device_kernelIN5flash19enable_sm80_to_sm89INS1_16FlashAttnBwdSm80INS1_25CollectiveMainloopBwdSm80ILi2ELi1EN4cute5tupleIJNS5_1CILi64EEENS7_ILi80EEENS7_ILi192EEEEEENS_10bfloat16_tEfNS_4arch4Sm80ELb0ELb0ELb1ELb0ELb1ELb0ELb1ELb0ELi2ELi4ELi2ELi2ELb0EEENS1_24CollectiveEpilogueBwdGQAISB_fSE_Li256ELb0ELb1EEENS1_19SingleTileSchedulerILb0ELb0ELb0ELi80EEEEEEEEEvNT_6ParamsE)
        /*0254*/ 	.word	0x00000000


	//----- nvinfo : EIATTR_REGCOUNT
	.align		4
.L_110:
        /*0258*/ 	.byte	0x04, 0x2f
        /*025a*/ 	.short	(.L_112 - .L_111)
	.align		4
.L_111:
        /*025c*/ 	.word	index@(_ZN7cutlass13device_kernelIN5flash19enable_sm80_to_sm89INS1_16FlashAttnBwdSm80INS1_25CollectiveMainloopBwdSm80ILi2ELi1EN4cute5tupleIJNS5_1CILi64EEENS7_ILi80EEENS7_ILi192EEEEEENS_10bfloat16_tEfNS_4arch4Sm80ELb0ELb0ELb1ELb0ELb0ELb0ELb1ELb0ELi2ELi4ELi2ELi2ELb0EEENS1_24CollectiveEpilogueBwdGQAISB_fSE_Li256ELb0ELb0EEENS1_19SingleTileSchedulerILb0ELb0ELb0ELi80EEEEEEEEEvNT_6ParamsE)
        /*0260*/ 	.word	0x00000004


	//----- nvinfo : EIATTR_FRAME_SIZE
	.align		4
.L_112:
        /*0264*/ 	.byte	0x04, 0x11
        /*0266*/ 	.short	(.L_114 - .L_113)
	.align		4
.L_113:
        /*0268*/ 	.word	index@(_ZN7cutlass13device_kernelIN5flash19enable_sm80_to_sm89INS1_16FlashAttnBwdSm80INS1_25CollectiveMainloopBwdSm80ILi2ELi1EN4cute5tupleIJNS5_1CILi64EEENS7_ILi80EEENS7_ILi192EEEEEENS_10bfloat16_tEfNS_4arch4Sm80ELb0ELb0ELb1ELb0ELb0ELb0ELb1ELb0ELi2ELi4ELi2ELi2ELb0EEENS1_24CollectiveEpilogueBwdGQAISB_fSE_Li256ELb0ELb0EEENS1_19SingleTileSchedulerILb0ELb0ELb0ELi80EEEEEEEEEvNT_6ParamsE)
        /*026c*/ 	.word	0x00000000


	//----- nvinfo : EIATTR_REGCOUNT
	.align		4
.L_114:
        /*0270*/ 	.byte	0x04, 0x2f
        /*0272*/ 	.short	(.L_116 - .L_115)
	.align		4
.L_115:
        /*0274*/ 	.word	index@(_ZN7cutlass13device_kernelIN5flash19enable_sm80_to_sm89INS1_16FlashAttnBwdSm80INS1_25CollectiveMainloopBwdSm80ILi2ELi1EN4cute5tupleIJNS5_1CILi64EEENS7_ILi80EEENS7_ILi192EEEEEENS_10bfloat16_tEfNS_4arch4Sm80ELb0ELb0ELb1ELb0ELb1ELb0ELb1ELb0ELi2ELi4ELi2ELi2ELb0EEENS1_21CollectiveEpilogueBwdISB_SC_SE_Li256ELb0ELb1ELi4EEENS1_19SingleTileSchedulerILb0ELb0ELb0ELi80EEEEEEEEEvNT_6ParamsE)
        /*0278*/ 	.word	0x00000004


	//----- nvinfo : EIATTR_FRAME_SIZE
	.align		4
.L_116:
        /*027c*/ 	.byte	0x04, 0x11
        /*027e*/ 	.short	(.L_118 - .L_117)
	.align		4
.L_117:
        /*0280*/ 	.word	index@(_ZN7cutlass13device_kernelIN5flash19enable_sm80_to_sm89INS1_16FlashAttnBwdSm80INS1_25CollectiveMainloopBwdSm80ILi2ELi1EN4cute5tupleIJNS5_1CILi64EEENS7_ILi80EEENS7_ILi192EEEEEENS_10bfloat16_tEfNS_4arch4Sm80ELb0ELb0ELb1ELb0ELb1ELb0ELb1ELb0ELi2ELi4ELi2ELi2ELb0EEENS1_21CollectiveEpilogueBwdISB_SC_SE_Li256ELb0ELb1ELi4EEENS1_19SingleTileSchedulerILb0ELb0ELb0ELi80EEEEEEEEEvNT_6ParamsE)
        /*0284*/ 	.word	0x00000000


	//----- nvinfo : EIATTR_REGCOUNT
	.align		4
.L_118:
        /*0288*/ 	.byte	0x04, 0x2f
        /*028a*/ 	.short	(.L_120 - .L_119)
	.align		4
.L_119:
        /*028c*/ 	.word	index@(_ZN7cutlass13device_kernelIN5flash19enable_sm80_to_sm89INS1_16FlashAttnBwdSm80INS1_25CollectiveMainloopBwdSm80ILi2ELi1EN4cute5tupleIJNS5_1CILi64EEENS7_ILi80EEENS7_ILi192EEEEEENS_10bfloat16_tEfNS_4arch4Sm80ELb0ELb0ELb1ELb0ELb0ELb0ELb1ELb0ELi2ELi4ELi2ELi2ELb0EEENS1_21CollectiveEpilogueBwdISB_SC_SE_Li256ELb0ELb1ELi4EEENS1_19SingleTileSchedulerILb0ELb0ELb0ELi80EEEEEEEEEvNT_6ParamsE)
        /*0290*/ 	.word	0x00000004


	//----- nvinfo : EIATTR_FRAME_SIZE
	.align		4
.L_120:
        /*0294*/ 	.byte	0x04, 0x11
        /*0296*/ 	.short	(.L_122 - .L_121)
	.align		4
.L_121:
        /*0298*/ 	.word	index@(_ZN7cutlass13device_kernelIN5flash19enable_sm80_to_sm89INS1_16FlashAttnBwdSm80INS1_25CollectiveMainloopBwdSm80ILi2ELi1EN4cute5tupleIJNS5_1CILi64EEENS7_ILi80EEENS7_ILi192EEEEEENS_10bfloat16_tEfNS_4arch4Sm80ELb0ELb0ELb1ELb0ELb0ELb0ELb1ELb0ELi2ELi4ELi2ELi2ELb0EEENS1_21CollectiveEpilogueBwdISB_SC_SE_Li256ELb0ELb1ELi4EEENS1_19SingleTileSchedulerILb0ELb0ELb0ELi80EEEEEEEEEvNT_6ParamsE)
        /*029c*/ 	.word	0x00000000


	//----- nvinfo : EIATTR_REGCOUNT
	.align		4
.L_122:
        /*02a0*/ 	.byte	0x04, 0x2f
        /*02a2*/ 	.short	(.L_124 - .L_123)
	.align		4
.L_123:
        /*02a4*/ 	.word	index@(_ZN7cutlass13device_kernelIN5flash19enable_sm80_to_sm89INS1_16FlashAttnBwdSm80INS1_25CollectiveMainloopBwdSm80ILi1ELi1EN4cute5tupleIJNS5_1CILi64EEES8_NS7_ILi192EEEEEENS_10bfloat16_tEfNS_4arch4Sm80ELb1ELb0ELb1ELb1ELb1ELb0ELb0ELb0ELi2ELi2ELi2ELi2ELb1EEENS1_24CollectiveEpilogueBwdGQAISA_fSD_Li256ELb1ELb1EEENS1_25SingleTileBwdLPTSchedulerILb1ELi64ELb1EEEEEEEEEvNT_6ParamsE)
        /*02a8*/ 	.word	0x00000004


	//----- nvinfo : EIATTR_FRAME_SIZE
	.align		4
.L_124:
        /*02ac*/ 	.byte	0x04, 0x11
        /*02ae*/ 	.short	(.L_126 - .L_125)
	.align		4
.L_125:
        /*02b0*/ 	.word	index@(_ZN7cutlass13device_kernelIN5flash19enable_sm80_to_sm89INS1_16FlashAttnBwdSm80INS1_25CollectiveMainloopBwdSm80ILi1ELi1EN4cute5tupleIJNS5_1CILi64EEES8_NS7_ILi192EEEEEENS_10bfloat16_tEfNS_4arch4Sm80ELb1ELb0ELb1ELb1ELb1ELb0ELb0ELb0ELi2ELi2ELi2ELi2ELb1EEENS1_24CollectiveEpilogueBwdGQAISA_fSD_Li256ELb1ELb1EEENS1_25SingleTileBwdLPTSchedulerILb1ELi64ELb1EEEEEEEEEvNT_6ParamsE)
        /*02b4*/ 	.word	0x00000000


	//----- nvinfo : EIATTR_REGCOUNT
	.align		4
.L_126:
        /*02b8*/ 	.byte	0x04, 0x2f
        /*02ba*/ 	.short	(.L_128 - .L_127)
	.align		4
.L_127:
        /*02bc*/ 	.word	index@(_ZN7cutlass13device_kernelIN5flash19enable_sm80_to_sm89INS1_16FlashAttnBwdSm80INS1_25CollectiveMainloopBwdSm80ILi1ELi1EN4cute5tupleIJNS5_1CILi64EEES8_NS7_ILi192EEEEEENS_10bfloat16_tEfNS_4arch4Sm80ELb1ELb0ELb1ELb1ELb0ELb0ELb0ELb0ELi2ELi2ELi2ELi2ELb1EEENS1_24CollectiveEpilogueBwdGQAISA_fSD_Li256ELb1ELb0EEENS1_25SingleTileBwdLPTSchedulerILb1ELi64ELb0EEEEEEEEEvNT_6ParamsE)
        /*02c0*/ 	.word	0x00000004


	//----- nvinfo : EIATTR_FRAME_SIZE
	.align		4
.L_128:
        /*02c4*/ 	.byte	0x04, 0x11
        /*02c6*/ 	.short	(.L_130 - .L_129)
	.align		4
.L_129:
        /*02c8*/ 	.word	index@(_ZN7cutlass13device_kernelIN5flash19enable_sm80_to_sm89INS1_16FlashAttnBwdSm80INS1_25CollectiveMainloopBwdSm80ILi1ELi1EN4cute5tupleIJNS5_1CILi64EEES8_NS7_ILi192EEEEEENS_10bfloat16_tEfNS_4arch4Sm80ELb1ELb0ELb1ELb1ELb0ELb0ELb0ELb0ELi2ELi2ELi2ELi2ELb1EEENS1_24CollectiveEpilogueBwdGQAISA_fSD_Li256ELb1ELb0EEENS1_25SingleTileBwdLPTSchedulerILb1ELi64ELb0EEEEEEEEEvNT_6ParamsE)
        /*02cc*/ 	.word	0x00000000


	//----- nvinfo : EIATTR_REGCOUNT
	.align		4
.L_130:
        /*02d0*/ 	.byte	0x04, 0x2f
        /*02d2*/ 	.short	(.L_132 - .L_131)
	.align		4
.L_131:
        /*02d4*/ 	.word	index@(_ZN7cutlass13device_kernelIN5flash19enable_sm80_to_sm89INS1_16FlashAttnBwdSm80INS1_25CollectiveMainloopBwdSm80ILi1ELi1EN4cute5tupleIJNS5_1CILi64EEES8_NS7_ILi192EEEEEENS_10bfloat16_tEfNS_4arch4Sm80ELb1ELb0ELb1ELb1ELb1ELb0ELb0ELb0ELi2ELi2ELi2ELi2ELb1EEENS1_21CollectiveEpilogueBwdISA_SB_SD_Li256ELb1ELb0ELi4EEENS1_25SingleTileBwdLPTSchedulerILb1ELi64ELb1EEEEEEEEEvNT_6ParamsE)
        /*02d8*/ 	.word	0x00000004


	//----- nvinfo : EIATTR_FRAME_SIZE
	.align		4
.L_132:
        /*02dc*/ 	.byte	0x04, 0x11
        /*02de*/ 	.short	(.L_134 - .L_133)
	.align		4
.L_133:
        /*02e0*/ 	.word	index@(_ZN7cutlass13device_kernelIN5flash19enable_sm80_to_sm89INS1_16FlashAttnBwdSm80INS1_25CollectiveMainloopBwdSm80ILi1ELi1EN4cute5tupleIJNS5_1CILi64EEES8_NS7_ILi192EEEEEENS_10bfloat16_tEfNS_4arch4Sm80ELb1ELb0ELb1ELb1ELb1ELb0ELb0ELb0ELi2ELi2ELi2ELi2ELb1EEENS1_21CollectiveEpilogueBwdISA_SB_SD_Li256ELb1ELb0ELi4EEENS1_25SingleTileBwdLPTSchedulerILb1ELi64ELb1EEEEEEEEEvNT_6ParamsE)
        /*02e4*/ 	.word	0x00000000


	//----- nvinfo : EIATTR_REGCOUNT
	.align		4
.L_134:
        /*02e8*/ 	.byte	0x04, 0x2f
        /*02ea*/ 	.short	(.L_136 - .L_135)
	.align		4
.L_135:
        /*02ec*/ 	.word	index@(_ZN7cutlass13device_kernelIN5flash19enable_sm80_to_sm89INS1_16FlashAttnBwdSm80INS1_25CollectiveMainloopBwdSm80ILi1ELi1EN4cute5tupleIJNS5_1CILi64EEES8_NS7_ILi192EEEEEENS_10bfloat16_tEfNS_4arch4Sm80ELb1ELb0ELb1ELb1ELb0ELb0ELb0ELb0ELi2ELi2ELi2ELi2ELb1EEENS1_21CollectiveEpilogueBwdISA_SB_SD_Li256ELb1ELb0ELi4EEENS1_25SingleTileBwdLPTSchedulerILb1ELi64ELb0EEEEEEEEEvNT_6ParamsE)
        /*02f0*/ 	.word	0x00000004


	//----- nvinfo : EIATTR_FRAME_SIZE
	.align		4
.L_136:
        /*02f4*/ 	.byte	0x04, 0x11
        /*02f6*/ 	.short	(.L_138 - .L_137)
	.align		4
.L_137:
        /*02f8*/ 	.word	index@(_ZN7cutlass13device_kernelIN5flash19enable_sm80_to_sm89INS1_16FlashAttnBwdSm80INS1_25CollectiveMainloopBwdSm80ILi1ELi1EN4cute5tupleIJNS5_1CILi64EEES8_NS7_ILi192EEEEEENS_10bfloat16_tEfNS_4arch4Sm80ELb1ELb0ELb1ELb1ELb0ELb0ELb0ELb0ELi2ELi2ELi2ELi2ELb1EEENS1_21CollectiveEpilogueBwdISA_SB_SD_Li256ELb1ELb0ELi4EEENS1_25SingleTileBwdLPTSchedulerILb1ELi64ELb0EEEEEEEEEvNT_6ParamsE)
        /*02fc*/ 	.word	0x00000000


	//----- nvinfo : EIATTR_REGCOUNT
	.align		4
.L_138:
        /*0300*/ 	.byte	0x04, 0x2f
        /*0302*/ 	.short	(.L_140 - .L_139)
	.align		4
.L_139:
        /*0304*/ 	.word	index@(_ZN7cutlass13device_kernelIN5flash19enable_sm80_to_sm89INS1_16FlashAttnBwdSm80INS1_25CollectiveMainloopBwdSm80ILi1ELi1EN4cute5tupleIJNS5_1CILi64EEES8_NS7_ILi192EEEEEENS_10bfloat16_tEfNS_4arch4Sm80ELb1ELb0ELb1ELb0ELb1ELb0ELb0ELb0ELi2ELi2ELi2ELi2ELb1EEENS1_24CollectiveEpilogueBwdGQAISA_fSD_Li256ELb0ELb1EEENS1_25SingleTileBwdLPTSchedulerILb0ELi64ELb1EEEEEEEEEvNT_6ParamsE)
        /*0308*/ 	.word	0x00000004


	//----- nvinfo : EIATTR_FRAME_SIZE
	.align		4
.L_140:
        /*030c*/ 	.byte	0x04, 0x11
        /*030e*/ 	.short	(.L_142 - .L_141)
	.align		4
.L_141:
        /*0310*/ 	.word	index@(_ZN7cutlass13device_kernelIN5flash19enable_sm80_to_sm89INS1_16FlashAttnBwdSm80INS1_25CollectiveMainloopBwdSm80ILi1ELi1EN4cute5tupleIJNS5_1CILi64EEES8_NS7_ILi192EEEEEENS_10bfloat16_tEfNS_4arch4Sm80ELb1ELb0ELb1ELb0ELb1ELb0ELb0ELb0ELi2ELi2ELi2ELi2ELb1EEENS1_24CollectiveEpilogueBwdGQAISA_fSD_Li256ELb0ELb1EEENS1_25SingleTileBwdLPTSchedulerILb0ELi64ELb1EEEEEEEEEvNT_6ParamsE)
        /*0314*/ 	.word	0x00000000


	//----- nvinfo : EIATTR_REGCOUNT
	.align		4
.L_142:
        /*0318*/ 	.byte	0x04, 0x2f
        /*031a*/ 	.short	(.L_144 - .L_143)
	.align		4
.L_143:
        /*031c*/ 	.word	index@(_ZN7cutlass13device_kernelIN5flash19enable_sm80_to_sm89INS1_16FlashAttnBwdSm80INS1_25CollectiveMainloopBwdSm80ILi1ELi1EN4cute5tupleIJNS5_1CILi64EEES8_NS7_ILi192EEEEEENS_10bfloat16_tEfNS_4arch4Sm80ELb1ELb0ELb1ELb0ELb0ELb0ELb0ELb0ELi2ELi2ELi2ELi2ELb1EEENS1_24CollectiveEpilogueBwdGQAISA_fSD_Li256ELb0ELb0EEENS1_25SingleTileBwdLPTSchedulerILb0ELi64ELb0EEEEEEEEEvNT_6ParamsE)
        /*0320*/ 	.word	0x00000004


	//----- nvinfo : EIATTR_FRAME_SIZE
	.align		4
.L_144:
        /*0324*/ 	.byte	0x04, 0x11
        /*0326*/ 	.short	(.L_146 - .L_145)
	.align		4
.L_145:
        /*0328*/ 	.word	index@(_ZN7cutlass13device_kernelIN5flash19enable_sm80_to_sm89INS1_16FlashAttnBwdSm80INS1_25CollectiveMainloopBwdSm80ILi1ELi1EN4cute5tupleIJNS5_1CILi64EEES8_NS7_ILi192EEEEEENS_10bfloat16_tEfNS_4arch4Sm80ELb1ELb0ELb1ELb0ELb0ELb0ELb0ELb0ELi2ELi2ELi2ELi2ELb1EEENS1_24CollectiveEpilogueBwdGQAISA_fSD_Li256ELb0ELb0EEENS1_25SingleTileBwdLPTSchedulerILb0ELi64ELb0EEEEEEEEEvNT_6ParamsE)
        /*032c*/ 	.word	0x00000000


	//----- nvinfo : EIATTR_REGCOUNT
	.align		4
.L_146:
        /*0330*/ 	.byte	0x04, 0x2f
        /*0332*/ 	.short	(.L_148 - .L_147)
	.align		4
.L_147:
        /*0334*/ 	.word	index@(_ZN7cutlass13device_kernelIN5flash19enable_sm80_to_sm89INS1_16FlashAttnBwdSm80INS1_25CollectiveMainloopBwdSm80ILi1ELi1EN4cute5tupleIJNS5_1CILi64EEES8_NS7_ILi192EEEEEENS_10bfloat16_tEfNS_4arch4Sm80ELb1ELb0ELb1ELb0ELb1ELb0ELb0ELb0ELi2ELi2ELi2ELi2ELb1EEENS1_21CollectiveEpilogueBwdISA_SB_SD_Li256ELb0ELb0ELi4EEENS1_25SingleTileBwdLPTSchedulerILb0ELi64ELb1EEEEEEEEEvNT_6ParamsE)
        /*0338*/ 	.word	0x00000004


	//----- nvinfo : EIATTR_FRAME_SIZE
	.align		4
.L_148:
        /*033c*/ 	.byte	0x04, 0x11
        /*033e*/ 	.short	(.L_150 - .L_149)
	.align		4
.L_149:
        /*0340*/ 	.word	index@(_ZN7cutlass13device_kernelIN5flash19enable_sm80_to_sm89INS1_16FlashAttnBwdSm80INS1_25CollectiveMainloopBwdSm80ILi1ELi1EN4cute5tupleIJNS5_1CILi64EEES8_NS7_ILi192EEEEEENS_10bfloat16_tEfNS_4arch4Sm80ELb1ELb0ELb1ELb0ELb1ELb0ELb0ELb0ELi2ELi2ELi2ELi2ELb1EEENS1_21CollectiveEpilogueBwdISA_SB_SD_Li256ELb0ELb0ELi4EEENS1_25SingleTileBwdLPTSchedulerILb0ELi64ELb1EEEEEEEEEvNT_6ParamsE)
        /*0344*/ 	.word	0x00000000


	//----- nvinfo : EIATTR_REGCOUNT
	.align		4
.L_150:
        /*0348*/ 	.byte	0x04, 0x2f
        /*034a*/ 	.short	(.L_152 - .L_151)
	.align		4
.L_151:
        /*034c*/ 	.word	index@(_ZN7cutlass13device_kernelIN5flash19enable_sm80_to_sm89INS1_16FlashAttnBwdSm80INS1_25CollectiveMainloopBwdSm80ILi1ELi1EN4cute5tupleIJNS5_1CILi64EEES8_NS7_ILi192EEEEEENS_10bfloat16_tEfNS_4arch4Sm80ELb1ELb0ELb1ELb0ELb0ELb0ELb0ELb0ELi2ELi2ELi2ELi2ELb1EEENS1_21CollectiveEpilogueBwdISA_SB_SD_Li256ELb0ELb0ELi4EEENS1_25SingleTileBwdLPTSchedulerILb0ELi64ELb0EEEEEEEEEvNT_6ParamsE)
        /*0350*/ 	.word	0x00000004


	//----- nvinfo : EIATTR_FRAME_SIZE
	.align		4
.L_152:
        /*0354*/ 	.byte	0x04, 0x11
        /*0356*/ 	.short	(.L_154 - .L_153)
	.align		4
.L_153:
        /*0358*/ 	.word	index@(_ZN7cutlass13device_kernelIN5flash19enable_sm80_to_sm89INS1_16FlashAttnBwdSm80INS1_25CollectiveMainloopBwdSm80ILi1ELi1EN4cute5tupleIJNS5_1CILi64EEES8_NS7_ILi192EEEEEENS_10bfloat16_tEfNS_4arch4Sm80ELb1ELb0ELb1ELb0ELb0ELb0ELb0ELb0ELi2ELi2ELi2ELi2ELb1EEENS1_21CollectiveEpilogueBwdISA_SB_SD_Li256ELb0ELb0ELi4EEENS1_25SingleTileBwdLPTSchedulerILb0ELi64ELb0EEEEEEEEEvNT_6ParamsE)
        /*035c*/ 	.word	0x00000000


	//----- nvinfo : EIATTR_REGCOUNT
	.align		4
.L_154:
        /*0360*/ 	.byte	0x04, 0x2f
        /*0362*/ 	.short	(.L_156 - .L_155)
	.align		4
.L_155:
        /*0364*/ 	.word	index@(_ZN7cutlass13device_kernelIN5flash19enable_sm80_to_sm89INS1_16FlashAttnBwdSm80INS1_25CollectiveMainloopBwdSm80ILi1ELi1EN4cute5tupleIJNS5_1CILi64EEES8_NS7_ILi192EEEEEENS_10bfloat16_tEfNS_4arch4Sm80ELb0ELb1ELb1ELb1ELb1ELb0ELb0ELb0ELi2ELi2ELi2ELi2ELb1EEENS1_24CollectiveEpilogueBwdGQAISA_fSD_Li256ELb1ELb1EEENS1_19SingleTileSchedulerILb1ELb0ELb0ELi64EEEEEEEEEvNT_6ParamsE)
        /*0368*/ 	.word	0x00000004


	//----- nvinfo : EIATTR_FRAME_SIZE
	.align		4
.L_156:
        /*036c*/ 	.byte	0x04, 0x11
        /*036e*/ 	.short	(.L_158 - .L_157)
	.align		4
.L_157:
        /*0370*/ 	.word	index@(_ZN7cutlass13device_kernelIN5flash19enable_sm80_to_sm89INS1_16FlashAttnBwdSm80INS1_25CollectiveMainloopBwdSm80ILi1ELi1EN4cute5tupleIJNS5_1CILi64EEES8_NS7_ILi192EEEEEENS_10bfloat16_tEfNS_4arch4Sm80ELb0ELb1ELb1ELb1ELb1ELb0ELb0ELb0ELi2ELi2ELi2ELi2ELb1EEENS1_24CollectiveEpilogueBwdGQAISA_fSD_Li256ELb1ELb1EEENS1_19SingleTileSchedulerILb1ELb0ELb0ELi64EEEEEEEEEvNT_6ParamsE)
        /*0374*/ 	.word	0x00000000


	//----- nvinfo : EIATTR_REGCOUNT
	.align		4
.L_158:
        /*0378*/ 	.byte	0x04, 0x2f
        /*037a*/ 	.short	(.L_160 - .L_159)
	.align		4
.L_159:
        /*037c*/ 	.word	index@(_ZN7cutlass13device_kernelIN5flash19enable_sm80_to_sm89INS1_16FlashAttnBwdSm80INS1_25CollectiveMainloopBwdSm80ILi1ELi1EN4cute5tupleIJNS5_1CILi64EEES8_NS7_ILi192EEEEEENS_10bfloat16_tEfNS_4arch4Sm80ELb0ELb1ELb1ELb1ELb0ELb0ELb0ELb0ELi2ELi2ELi2ELi2ELb1EEENS1_24CollectiveEpilogueBwdGQAISA_fSD_Li256ELb1ELb0EEENS1_19SingleTileSchedulerILb1ELb0ELb0ELi64EEEEEEEEEvNT_6ParamsE)
        /*0380*/ 	.word	0x00000004


	//----- nvinfo : EIATTR_FRAME_SIZE
	.align		4
.L_160:
        /*0384*/ 	.byte	0x04, 0x11
        /*0386*/ 	.short	(.L_162 - .L_161)
	.align		4
.L_161:
        /*0388*/ 	.word	index@(_ZN7cutlass13device_kernelIN5flash19enable_sm80_to_sm89INS1_16FlashAttnBwdSm80INS1_25CollectiveMainloopBwdSm80ILi1ELi1EN4cute5tupleIJNS5_1CILi64EEES8_NS7_ILi192EEEEEENS_10bfloat16_tEfNS_4arch4Sm80ELb0ELb1ELb1ELb1ELb0ELb0ELb0ELb0ELi2ELi2ELi2ELi2ELb1EEENS1_24CollectiveEpilogueBwdGQAISA_fSD_Li256ELb1ELb0EEENS1_19SingleTileSchedulerILb1ELb0ELb0ELi64EEEEEEEEEvNT_6ParamsE)
        /*038c*/ 	.word	0x00000000


	//----- nvinfo : EIATTR_REGCOUNT
	.align		4
.L_162:
        /*0390*/ 	.byte	0x04, 0x2f
        /*0392*/ 	.short	(.L_164 - .L_163)
	.align		4
.L_163:
        /*0394*/ 	.word	index@(_ZN7cutlass13device_kernelIN5flash19enable_sm80_to_sm89INS1_16FlashAttnBwdSm80INS1_25CollectiveMainloopBwdSm80ILi1ELi1EN4cute5tupleIJNS5_1CILi64EEES8_NS7_ILi192EEEEEENS_10bfloat16_tEfNS_4arch4Sm80ELb0ELb1ELb1ELb1ELb1ELb0ELb0ELb0ELi2ELi2ELi2ELi2ELb1EEENS1_21CollectiveEpilogueBwdISA_SB_SD_Li256ELb1ELb0ELi4EEENS1_19SingleTileSchedulerILb1ELb0ELb0ELi64EEEEEEEEEvNT_6ParamsE)
        /*0398*/ 	.word	0x00000004


	//----- nvinfo : EIATTR_FRAME_SIZE
	.align		4
.L_164:
        /*039c*/ 	.byte	0x04, 0x11
        /*039e*/ 	.short	(.L_166 - .L_165)
	.align		4
.L_165:
        /*03a0*/ 	.word	index@(_ZN7cutlass13device_kernelIN5flash19enable_sm80_to_sm89INS1_16FlashAttnBwdSm80INS1_25CollectiveMainloopBwdSm80ILi1ELi1EN4cute5tupleIJNS5_1CILi64EEES8_NS7_ILi192EEEEEENS_10bfloat16_tEfNS_4arch4Sm80ELb0ELb1ELb1ELb1ELb1ELb0ELb0ELb0ELi2ELi2ELi2ELi2ELb1EEENS1_21CollectiveEpilogueBwdISA_SB_SD_Li256ELb1ELb0ELi4EEENS1_19SingleTileSchedulerILb1ELb0ELb0ELi64EEEEEEEEEvNT_6ParamsE)
        /*03a4*/ 	.word	0x00000000


	//----- nvinfo : EIATTR_REGCOUNT
	.align		4
.L_166:
        /*03a8*/ 	.byte	0x04, 0x2f
        /*03aa*/ 	.short	(.L_168 - .L_167)
	.align		4
.L_167:
        /*03ac*/ 	.word	index@(_ZN7cutlass13device_kernelIN5flash19enable_sm80_to_sm89INS1_16FlashAttnBwdSm80INS1_25CollectiveMainloopBwdSm80ILi1ELi1EN4cute5tupleIJNS5_1CILi64EEES8_NS7_ILi192EEEEEENS_10bfloat16_tEfNS_4arch4Sm80ELb0ELb1ELb1ELb1ELb0ELb0ELb0ELb0ELi2ELi2ELi2ELi2ELb1EEENS1_21CollectiveEpilogueBwdISA_SB_SD_Li256ELb1ELb0ELi4EEENS1_19SingleTileSchedulerILb1ELb0ELb0ELi64EEEEEEEEEvNT_6ParamsE)
        /*03b0*/ 	.word	0x00000004


	//----- nvinfo : EIATTR_FRAME_SIZE
	.align		4
.L_168:
        /*03b4*/ 	.byte	0x04, 0x11
        /*03b6*/ 	.short	(.L_170 - .L_169)
	.align		4
.L_169:
        /*03b8*/ 	.word	index@(_ZN7cutlass13device_kernelIN5flash19enable_sm80_to_sm89INS1_16FlashAttnBwdSm80INS1_25CollectiveMainloopBwdSm80ILi1ELi1EN4cute5tupleIJNS5_1CILi64EEES8_NS7_ILi192EEEEEENS_10bfloat16_tEfNS_4arch4Sm80ELb0ELb1ELb1ELb1ELb0ELb0ELb0ELb0ELi2ELi2ELi2ELi2ELb1EEENS1_21CollectiveEpilogueBwdISA_SB_SD_Li256ELb1ELb0ELi4EEENS1_19SingleTileSchedulerILb1ELb0ELb0ELi64EEEEEEEEEvNT_6ParamsE)
        /*03bc*/ 	.word	0x00000000


	//----- nvinfo : EIATTR_REGCOUNT
	.align		4
.L_170:
        /*03c0*/ 	.byte	0x04, 0x2f
        /*03c2*/ 	.short	(.L_172 - .L_171)
	.align		4
.L_171:
        /*03c4*/ 	.word	index@(_ZN7cutlass13device_kernelIN5flash19enable_sm80_to_sm89INS1_16FlashAttnBwdSm80INS1_25CollectiveMainloopBwdSm80ILi1ELi1EN4cute5tupleIJNS5_1CILi64EEES8_NS7_ILi192EEEEEENS_10bfloat16_tEfNS_4arch4Sm80ELb0ELb1ELb1ELb0ELb1ELb0ELb0ELb0ELi2ELi2ELi2ELi2ELb1EEENS1_24CollectiveEpilogueBwdGQAISA_fSD_Li256ELb0ELb1EEENS1_19SingleTileSchedulerILb0ELb0ELb0ELi64EEEEEEEEEvNT_6ParamsE)
        /*03c8*/ 	.word	0x00000004


	//----- nvinfo : EIATTR_FRAME_SIZE
	.align		4
.L_172:
        /*03cc*/ 	.byte	0x04, 0x11
        /*03ce*/ 	.short	(.L_174 - .L_173)
	.align		4
.L_173:
        /*03d0*/ 	.word	index@(_ZN7cutlass13device_kernelIN5flash19enable_sm80_to_sm89INS1_16FlashAttnBwdSm80INS1_25CollectiveMainloopBwdSm80ILi1ELi1EN4cute5tupleIJNS5_1CILi64EEES8_NS7_ILi192EEEEEENS_10bfloat16_tEfNS_4arch4Sm80ELb0ELb1ELb1ELb0ELb1ELb0ELb0ELb0ELi2ELi2ELi2ELi2ELb1EEENS1_24CollectiveEpilogueBwdGQAISA_fSD_Li256ELb0ELb1EEENS1_19SingleTileSchedulerILb0ELb0ELb0ELi64EEEEEEEEEvNT_6ParamsE)
        /*03d4*/ 	.word	0x00000000


	//----- nvinfo : EIATTR_REGCOUNT
	.align		4
.L_174:
        /*03d8*/ 	.byte	0x04, 0x2f
        /*03da*/ 	.short	(.L_176 - .L_175)
	.align		4
.L_175:
        /*03dc*/ 	.word	index@(_ZN7cutlass13device_kernelIN5flash19enable_sm80_to_sm89INS1_16FlashAttnBwdSm80INS1_25CollectiveMainloopBwdSm80ILi1ELi1EN4cute5tupleIJNS5_1CILi64EEES8_NS7_ILi192EEEEEENS_10bfloat16_tEfNS_4arch4Sm80ELb0ELb1ELb1ELb0ELb0ELb0ELb0ELb0ELi2ELi2ELi2ELi2ELb1EEENS1_24CollectiveEpilogueBwdGQAISA_fSD_Li256ELb0ELb0EEENS1_19SingleTileSchedulerILb0ELb0ELb0ELi64EEEEEEEEEvNT_6ParamsE)
        /*03e0*/ 	.word	0x00000004


	//----- nvinfo : EIATTR_FRAME_SIZE
	.align		4
.L_176:
        /*03e4*/ 	.byte	0x04, 0x11
        /*03e6*/ 	.short	(.L_178 - .L_177)
	.align		4
.L_177:
        /*03e8*/ 	.word	index@(_ZN7cutlass13device_kernelIN5flash19enable_sm80_to_sm89INS1_16FlashAttnBwdSm80INS1_25CollectiveMainloopBwdSm80ILi1ELi1EN4cute5tupleIJNS5_1CILi64EEES8_NS7_ILi192EEEEEENS_10bfloat16_tEfNS_4arch4Sm80ELb0ELb1ELb1ELb0ELb0ELb0ELb0ELb0ELi2ELi2ELi2ELi2ELb1EEENS1_24CollectiveEpilogueBwdGQAISA_fSD_Li256ELb0ELb0EEENS1_19SingleTileSchedulerILb0ELb0ELb0ELi64EEEEEEEEEvNT_6ParamsE)
        /*03ec*/ 	.word	0x00000000


	//----- nvinfo : EIATTR_REGCOUNT
	.align		4
.L_178:
        /*03f0*/ 	.byte	0x04, 0x2f
        /*03f2*/ 	.short	(.L_180 - .L_179)
	.align		4
.L_179:
        /*03f4*/ 	.word	index@(_ZN7cutlass13device_kernelIN5flash19enable_sm80_to_sm89INS1_16FlashAttnBwdSm80INS1_25CollectiveMainloopBwdSm80ILi1ELi1EN4cute5tupleIJNS5_1CILi64EEES8_NS7_ILi192EEEEEENS_10bfloat16_tEfNS_4arch4Sm80ELb0ELb1ELb1ELb0ELb1ELb0ELb0ELb0ELi2ELi2ELi2ELi2ELb1EEENS1_21CollectiveEpilogueBwdISA_SB_SD_Li256ELb0ELb0ELi4EEENS1_19SingleTileSchedulerILb0ELb0ELb0ELi64EEEEEEEEEvNT_6ParamsE)
        /*03f8*/ 	.word	0x00000004


	//----- nvinfo : EIATTR_FRAME_SIZE
	.align		4
.L_180:
        /*03fc*/ 	.byte	0x04, 0x11
        /*03fe*/ 	.short	(.L_182 - .L_181)
	.align		4
.L_181:
        /*0400*/ 	.word	index@(_ZN7cutlass13device_kernelIN5flash19enable_sm80_to_sm89INS1_16FlashAttnBwdSm80INS1_25CollectiveMainloopBwdSm80ILi1ELi1EN4cute5tupleIJNS5_1CILi64EEES8_NS7_ILi192EEEEEENS_10bfloat16_tEfNS_4arch4Sm80ELb0ELb1ELb1ELb0ELb1ELb0ELb0ELb0ELi2ELi2ELi2ELi2ELb1EEENS1_21CollectiveEpilogueBwdISA_SB_SD_Li256ELb0ELb0ELi4EEENS1_19SingleTileSchedulerILb0ELb0ELb0ELi64EEEEEEEEEvNT_6ParamsE)
        /*0404*/ 	.word	0x00000000


	//----- nvinfo : EIATTR_REGCOUNT
	.align		4
.L_182:
        /*0408*/ 	.byte	0x04, 0x2f
        /*040a*/ 	.short	(.L_184 - .L_183)
	.align		4
.L_183:
        /*040c*/ 	.word	index@(_ZN7cutlass13device_kernelIN5flash19enable_sm80_to_sm89INS1_16FlashAttnBwdSm80INS1_25CollectiveMainloopBwdSm80ILi1ELi1EN4cute5tupleIJNS5_1CILi64EEES8_NS7_ILi192EEEEEENS_10bfloat16_tEfNS_4arch4Sm80ELb0ELb1ELb1ELb0ELb0ELb0ELb0ELb0ELi2ELi2ELi2ELi2ELb1EEENS1_21CollectiveEpilogueBwdISA_SB_SD_Li256ELb0ELb0ELi4EEENS1_19SingleTileSchedulerILb0ELb0ELb0ELi64EEEEEEEEEvNT_6ParamsE)
        /*0410*/ 	.word	0x00000004


	//----- nvinfo : EIATTR_FRAME_SIZE
	.align		4
.L_184:
        /*0414*/ 	.byte	0x04, 0x11
        /*0416*/ 	.short	(.L_186 - .L_185)
	.align		4
.L_185:
        /*0418*/ 	.word	index@(_ZN7cutlass13device_kernelIN5flash19enable_sm80_to_sm89INS1_16FlashAttnBwdSm80INS1_25CollectiveMainloopBwdSm80ILi1ELi1EN4cute5tupleIJNS5_1CILi64EEES8_NS7_ILi192EEEEEENS_10bfloat16_tEfNS_4arch4Sm80ELb0ELb1ELb1ELb0ELb0ELb0ELb0ELb0ELi2ELi2ELi2ELi2ELb1EEENS1_21CollectiveEpilogueBwdISA_SB_SD_Li256ELb0ELb0ELi4EEENS1_19SingleTileSchedulerILb0ELb0ELb0ELi64EEEEEEEEEvNT_6ParamsE)
        /*041c*/ 	.word	0x00000000


	//----- nvinfo : EIATTR_REGCOUNT
	.align		4
.L_186:
        /*0420*/ 	.byte	0x04, 0x2f
        /*0422*/ 	.short	(.L_188 - .L_187)
	.align		4
.L_187:
        /*0424*/ 	.word	index@(_ZN7cutlass13device_kernelIN5flash19enable_sm80_to_sm89INS1_16FlashAttnBwdSm80INS1_25CollectiveMainloopBwdSm80ILi1ELi1EN4cute5tupleIJNS5_1CILi64EEES8_NS7_ILi192EEEEEENS_10bfloat16_tEfNS_4arch4Sm80ELb0ELb0ELb1ELb1ELb1ELb0ELb0ELb0ELi2ELi2ELi2ELi2ELb1EEENS1_24CollectiveEpilogueBwdGQAISA_fSD_Li256ELb1ELb1EEENS1_19SingleTileSchedulerILb1ELb0ELb0ELi64EEEEEEEEEvNT_6ParamsE)
        /*0428*/ 	.word	0x00000004


	//----- nvinfo : EIATTR_FRAME_SIZE
	.align		4
.L_188:
        /*042c*/ 	.byte	0x04, 0x11
        /*042e*/ 	.short	(.L_190 - .L_189)
	.align		4
.L_189:
        /*0430*/ 	.word	index@(_ZN7cutlass13device_kernelIN5flash19enable_sm80_to_sm89INS1_16FlashAttnBwdSm80INS1_25CollectiveMainloopBwdSm80ILi1ELi1EN4cute5tupleIJNS5_1CILi64EEES8_NS7_ILi192EEEEEENS_10bfloat16_tEfNS_4arch4Sm80ELb0ELb0ELb1ELb1ELb1ELb0ELb0ELb0ELi2ELi2ELi2ELi2ELb1EEENS1_24CollectiveEpilogueBwdGQAISA_fSD_Li256ELb1ELb1EEENS1_19SingleTileSchedulerILb1ELb0ELb0ELi64EEEEEEEEEvNT_6ParamsE)
        /*0434*/ 	.word	0x00000000


	//----- nvinfo : EIATTR_REGCOUNT
	.align		4
.L_190:
        /*0438*/ 	.byte	0x04, 0x2f
        /*043a*/ 	.short	(.L_192 - .L_191)
	.align		4
.L_191:
        /*043c*/ 	.word	index@(_ZN7cutlass13device_kernelIN5flash19enable_sm80_to_sm89INS1_16FlashAttnBwdSm80INS1_25CollectiveMainloopBwdSm80ILi1ELi1EN4cute5tupleIJNS5_1CILi64EEES8_NS7_ILi192EEEEEENS_10bfloat16_tEfNS_4arch4Sm80ELb0ELb0ELb1ELb1ELb0ELb0ELb0ELb0ELi2ELi2ELi2ELi2ELb1EEENS1_24CollectiveEpilogueBwdGQAISA_fSD_Li256ELb1ELb0EEENS1_19SingleTileSchedulerILb1ELb0ELb0ELi64EEEEEEEEEvNT_6ParamsE)
        /*0440*/ 	.word	0x00000004


	//----- nvinfo : EIATTR_FRAME_SIZE
	.align		4
.L_192:
        /*0444*/ 	.byte	0x04, 0x11
        /*0446*/ 	.short	(.L_194 - .L_193)
	.align		4
.L_193:
        /*0448*/ 	.word	index@(_ZN7cutlass13device_kernelIN5flash19enable_sm80_to_sm89INS1_16FlashAttnBwdSm80INS1_25CollectiveMainloopBwdSm80ILi1ELi1EN4cute5tupleIJNS5_1CILi64EEES8_NS7_ILi192EEEEEENS_10bfloat16_tEfNS_4arch4Sm80ELb0ELb0ELb1ELb1ELb0ELb0ELb0ELb0ELi2ELi2ELi2ELi2ELb1EEENS1_24CollectiveEpilogueBwdGQAISA_fSD_Li256ELb1ELb0EEENS1_19SingleTileSchedulerILb1ELb0ELb0ELi64EEEEEEEEEvNT_6ParamsE)
        /*044c*/ 	.word	0x00000000


	//----- nvinfo : EIATTR_REGCOUNT
	.align		4
.L_194:
        /*0450*/ 	.byte	0x04, 0x2f
        /*0452*/ 	.short	(.L_196 - .L_195)
	.align		4
.L_195:
        /*0454*/ 	.word	index@(_ZN7cutlass13device_kernelIN5flash19enable_sm80_to_sm89INS1_16FlashAttnBwdSm80INS1_25CollectiveMainloopBwdSm80ILi1ELi1EN4cute5tupleIJNS5_1CILi64EEES8_NS7_ILi192EEEEEENS_10bfloat16_tEfNS_4arch4Sm80ELb0ELb0ELb1ELb1ELb1ELb0ELb0ELb0ELi2ELi2ELi2ELi2ELb1EEENS1_21CollectiveEpilogueBwdISA_SB_SD_Li256ELb1ELb0ELi4EEENS1_19SingleTileSchedulerILb1ELb0ELb0ELi64EEEEEEEEEvNT_6ParamsE)
        /*0458*/ 	.word	0x00000004


	//----- nvinfo : EIATTR_FRAME_SIZE
	.align		4
.L_196:
        /*045c*/ 	.byte	0x04, 0x11
        /*045e*/ 	.short	(.L_198 - .L_197)
	.align		4
.L_197:
        /*0460*/ 	.word	index@(_ZN7cutlass13device_kernelIN5flash19enable_sm80_to_sm89INS1_16FlashAttnBwdSm80INS1_25CollectiveMainloopBwdSm80ILi1ELi1EN4cute5tupleIJNS5_1CILi64EEES8_NS7_ILi192EEEEEENS_10bfloat16_tEfNS_4arch4Sm80ELb0ELb0ELb1ELb1ELb1ELb0ELb0ELb0ELi2ELi2ELi2ELi2ELb1EEENS1_21CollectiveEpilogueBwdISA_SB_SD_Li256ELb1ELb0ELi4EEENS1_19SingleTileSchedulerILb1ELb0ELb0ELi64EEEEEEEEEvNT_6ParamsE)
        /*0464*/ 	.word	0x00000000


	//----- nvinfo : EIATTR_REGCOUNT
	.align		4
.L_198:
        /*0468*/ 	.byte	0x04, 0x2f
        /*046a*/ 	.short	(.L_200 - .L_199)
	.align		4
.L_199:
        /*046c*/ 	.word	index@(_ZN7cutlass13device_kernelIN5flash19enable_sm80_to_sm89INS1_16FlashAttnBwdSm80INS1_25CollectiveMainloopBwdSm80ILi1ELi1EN4cute5tupleIJNS5_1CILi64EEES8_NS7_ILi192EEEEEENS_10bfloat16_tEfNS_4arch4Sm80ELb0ELb0ELb1ELb1ELb0ELb0ELb0ELb0ELi2ELi2ELi2ELi2ELb1EEENS1_21CollectiveEpilogueBwdISA_SB_SD_Li256ELb1ELb0ELi4EEENS1_19SingleTileSchedulerILb1ELb0ELb0ELi64EEEEEEEEEvNT_6ParamsE)
        /*0470*/ 	.word	0x00000004


	//----- nvinfo : EIATTR_FRAME_SIZE
	.align		4
.L_200:
        /*0474*/ 	.byte	0x04, 0x11
        /*0476*/ 	.short	(.L_202 - .L_201)
	.align		4
.L_201:
        /*0478*/ 	.word	index@(_ZN7cutlass13device_kernelIN5flash19enable_sm80_to_sm89INS1_16FlashAttnBwdSm80INS1_25CollectiveMainloopBwdSm80ILi1ELi1EN4cute5tupleIJNS5_1CILi64EEES8_NS7_ILi192EEEEEENS_10bfloat16_tEfNS_4arch4Sm80ELb0ELb0ELb1ELb1ELb0ELb0ELb0ELb0ELi2ELi2ELi2ELi2ELb1EEENS1_21CollectiveEpilogueBwdISA_SB_SD_Li256ELb1ELb0ELi4EEENS1_19SingleTileSchedulerILb1ELb0ELb0ELi64EEEEEEEEEvNT_6ParamsE)
        /*047c*/ 	.word	0x00000000


	//----- nvinfo : EIATTR_REGCOUNT
	.align		4
.L_202:
        /*0480*/ 	.byte	0x04, 0x2f
        /*0482*/ 	.short	(.L_204 - .L_203)
	.align		4
.L_203:
        /*0484*/ 	.word	index@(_ZN7cutlass13device_kernelIN5flash19enable_sm80_to_sm89INS1_16FlashAttnBwdSm80INS1_25CollectiveMainloopBwdSm80ILi1ELi1EN4cute5tupleIJNS5_1CILi64EEES8_NS7_ILi192EEEEEENS_10bfloat16_tEfNS_4arch4Sm80ELb0ELb0ELb1ELb0ELb1ELb0ELb0ELb0ELi2ELi2ELi2ELi2ELb1EEENS1_24CollectiveEpilogueBwdGQAISA_fSD_Li256ELb0ELb1EEENS1_19SingleTileSchedulerILb0ELb0ELb0ELi64EEEEEEEEEvNT_6ParamsE)
        /*0488*/ 	.word	0x00000004


	//----- nvinfo : EIATTR_FRAME_SIZE
	.align		4
.L_204:
        /*048c*/ 	.byte	0x04, 0x11
        /*048e*/ 	.short	(.L_206 - .L_205)
	.align		4
.L_205:
        /*0490*/ 	.word	index@(_ZN7cutlass13device_kernelIN5flash19enable_sm80_to_sm89INS1_16FlashAttnBwdSm80INS1_25CollectiveMainloopBwdSm80ILi1ELi1EN4cute5tupleIJNS5_1CILi64EEES8_NS7_ILi192EEEEEENS_10bfloat16_tEfNS_4arch4Sm80ELb0ELb0ELb1ELb0ELb1ELb0ELb0ELb0ELi2ELi2ELi2ELi2ELb1EEENS1_24CollectiveEpilogueBwdGQAISA_fSD_Li256ELb0ELb1EEENS1_19SingleTileSchedulerILb0ELb0ELb0ELi64EEEEEEEEEvNT_6ParamsE)
        /*0494*/ 	.word	0x00000000


	//----- nvinfo : EIATTR_REGCOUNT
	.align		4
.L_206:
        /*0498*/ 	.byte	0x04, 0x2f
        /*049a*/ 	.short	(.L_208 - .L_207)
	.align		4
.L_207:
        /*049c*/ 	.word	index@(_ZN7cutlass13device_kernelIN5flash19enable_sm80_to_sm89INS1_16FlashAttnBwdSm80INS1_25CollectiveMainloopBwdSm80ILi1ELi1EN4cute5tupleIJNS5_1CILi64EEES8_NS7_ILi192EEEEEENS_10bfloat16_tEfNS_4arch4Sm80ELb0ELb0ELb1ELb0ELb0ELb0ELb0ELb0ELi2ELi2ELi2ELi2ELb1EEENS1_24CollectiveEpilogueBwdGQAISA_fSD_Li256ELb0ELb0EEENS1_19SingleTileSchedulerILb0ELb0ELb0ELi64EEEEEEEEEvNT_6ParamsE)
        /*04a0*/ 	.word	0x00000004


	//----- nvinfo : EIATTR_FRAME_SIZE
	.align		4
.L_208:
        /*04a4*/ 	.byte	0x04, 0x11
        /*04a6*/ 	.short	(.L_210 - .L_209)
	.align		4
.L_209:
        /*04a8*/ 	.word	index@(_ZN7cutlass13device_kernelIN5flash19enable_sm80_to_sm89INS1_16FlashAttnBwdSm80INS1_25CollectiveMainloopBwdSm80ILi1ELi1EN4cute5tupleIJNS5_1CILi64EEES8_NS7_ILi192EEEEEENS_10bfloat16_tEfNS_4arch4Sm80ELb0ELb0ELb1ELb0ELb0ELb0ELb0ELb0ELi2ELi2ELi2ELi2ELb1EEENS1_24CollectiveEpilogueBwdGQAISA_fSD_Li256ELb0ELb0EEENS1_19SingleTileSchedulerILb0ELb0ELb0ELi64EEEEEEEEEvNT_6ParamsE)
        /*04ac*/ 	.word	0x00000000


	//----- nvinfo : EIATTR_REGCOUNT
	.align		4
.L_210:
        /*04b0*/ 	.byte	0x04, 0x2f
        /*04b2*/ 	.short	(.L_212 - .L_211)
	.align		4
.L_211:
        /*04b4*/ 	.word	index@(_ZN7cutlass13device_kernelIN5flash19enable_sm80_to_sm89INS1_16FlashAttnBwdSm80INS1_25CollectiveMainloopBwdSm80ILi1ELi1EN4cute5tupleIJNS5_1CILi64EEES8_NS7_ILi192EEEEEENS_10bfloat16_tEfNS_4arch4Sm80ELb0ELb0ELb1ELb0ELb1ELb0ELb0ELb0ELi2ELi2ELi2ELi2ELb1EEENS1_21CollectiveEpilogueBwdISA_SB_SD_Li256ELb0ELb0ELi4EEENS1_19SingleTileSchedulerILb0ELb0ELb0ELi64EEEEEEEEEvNT_6ParamsE)
        /*04b8*/ 	.word	0x00000004


	//----- nvinfo : EIATTR_FRAME_SIZE
	.align		4
.L_212:
        /*04bc*/ 	.byte	0x04, 0x11
        /*04be*/ 	.short	(.L_214 - .L_213)
	.align		4
.L_213:
        /*04c0*/ 	.word	index@(_ZN7cutlass13device_kernelIN5flash19enable_sm80_to_sm89INS1_16FlashAttnBwdSm80INS1_25CollectiveMainloopBwdSm80ILi1ELi1EN4cute5tupleIJNS5_1CILi64EEES8_NS7_ILi192EEEEEENS_10bfloat16_tEfNS_4arch4Sm80ELb0ELb0ELb1ELb0ELb1ELb0ELb0ELb0ELi2ELi2ELi2ELi2ELb1EEENS1_21CollectiveEpilogueBwdISA_SB_SD_Li256ELb0ELb0ELi4EEENS1_19SingleTileSchedulerILb0ELb0ELb0ELi64EEEEEEEEEvNT_6ParamsE)
        /*04c4*/ 	.word	0x00000000


	//----- nvinfo : EIATTR_REGCOUNT
	.align		4
.L_214:
        /*04c8*/ 	.byte	0x04, 0x2f
        /*04ca*/ 	.short	(.L_216 - .L_215)
	.align		4
.L_215:
        /*04cc*/ 	.word	index@(_ZN7cutlass13device_kernelIN5flash19enable_sm80_to_sm89INS1_16FlashAttnBwdSm80INS1_25CollectiveMainloopBwdSm80ILi1ELi1EN4cute5tupleIJNS5_1CILi64EEES8_NS7_ILi192EEEEEENS_10bfloat16_tEfNS_4arch4Sm80ELb0ELb0ELb1ELb0ELb0ELb0ELb0ELb0ELi2ELi2ELi2ELi2ELb1EEENS1_21CollectiveEpilogueBwdISA_SB_SD_Li256ELb0ELb0ELi4EEENS1_19SingleTileSchedulerILb0ELb0ELb0ELi64EEEEEEEEEvNT_6ParamsE)
        /*04d0*/ 	.word	0x00000004


	//----- nvinfo : EIATTR_FRAME_SIZE
	.align		4
.L_216:
        /*04d4*/ 	.byte	0x04, 0x11
        /*04d6*/ 	.short	(.L_218 - .L_217)
	.align		4
.L_217:
        /*04d8*/ 	.word	index@(_ZN7cutlass13device_kernelIN5flash19enable_sm80_to_sm89INS1_16FlashAttnBwdSm80INS1_25CollectiveMainloopBwdSm80ILi1ELi1EN4cute5tupleIJNS5_1CILi64EEES8_NS7_ILi192EEEEEENS_10bfloat16_tEfNS_4arch4Sm80ELb0ELb0ELb1ELb0ELb0ELb0ELb0ELb0ELi2ELi2ELi2ELi2ELb1EEENS1_21CollectiveEpilogueBwdISA_SB_SD_Li256ELb0ELb0ELi4EEENS1_19SingleTileSchedulerILb0ELb0ELb0ELi64EEEEEEEEEvNT_6ParamsE)
        /*04dc*/ 	.word	0x00000000


	//----- nvinfo : EIATTR_MIN_STACK_SIZE
	.align		4
.L_218:
        /*04e0*/ 	.byte	0x04, 0x12
        /*04e2*/ 	.short	(.L_220 - .L_219)
	.align		4
.L_219:
        /*04e4*/ 	.word	index@(_ZN7cutlass13device_kernelIN5flash19enable_sm80_to_sm89INS1_16FlashAttnBwdSm80INS1_25CollectiveMainloopBwdSm80ILi1ELi1EN4cute5tupleIJNS5_1CILi64EEES8_NS7_ILi192EEEEEENS_10bfloat16_tEfNS_4arch4Sm80ELb0ELb0ELb1ELb0ELb0ELb0ELb0ELb0ELi2ELi2ELi2ELi2ELb1EEENS1_21CollectiveEpilogueBwdISA_SB_SD_Li256ELb0ELb0ELi4EEENS1_19SingleTileSchedulerILb0ELb0ELb0ELi64EEEEEEEEEvNT_6ParamsE)
        /*04e8*/ 	.word	0x00000000


	//----- nvinfo : EIATTR_MIN_STACK_SIZE
	.align		4
.L_220:
        /*04ec*/ 	.byte	0x04, 0x12
        /*04ee*/ 	.short	(.L_222 - .L_221)
	.align		4
.L_221:
        /*04f0*/ 	.word	index@(_ZN7cutlass13device_kernelIN5flash19enable_sm80_to_sm89INS1_16FlashAttnBwdSm80INS1_25CollectiveMainloopBwdSm80ILi1ELi1EN4cute5tupleIJNS5_1CILi64EEES8_NS7_ILi192EEEEEENS_10bfloat16_tEfNS_4arch4Sm80ELb0ELb0ELb1ELb0ELb1ELb0ELb0ELb0ELi2ELi2ELi2ELi2ELb1EEENS1_21CollectiveEpilogueBwdISA_SB_SD_Li256ELb0ELb0ELi4EEENS1_19SingleTileSchedulerILb0ELb0ELb0ELi64EEEEEEEEEvNT_6ParamsE)
        /*04f4*/ 	.word	0x00000000


	//----- nvinfo : EIATTR_MIN_STACK_SIZE
	.align		4
.L_222:
        /*04f8*/ 	.byte	0x04, 0x12
        /*04fa*/ 	.short	(.L_224 - .L_223)
	.align		4
.L_223:
        /*04fc*/ 	.word	index@(_ZN7cutlass13device_kernelIN5flash19enable_sm80_to_sm89INS1_16FlashAttnBwdSm80INS1_25CollectiveMainloopBwdSm80ILi1ELi1EN4cute5tupleIJNS5_1CILi64EEES8_NS7_ILi192EEEEEENS_10bfloat16_tEfNS_4arch4Sm80ELb0ELb0ELb1ELb0ELb0ELb0ELb0ELb0ELi2ELi2ELi2ELi2ELb1EEENS1_24CollectiveEpilogueBwdGQAISA_fSD_Li256ELb0ELb0EEENS1_19SingleTileSchedulerILb0ELb0ELb0ELi64EEEEEEEEEvNT_6ParamsE)
        /*0500*/ 	.word	0x00000000


	//----- nvinfo : EIATTR_MIN_STACK_SIZE
	.align		4
.L_224:
        /*0504*/ 	.byte	0x04, 0x12
        /*0506*/ 	.short	(.L_226 - .L_225)
	.align		4
.L_225:
        /*0508*/ 	.word	index@(_ZN7cutlass13device_kernelIN5flash19enable_sm80_to_sm89INS1_16FlashAttnBwdSm80INS1_25CollectiveMainloopBwdSm80ILi1ELi1EN4cute5tupleIJNS5_1CILi64EEES8_NS7_ILi192EEEEEENS_10bfloat16_tEfNS_4arch4Sm80ELb0ELb0ELb1ELb0ELb1ELb0ELb0ELb0ELi2ELi2ELi2ELi2ELb1EEENS1_24CollectiveEpilogueBwdGQAISA_fSD_Li256ELb0ELb1EEENS1_19SingleTileSchedulerILb0ELb0ELb0ELi64EEEEEEEEEvNT_6ParamsE)
        /*050c*/ 	.word	0x00000000


	//----- nvinfo : EIATTR_MIN_STACK_SIZE
	.align		4
.L_226:
        /*0510*/ 	.byte	0x04, 0x12
        /*0512*/ 	.short	(.L_228 - .L_227)
	.align		4
.L_227:
        /*0514*/ 	.word	index@(_ZN7cutlass13device_kernelIN5flash19enable_sm80_to_sm89INS1_16FlashAttnBwdSm80INS1_25CollectiveMainloopBwdSm80ILi1ELi1EN4cute5tupleIJNS5_1CILi64EEES8_NS7_ILi192EEEEEENS_10bfloat16_tEfNS_4arch4Sm80ELb0ELb0ELb1ELb1ELb0ELb0ELb0ELb0ELi2ELi2ELi2ELi2ELb1EEENS1_21CollectiveEpilogueBwdISA_SB_SD_Li256ELb1ELb0ELi4EEENS1_19SingleTileSchedulerILb1ELb0ELb0ELi64EEEEEEEEEvNT_6ParamsE)
        /*0518*/ 	.word	0x00000000


	//----- nvinfo : EIATTR_MIN_STACK_SIZE
	.align		4
.L_228:
        /*051c*/ 	.byte	0x04, 0x12
        /*051e*/ 	.short	(.L_230 - .L_229)
	.align		4
.L_229:
        /*0520*/ 	.word	index@(_ZN7cutlass13device_kernelIN5flash19enable_sm80_to_sm89INS1_16FlashAttnBwdSm80INS1_25CollectiveMainloopBwdSm80ILi1ELi1EN4cute5tupleIJNS5_1CILi64EEES8_NS7_ILi192EEEEEENS_10bfloat16_tEfNS_4arch4Sm80ELb0ELb0ELb1ELb1ELb1ELb0ELb0ELb0ELi2ELi2ELi2ELi2ELb1EEENS1_21CollectiveEpilogueBwdISA_SB_SD_Li256ELb1ELb0ELi4EEENS1_19SingleTileSchedulerILb1ELb0ELb0ELi64EEEEEEEEEvNT_6ParamsE)
        /*0524*/ 	.word	0x00000000


	//----- nvinfo : EIATTR_MIN_STACK_SIZE
	.align		4
.L_230:
        /*0528*/ 	.byte	0x04, 0x12
        /*052a*/ 	.short	(.L_232 - .L_231)
	.align		4
.L_231:
        /*052c*/ 	.word	index@(_ZN7cutlass13device_kernelIN5flash19enable_sm80_to_sm89INS1_16FlashAttnBwdSm80INS1_25CollectiveMainloopBwdSm80ILi1ELi1EN4cute5tupleIJNS5_1CILi64EEES8_NS7_ILi192EEEEEENS_10bfloat16_tEfNS_4arch4Sm80ELb0ELb0ELb1ELb1ELb0ELb0ELb0ELb0ELi2ELi2ELi2ELi2ELb1EEENS1_24CollectiveEpilogueBwdGQAISA_fSD_Li256ELb1ELb0EEENS1_19SingleTileSchedulerILb1ELb0ELb0ELi64EEEEEEEEEvNT_6ParamsE)
        /*0530*/ 	.word	0x00000000


	//----- nvinfo : EIATTR_MIN_STACK_SIZE
	.align		4
.L_232:
        /*0534*/ 	.byte	0x04, 0x12
        /*0536*/ 	.short	(.L_234 - .L_233)
	.align		4
.L_233:
        /*0538*/ 	.word	index@(_ZN7cutlass13device_kernelIN5flash19enable_sm80_to_sm89INS1_16FlashAttnBwdSm80INS1_25CollectiveMainloopBwdSm80ILi1ELi1EN4cute5tupleIJNS5_1CILi64EEES8_NS7_ILi192EEEEEENS_10bfloat16_tEfNS_4arch4Sm80ELb0ELb0ELb1ELb1ELb1ELb0ELb0ELb0ELi2ELi2ELi2ELi2ELb1EEENS1_24CollectiveEpilogueBwdGQAISA_fSD_Li256ELb1ELb1EEENS1_19SingleTileSchedulerILb1ELb0ELb0ELi64EEEEEEEEEvNT_6ParamsE)
        /*053c*/ 	.word	0x00000000


	//----- nvinfo : EIATTR_MIN_STACK_SIZE
	.align		4
.L_234:
        /*0540*/ 	.byte	0x04, 0x12
        /*0542*/ 	.short	(.L_236 - .L_235)
	.align		4
.L_235:
        /*0544*/ 	.word	index@(_ZN7cutlass13device_kernelIN5flash19enable_sm80_to_sm89INS1_16FlashAttnBwdSm80INS1_25CollectiveMainloopBwdSm80ILi1ELi1EN4cute5tupleIJNS5_1CILi64EEES8_NS7_ILi192EEEEEENS_10bfloat16_tEfNS_4arch4Sm80ELb0ELb1ELb1ELb0ELb0ELb0ELb0ELb0ELi2ELi2ELi2ELi2ELb1EEENS1_21CollectiveEpilogueBwdISA_SB_SD_Li256ELb0ELb0ELi4EEENS1_19SingleTileSchedulerILb0ELb0ELb0ELi64EEEEEEEEEvNT_6ParamsE)
        /*0548*/ 	.word	0x00000000


	//----- nvinfo : EIATTR_MIN_STACK_SIZE
	.align		4
.L_236:
        /*054c*/ 	.byte	0x04, 0x12
        /*054e*/ 	.short	(.L_238 - .L_237)
	.align		4
.L_237:
        /*0550*/ 	.word	index@(_ZN7cutlass13device_kernelIN5flash19enable_sm80_to_sm89INS1_16FlashAttnBwdSm80INS1_25CollectiveMainloopBwdSm80ILi1ELi1EN4cute5tupleIJNS5_1CILi64EEES8_NS7_ILi192EEEEEENS_10bfloat16_tEfNS_4arch4Sm80ELb0ELb1ELb1ELb0ELb1ELb0ELb0ELb0ELi2ELi2ELi2ELi2ELb1EEENS1_21CollectiveEpilogueBwdISA_SB_SD_Li256ELb0ELb0ELi4EEENS1_19SingleTileSchedulerILb0ELb0ELb0ELi64EEEEEEEEEvNT_6ParamsE)
        /*0554*/ 	.word	0x00000000


	//----- nvinfo : EIATTR_MIN_STACK_SIZE
	.align		4
.L_238:
        /*0558*/ 	.byte	0x04, 0x12
        /*055a*/ 	.short	(.L_240 - .L_239)
	.align		4
.L_239:
        /*055c*/ 	.word	index@(_ZN7cutlass13device_kernelIN5flash19enable_sm80_to_sm89INS1_16FlashAttnBwdSm80INS1_25CollectiveMainloopBwdSm80ILi1ELi1EN4cute5tupleIJNS5_1CILi64EEES8_NS7_ILi192EEEEEENS_10bfloat16_tEfNS_4arch4Sm80ELb0ELb1ELb1ELb0ELb0ELb0ELb0ELb0ELi2ELi2ELi2ELi2ELb1EEENS1_24CollectiveEpilogueBwdGQAISA_fSD_Li256ELb0ELb0EEENS1_19SingleTileSchedulerILb0ELb0ELb0ELi64EEEEEEEEEvNT_6ParamsE)
        /*0560*/ 	.word	0x00000000


	//----- nvinfo : EIATTR_MIN_STACK_SIZE
	.align		4
.L_240:
        /*0564*/ 	.byte	0x04, 0x12
        /*0566*/ 	.short	(.L_242 - .L_241)
	.align		4
.L_241:
        /*0568*/ 	.word	index@(_ZN7cutlass13device_kernelIN5flash19enable_sm80_to_sm89INS1_16FlashAttnBwdSm80INS1_25CollectiveMainloopBwdSm80ILi1ELi1EN4cute5tupleIJNS5_1CILi64EEES8_NS7_ILi192EEEEEENS_10bfloat16_tEfNS_4arch4Sm80ELb0ELb1ELb1ELb0ELb1ELb0ELb0ELb0ELi2ELi2ELi2ELi2ELb1EEENS1_24CollectiveEpilogueBwdGQAISA_fSD_Li256ELb0ELb1EEENS1_19SingleTileSchedulerILb0ELb0ELb0ELi64EEEEEEEEEvNT_6ParamsE)
        /*056c*/ 	.word	0x00000000


	//----- nvinfo : EIATTR_MIN_STACK_SIZE
	.align		4
.L_242:
        /*0570*/ 	.byte	0x04, 0x12
        /*0572*/ 	.short	(.L_244 - .L_243)
	.align		4
.L_243:
        /*0574*/ 	.word	index@(_ZN7cutlass13device_kernelIN5flash19enable_sm80_to_sm89INS1_16FlashAttnBwdSm80INS1_25CollectiveMainloopBwdSm80ILi1ELi1EN4cute5tupleIJNS5_1CILi64EEES8_NS7_ILi192EEEEEENS_10bfloat16_tEfNS_4arch4Sm80ELb0ELb1ELb1ELb1ELb0ELb0ELb0ELb0ELi2ELi2ELi2ELi2ELb1EEENS1_21CollectiveEpilogueBwdISA_SB_SD_Li256ELb1ELb0ELi4EEENS1_19SingleTileSchedulerILb1ELb0ELb0ELi64EEEEEEEEEvNT_6ParamsE)
        /*0578*/ 	.word	0x00000000


	//----- nvinfo : EIATTR_MIN_STACK_SIZE
	.align		4
.L_244:
        /*057c*/ 	.byte	0x04, 0x12
        /*057e*/ 	.short	(.L_246 - .L_245)
	.align		4
.L_245:
        /*0580*/ 	.word	index@(_ZN7cutlass13device_kernelIN5flash19enable_sm80_to_sm89INS1_16FlashAttnBwdSm80INS1_25CollectiveMainloopBwdSm80ILi1ELi1EN4cute5tupleIJNS5_1CILi64EEES8_NS7_ILi192EEEEEENS_10bfloat16_tEfNS_4arch4Sm80ELb0ELb1ELb1ELb1ELb1ELb0ELb0ELb0ELi2ELi2ELi2ELi2ELb1EEENS1_21CollectiveEpilogueBwdISA_SB_SD_Li256ELb1ELb0ELi4EEENS1_19SingleTileSchedulerILb1ELb0ELb0ELi64EEEEEEEEEvNT_6ParamsE)
        /*0584*/ 	.word	0x00000000


	//----- nvinfo : EIATTR_MIN_STACK_SIZE
	.align		4
.L_246:
        /*0588*/ 	.byte	0x04, 0x12
        /*058a*/ 	.short	(.L_248 - .L_247)
	.align		4
.L_247:
        /*058c*/ 	.word	index@(_ZN7cutlass13device_kernelIN5flash19enable_sm80_to_sm89INS1_16FlashAttnBwdSm80INS1_25CollectiveMainloopBwdSm80ILi1ELi1EN4cute5tupleIJNS5_1CILi64EEES8_NS7_ILi192EEEEEENS_10bfloat16_tEfNS_4arch4Sm80ELb0ELb1ELb1ELb1ELb0ELb0ELb0ELb0ELi2ELi2ELi2ELi2ELb1EEENS1_24CollectiveEpilogueBwdGQAISA_fSD_Li256ELb1ELb0EEENS1_19SingleTileSchedulerILb1ELb0ELb0ELi64EEEEEEEEEvNT_6ParamsE)
        /*0590*/ 	.word	0x00000000


	//----- nvinfo : EIATTR_MIN_STACK_SIZE
	.align		4
.L_248:
        /*0594*/ 	.byte	0x04, 0x12
        /*0596*/ 	.short	(.L_250 - .L_249)
	.align		4
.L_249:
        /*0598*/ 	.word	index@(_ZN7cutlass13device_kernelIN5flash19enable_sm80_to_sm89INS1_16FlashAttnBwdSm80INS1_25CollectiveMainloopBwdSm80ILi1ELi1EN4cute5tupleIJNS5_1CILi64EEES8_NS7_ILi192EEEEEENS_10bfloat16_tEfNS_4arch4Sm80ELb0ELb1ELb1ELb1ELb1ELb0ELb0ELb0ELi2ELi2ELi2ELi2ELb1EEENS1_24CollectiveEpilogueBwdGQAISA_fSD_Li256ELb1ELb1EEENS1_19SingleTileSchedulerILb1ELb0ELb0ELi64EEEEEEEEEvNT_6ParamsE)
        /*059c*/ 	.word	0x00000000


	//----- nvinfo : EIATTR_MIN_STACK_SIZE
	.align		4
.L_250:
        /*05a0*/ 	.byte	0x04, 0x12
        /*05a2*/ 	.short	(.L_252 - .L_251)
	.align		4
.L_251:
        /*05a4*/ 	.word	index@(_ZN7cutlass13device_kernelIN5flash19enable_sm80_to_sm89INS1_16FlashAttnBwdSm80INS1_25CollectiveMainloopBwdSm80ILi1ELi1EN4cute5tupleIJNS5_1CILi64EEES8_NS7_ILi192EEEEEENS_10bfloat16_tEfNS_4arch4Sm80ELb1ELb0ELb1ELb0ELb0ELb0ELb0ELb0ELi2ELi2ELi2ELi2ELb1EEENS1_21CollectiveEpilogueBwdISA_SB_SD_Li256ELb0ELb0ELi4EEENS1_25SingleTileBwdLPTSchedulerILb0ELi64ELb0EEEEEEEEEvNT_6ParamsE)
        /*05a8*/ 	.word	0x00000000


	//----- nvinfo : EIATTR_MIN_STACK_SIZE
	.align		4
.L_252:
        /*05ac*/ 	.byte	0x04, 0x12
        /*05ae*/ 	.short	(.L_254 - .L_253)
	.align		4
.L_253:
        /*05b0*/ 	.word	index@(_ZN7cutlass13device_kernelIN5flash19enable_sm80_to_sm89INS1_16FlashAttnBwdSm80INS1_25CollectiveMainloopBwdSm80ILi1ELi1EN4cute5tupleIJNS5_1CILi64EEES8_NS7_ILi192EEEEEENS_10bfloat16_tEfNS_4arch4Sm80ELb1ELb0ELb1ELb0ELb1ELb0ELb0ELb0ELi2ELi2ELi2ELi2ELb1EEENS1_21CollectiveEpilogueBwdISA_SB_SD_Li256ELb0ELb0ELi4EEENS1_25SingleTileBwdLPTSchedulerILb0ELi64ELb1EEEEEEEEEvNT_6ParamsE)
        /*05b4*/ 	.word	0x00000000


	//----- nvinfo : EIATTR_MIN_STACK_SIZE
	.align		4
.L_254:
        /*05b8*/ 	.byte	0x04, 0x12
        /*05ba*/ 	.short	(.L_256 - .L_255)
	.align		4
.L_255:
        /*05bc*/ 	.word	index@(_ZN7cutlass13device_kernelIN5flash19enable_sm80_to_sm89INS1_16FlashAttnBwdSm80INS1_25CollectiveMainloopBwdSm80ILi1ELi1EN4cute5tupleIJNS5_1CILi64EEES8_NS7_ILi192EEEEEENS_10bfloat16_tEfNS_4arch4Sm80ELb1ELb0ELb1ELb0ELb0ELb0ELb0ELb0ELi2ELi2ELi2ELi2ELb1EEENS1_24CollectiveEpilogueBwdGQAISA_fSD_Li256ELb0ELb0EEENS1_25SingleTileBwdLPTSchedulerILb0ELi64ELb0EEEEEEEEEvNT_6ParamsE)
        /*05c0*/ 	.word	0x00000000


	//----- nvinfo : EIATTR_MIN_STACK_SIZE
	.align		4
.L_256:
        /*05c4*/ 	.byte	0x04, 0x12
        /*05c6*/ 	.short	(.L_258 - .L_257)
	.align		4
.L_257:
        /*05c8*/ 	.word	index@(_ZN7cutlass13device_kernelIN5flash19enable_sm80_to_sm89INS1_16FlashAttnBwdSm80INS1_25CollectiveMainloopBwdSm80ILi1ELi1EN4cute5tupleIJNS5_1CILi64EEES8_NS7_ILi192EEEEEENS_10bfloat16_tEfNS_4arch4Sm80ELb1ELb0ELb1ELb0ELb1ELb0ELb0ELb0ELi2ELi2ELi2ELi2ELb1EEENS1_24CollectiveEpilogueBwdGQAISA_fSD_Li256ELb0ELb1EEENS1_25SingleTileBwdLPTSchedulerILb0ELi64ELb1EEEEEEEEEvNT_6ParamsE)
        /*05cc*/ 	.word	0x00000000


	//----- nvinfo : EIATTR_MIN_STACK_SIZE
	.align		4
.L_258:
        /*05d0*/ 	.byte	0x04, 0x12
        /*05d2*/ 	.short	(.L_260 - .L_259)
	.align		4
.L_259:
        /*05d4*/ 	.word	index@(_ZN7cutlass13device_kernelIN5flash19enable_sm80_to_sm89INS1_16FlashAttnBwdSm80INS1_25CollectiveMainloopBwdSm80ILi1ELi1EN4cute5tupleIJNS5_1CILi64EEES8_NS7_ILi192EEEEEENS_10bfloat16_tEfNS_4arch4Sm80ELb1ELb0ELb1ELb1ELb0ELb0ELb0ELb0ELi2ELi2ELi2ELi2ELb1EEENS1_21CollectiveEpilogueBwdISA_SB_SD_Li256ELb1ELb0ELi4EEENS1_25SingleTileBwdLPTSchedulerILb1ELi64ELb0EEEEEEEEEvNT_6ParamsE)
        /*05d8*/ 	.word	0x00000000


	//----- nvinfo : EIATTR_MIN_STACK_SIZE
	.align		4
.L_260:
        /*05dc*/ 	.byte	0x04, 0x12
        /*05de*/ 	.short	(.L_262 - .L_261)
	.align		4
.L_261:
        /*05e0*/ 	.word	index@(_ZN7cutlass13device_kernelIN5flash19enable_sm80_to_sm89INS1_16FlashAttnBwdSm80INS1_25CollectiveMainloopBwdSm80ILi1ELi1EN4cute5tupleIJNS5_1CILi64EEES8_NS7_ILi192EEEEEENS_10bfloat16_tEfNS_4arch4Sm80ELb1ELb0ELb1ELb1ELb1ELb0ELb0ELb0ELi2ELi2ELi2ELi2ELb1EEENS1_21CollectiveEpilogueBwdISA_SB_SD_Li256ELb1ELb0ELi4EEENS1_25SingleTileBwdLPTSchedulerILb1ELi64ELb1EEEEEEEEEvNT_6ParamsE)
        /*05e4*/ 	.word	0x00000000


	//----- nvinfo : EIATTR_MIN_STACK_SIZE
	.align		4
.L_262:
        /*05e8*/ 	.byte	0x04, 0x12
        /*05ea*/ 	.short	(.L_264 - .L_263)
	.align		4
.L_263:
        /*05ec*/ 	.word	index@(_ZN7cutlass13device_kernelIN5flash19enable_sm80_to_sm89INS1_16FlashAttnBwdSm80INS1_25CollectiveMainloopBwdSm80ILi1ELi1EN4cute5tupleIJNS5_1CILi64EEES8_NS7_ILi192EEEEEENS_10bfloat16_tEfNS_4arch4Sm80ELb1ELb0ELb1ELb1ELb0ELb0ELb0ELb0ELi2ELi2ELi2ELi2ELb1EEENS1_24CollectiveEpilogueBwdGQAISA_fSD_Li256ELb1ELb0EEENS1_25SingleTileBwdLPTSchedulerILb1ELi64ELb0EEEEEEEEEvNT_6ParamsE)
        /*05f0*/ 	.word	0x00000000


	//----- nvinfo : EIATTR_MIN_STACK_SIZE
	.align		4
.L_264:
        /*05f4*/ 	.byte	0x04, 0x12
        /*05f6*/ 	.short	(.L_266 - .L_265)
	.align		4
.L_265:
        /*05f8*/ 	.word	index@(_ZN7cutlass13device_kernelIN5flash19enable_sm80_to_sm89INS1_16FlashAttnBwdSm80INS1_25CollectiveMainloopBwdSm80ILi1ELi1EN4cute5tupleIJNS5_1CILi64EEES8_NS7_ILi192EEEEEENS_10bfloat16_tEfNS_4arch4Sm80ELb1ELb0ELb1ELb1ELb1ELb0ELb0ELb0ELi2ELi2ELi2ELi2ELb1EEENS1_24CollectiveEpilogueBwdGQAISA_fSD_Li256ELb1ELb1EEENS1_25SingleTileBwdLPTSchedulerILb1ELi64ELb1EEEEEEEEEvNT_6ParamsE)
        /*05fc*/ 	.word	0x00000000


	//----- nvinfo : EIATTR_MIN_STACK_SIZE
	.align		4
.L_266:
        /*0600*/ 	.byte	0x04, 0x12
        /*0602*/ 	.short	(.L_268 - .L_267)
	.align		4
.L_267:
        /*0604*/ 	.word	index@(_ZN7cutlass13device_kernelIN5flash19enable_sm80_to_sm89INS1_16FlashAttnBwdSm80INS1_25CollectiveMainloopBwdSm80ILi2ELi1EN4cute5tupleIJNS5_1CILi64EEENS7_ILi80EEENS7_ILi192EEEEEENS_10bfloat16_tEfNS_4arch4Sm80ELb0ELb0ELb1ELb0ELb0ELb0ELb1ELb0ELi2ELi4ELi2ELi2ELb0EEENS1_21CollectiveEpilogueBwdISB_SC_SE_Li256ELb0ELb1ELi4EEENS1_19SingleTileSchedulerILb0ELb0ELb0ELi80EEEEEEEEEvNT_6ParamsE)
        /*0608*/ 	.word	0x00000000


	//----- nvinfo : EIATTR_MIN_STACK_SIZE
	.align		4
.L_268:
        /*060c*/ 	.byte	0x04, 0x12
        /*060e*/ 	.short	(.L_270 - .L_269)
	.align		4
.L_269:
        /*0610*/ 	.word	index@(_ZN7cutlass13device_kernelIN5flash19enable_sm80_to_sm89INS1_16FlashAttnBwdSm80INS1_25CollectiveMainloopBwdSm80ILi2ELi1EN4cute5tupleIJNS5_1CILi64EEENS7_ILi80EEENS7_ILi192EEEEEENS_10bfloat16_tEfNS_4arch4Sm80ELb0ELb0ELb1ELb0ELb1ELb0ELb1ELb0ELi2ELi4ELi2ELi2ELb0EEENS1_21CollectiveEpilogueBwdISB_SC_SE_Li256ELb0ELb1ELi4EEENS1_19SingleTileSchedulerILb0ELb0ELb0ELi80EEEEEEEEEvNT_6ParamsE)
        /*0614*/ 	.word	0x00000000


	//----- nvinfo : EIATTR_MIN_STACK_SIZE
	.align		4
.L_270:
        /*0618*/ 	.byte	0x04, 0x12
        /*061a*/ 	.short	(.L_272 - .L_271)
	.align		4
.L_271:
        /*061c*/ 	.word	index@(_ZN7cutlass13device_kernelIN5flash19enable_sm80_to_sm89INS1_16FlashAttnBwdSm80INS1_25CollectiveMainloopBwdSm80ILi2ELi1EN4cute5tupleIJNS5_1CILi64EEENS7_ILi80EEENS7_ILi192EEEEEENS_10bfloat16_tEfNS_4arch4Sm80ELb0ELb0ELb1ELb0ELb0ELb0ELb1ELb0ELi2ELi4ELi2ELi2ELb0EEENS1_24CollectiveEpilogueBwdGQAISB_fSE_Li256ELb0ELb0EEENS1_19SingleTileSchedulerILb0ELb0ELb0ELi80EEEEEEEEEvNT_6ParamsE)
        /*0620*/ 	.word	0x00000000


	//----- nvinfo : EIATTR_MIN_STACK_SIZE
	.align		4
.L_272:
        /*0624*/ 	.byte	0x04, 0x12
        /*0626*/ 	.short	(.L_274 - .L_273)
	.align		4
.L_273:
        /*0628*/ 	.word	index@(_ZN7cutlass13device_kernelIN5flash19enable_sm80_to_sm89INS1_16FlashAttnBwdSm80INS1_25CollectiveMainloopBwdSm80ILi2ELi1EN4cute5tupleIJNS5_1CILi64EEENS7_ILi80EEENS7_ILi192EEEEEENS_10bfloat16_tEfNS_4arch4Sm80ELb0ELb0ELb1ELb0ELb1ELb0ELb1ELb0ELi2ELi4ELi2ELi2ELb0EEENS1_24CollectiveEpilogueBwdGQAISB_fSE_Li256ELb0ELb1EEENS1_19SingleTileSchedulerILb0ELb0ELb0ELi80EEEEEEEEEvNT_6ParamsE)
        /*062c*/ 	.word	0x00000000


	//----- nvinfo : EIATTR_MIN_STACK_SIZE
	.align		4
.L_274:
        /*0630*/ 	.byte	0x04, 0x12
        /*0632*/ 	.short	(.L_276 - .L_275)
	.align		4
.L_275:
        /*0634*/ 	.word	index@(_ZN7cutlass13device_kernelIN5flash19enable_sm80_to_sm89INS1_16FlashAttnBwdSm80INS1_25CollectiveMainloopBwdSm80ILi2ELi1EN4cute5tupleIJNS5_1CILi64EEENS7_ILi80EEENS7_ILi192EEEEEENS_10bfloat16_tEfNS_4arch4Sm80ELb0ELb0ELb1ELb1ELb0ELb0ELb1ELb0ELi2ELi4ELi2ELi2ELb0EEENS1_21CollectiveEpilogueBwdISB_SC_SE_Li256ELb1ELb1ELi4EEENS1_19SingleTileSchedulerILb1ELb0ELb0ELi80EEEEEEEEEvNT_6ParamsE)
        /*0638*/ 	.word	0x00000000


	//----- nvinfo : EIATTR_MIN_STACK_SIZE
	.align		4
.L_276:
        /*063c*/ 	.byte	0x04, 0x12
        /*063e*/ 	.short	(.L_278 - .L_277)
	.align		4
.L_277:
        /*0640*/ 	.word	index@(_ZN7cutlass13device_kernelIN5flash19enable_sm80_to_sm89INS1_16FlashAttnBwdSm80INS1_25CollectiveMainloopBwdSm80ILi2ELi1EN4cute5tupleIJNS5_1CILi64EEENS7_ILi80EEENS7_ILi192EEEEEENS_10bfloat16_tEfNS_4arch4Sm80ELb0ELb0ELb1ELb1ELb1ELb0ELb1ELb0ELi2ELi4ELi2ELi2ELb0EEENS1_21CollectiveEpilogueBwdISB_SC_SE_Li256ELb1ELb1ELi4EEENS1_19SingleTileSchedulerILb1ELb0ELb0ELi80EEEEEEEEEvNT_6ParamsE)
        /*0644*/ 	.word	0x00000000


	//----- nvinfo : EIATTR_MIN_STACK_SIZE
	.align		4
.L_278:
        /*0648*/ 	.byte	0x04, 0x12
        /*064a*/ 	.short	(.L_280 - .L_279)
	.align		4
.L_279:
        /*064c*/ 	.word	index@(_ZN7cutlass13device_kernelIN5flash19enable_sm80_to_sm89INS1_16FlashAttnBwdSm80INS1_25CollectiveMainloopBwdSm80ILi2ELi1EN4cute5tupleIJNS5_1CILi64EEENS7_ILi80EEENS7_ILi192EEEEEENS_10bfloat16_tEfNS_4arch4Sm80ELb0ELb0ELb1ELb1ELb0ELb0ELb1ELb0ELi2ELi4ELi2ELi2ELb0EEENS1_24CollectiveEpilogueBwdGQAISB_fSE_Li256ELb1ELb0EEENS1_19SingleTileSchedulerILb1ELb0ELb0ELi80EEEEEEEEEvNT_6ParamsE)
        /*0650*/ 	.word	0x00000000


	//----- nvinfo : EIATTR_MIN_STACK_SIZE
	.align		4
.L_280:
        /*0654*/ 	.byte	0x04, 0x12
        /*0656*/ 	.short	(.L_282 - .L_281)
	.align		4
.L_281:
        /*0658*/ 	.word	index@(_ZN7cutlass13device_kernelIN5flash19enable_sm80_to_sm89INS1_16FlashAttnBwdSm80INS1_25CollectiveMainloopBwdSm80ILi2ELi1EN4cute5tupleIJNS5_1CILi64EEENS7_ILi80EEENS7_ILi192EEEEEENS_10bfloat16_tEfNS_4arch4Sm80ELb0ELb0ELb1ELb1ELb1ELb0ELb1ELb0ELi2ELi4ELi2ELi2ELb0EEENS1_24CollectiveEpilogueBwdGQAISB_fSE_Li256ELb1ELb1EEENS1_19SingleTileSchedulerILb1ELb0ELb0ELi80EEEEEEEEEvNT_6ParamsE)
        /*065c*/ 	.word	0x00000000


	//----- nvinfo : EIATTR_MIN_STACK_SIZE
	.align		4
.L_282:
        /*0660*/ 	.byte	0x04, 0x12
        /*0662*/ 	.short	(.L_284 - .L_283)
	.align		4
.L_283:
        /*0664*/ 	.word	index@(_ZN7cutlass13device_kernelIN5flash19enable_sm80_to_sm89INS1_16FlashAttnBwdSm80INS1_25CollectiveMainloopBwdSm80ILi2ELi1EN4cute5tupleIJNS5_1CILi64EEENS7_ILi80EEENS7_ILi192EEEEEENS_10bfloat16_tEfNS_4arch4Sm80ELb0ELb1ELb1ELb0ELb0ELb0ELb1ELb0ELi2ELi4ELi2ELi2ELb0EEENS1_21CollectiveEpilogueBwdISB_SC_SE_Li256ELb0ELb1ELi4EEENS1_19SingleTileSchedulerILb0ELb0ELb0ELi80EEEEEEEEEvNT_6ParamsE)
        /*0668*/ 	.word	0x00000000


	//----- nvinfo : EIATTR_MIN_STACK_SIZE
	.align		4
.L_284:
        /*066c*/ 	.byte	0x04, 0x12
        /*066e*/ 	.short	(.L_286 - .L_285)
	.align		4
.L_285:
        /*0670*/ 	.word	index@(_ZN7cutlass13device_kernelIN5flash19enable_sm80_to_sm89INS1_16FlashAttnBwdSm80INS1_25CollectiveMainloopBwdSm80ILi2ELi1EN4cute5tupleIJNS5_1CILi64EEENS7_ILi80EEENS7_ILi192EEEEEENS_10bfloat16_tEfNS_4arch4Sm80ELb0ELb1ELb1ELb0ELb1ELb0ELb1ELb0ELi2ELi4ELi2ELi2ELb0EEENS1_21CollectiveEpilogueBwdISB_SC_SE_Li256ELb0ELb1ELi4EEENS1_19SingleTileSchedulerILb0ELb0ELb0ELi80EEEEEEEEEvNT_6ParamsE)
        /*0674*/ 	.word	0x00000000


	//----- nvinfo : EIATTR_MIN_STACK_SIZE
	.align		4
.L_286:
        /*0678*/ 	.byte	0x04, 0x12
        /*067a*/ 	.short	(.L_288 - .L_287)
	.align		4
.L_287:
        /*067c*/ 	.word	index@(_ZN7cutlass13device_kernelIN5flash19enable_sm80_to_sm89INS1_16FlashAttnBwdSm80INS1_25CollectiveMainloopBwdSm80ILi2ELi1EN4cute5tupleIJNS5_1CILi64EEENS7_ILi80EEENS7_ILi192EEEEEENS_10bfloat16_tEfNS_4arch4Sm80ELb0ELb1ELb1ELb0ELb0ELb0ELb1ELb0ELi2ELi4ELi2ELi2ELb0EEENS1_24CollectiveEpilogueBwdGQAISB_fSE_Li256ELb0ELb0EEENS1_19SingleTileSchedulerILb0ELb0ELb0ELi80EEEEEEEEEvNT_6ParamsE)
        /*0680*/ 	.word	0x00000000


	//----- nvinfo : EIATTR_MIN_STACK_SIZE
	.align		4
.L_288:
        /*0684*/ 	.byte	0x04, 0x12
        /*0686*/ 	.short	(.L_290 - .L_289)
	.align		4
.L_289:
        /*0688*/ 	.word	index@(_ZN7cutlass13device_kernelIN5flash19enable_sm80_to_sm89INS1_16FlashAttnBwdSm80INS1_25CollectiveMainloopBwdSm80ILi2ELi1EN4cute5tupleIJNS5_1CILi64EEENS7_ILi80EEENS7_ILi192EEEEEENS_10bfloat16_tEfNS_4arch4Sm80ELb0ELb1ELb1ELb0ELb1ELb0ELb1ELb0ELi2ELi4ELi2ELi2ELb0EEENS1_24CollectiveEpilogueBwdGQAISB_fSE_Li256ELb0ELb1EEENS1_19SingleTileSchedulerILb0ELb0ELb0ELi80EEEEEEEEEvNT_6ParamsE)
        /*068c*/ 	.word	0x00000000


	//----- nvinfo : EIATTR_MIN_STACK_SIZE
	.align		4
.L_290:
        /*0690*/ 	.byte	0x04, 0x12
        /*0692*/ 	.short	(.L_292 - .L_291)
	.align		4
.L_291:
        /*0694*/ 	.word	index@(_ZN7cutlass13device_kernelIN5flash19enable_sm80_to_sm89INS1_16FlashAttnBwdSm80INS1_25CollectiveMainloopBwdSm80ILi2ELi1EN4cute5tupleIJNS5_1CILi64EEENS7_ILi80EEENS7_ILi192EEEEEENS_10bfloat16_tEfNS_4arch4Sm80ELb0ELb1ELb1ELb1ELb0ELb0ELb1ELb0ELi2ELi4ELi2ELi2ELb0EEENS1_21CollectiveEpilogueBwdISB_SC_SE_Li256ELb1ELb1ELi4EEENS1_19SingleTileSchedulerILb1ELb0ELb0ELi80EEEEEEEEEvNT_6ParamsE)
        /*0698*/ 	.word	0x00000000


	//----- nvinfo : EIATTR_MIN_STACK_SIZE
	.align		4
.L_292:
        /*069c*/ 	.byte	0x04, 0x12
        /*069e*/ 	.short	(.L_294 - .L_293)
	.align		4
.L_293:
        /*06a0*/ 	.word	index@(_ZN7cutlass13device_kernelIN5flash19enable_sm80_to_sm89INS1_16FlashAttnBwdSm80INS1_25CollectiveMainloopBwdSm80ILi2ELi1EN4cute5tupleIJNS5_1CILi64EEENS7_ILi80EEENS7_ILi192EEEEEENS_10bfloat16_tEfNS_4arch4Sm80ELb0ELb1ELb1ELb1ELb1ELb0ELb1ELb0ELi2ELi4ELi2ELi2ELb0EEENS1_21CollectiveEpilogueBwdISB_SC_SE_Li256ELb1ELb1ELi4EEENS1_19SingleTileSchedulerILb1ELb0ELb0ELi80EEEEEEEEEvNT_6ParamsE)
        /*06a4*/ 	.word	0x00000000


	//----- nvinfo : EIATTR_MIN_STACK_SIZE
	.align		4
.L_294:
        /*06a8*/ 	.byte	0x04, 0x12
        /*06aa*/ 	.short	(.L_296 - .L_295)
	.align		4
.L_295:
        /*06ac*/ 	.word	index@(_ZN7cutlass13device_kernelIN5flash19enable_sm80_to_sm89INS1_16FlashAttnBwdSm80INS1_25CollectiveMainloopBwdSm80ILi2ELi1EN4cute5tupleIJNS5_1CILi64EEENS7_ILi80EEENS7_ILi192EEEEEENS_10bfloat16_tEfNS_4arch4Sm80ELb0ELb1ELb1ELb1ELb0ELb0ELb1ELb0ELi2ELi4ELi2ELi2ELb0EEENS1_24CollectiveEpilogueBwdGQAISB_fSE_Li256ELb1ELb0EEENS1_19SingleTileSchedulerILb1ELb0ELb0ELi80EEEEEEEEEvNT_6ParamsE)
        /*06b0*/ 	.word	0x00000000


	//----- nvinfo : EIATTR_MIN_STACK_SIZE
	.align		4
.L_296:
        /*06b4*/ 	.byte	0x04, 0x12
        /*06b6*/ 	.short	(.L_298 - .L_297)
	.align		4
.L_297:
        /*06b8*/ 	.word	index@(_ZN7cutlass13device_kernelIN5flash19enable_sm80_to_sm89INS1_16FlashAttnBwdSm80INS1_25CollectiveMainloopBwdSm80ILi2ELi1EN4cute5tupleIJNS5_1CILi64EEENS7_ILi80EEENS7_ILi192EEEEEENS_10bfloat16_tEfNS_4arch4Sm80ELb0ELb1ELb1ELb1ELb1ELb0ELb1ELb0ELi2ELi4ELi2ELi2ELb0EEENS1_24CollectiveEpilogueBwdGQAISB_fSE_Li256ELb1ELb1EEENS1_19SingleTileSchedulerILb1ELb0ELb0ELi80EEEEEEEEEvNT_6ParamsE)
        /*06bc*/ 	.word	0x00000000


	//----- nvinfo : EIATTR_MIN_STACK_SIZE
	.align		4
.L_298:
        /*06c0*/ 	.byte	0x04, 0x12
        /*06c2*/ 	.short	(.L_300 - .L_299)
	.align		4
.L_299:
        /*06c4*/ 	.word	index@(_ZN7cutlass13device_kernelIN5flash19enable_sm80_to_sm89INS1_16FlashAttnBwdSm80INS1_25CollectiveMainloopBwdSm80ILi2ELi1EN4cute5tupleIJNS5_1CILi64EEENS7_ILi80EEENS7_ILi192EEEEEENS_10bfloat16_tEfNS_4arch4Sm80ELb1ELb0ELb1ELb0ELb0ELb0ELb1ELb0ELi2ELi4ELi2ELi2ELb0EEENS1_21CollectiveEpilogueBwdISB_SC_SE_Li256ELb0ELb1ELi4EEENS1_25SingleTileBwdLPTSchedulerILb0ELi80ELb0EEEEEEEEEvNT_6ParamsE)
        /*06c8*/ 	.word	0x00000000


	//----- nvinfo : EIATTR_MIN_STACK_SIZE
	.align		4
.L_300:
        /*06cc*/ 	.byte	0x04, 0x12
        /*06ce*/ 	.short	(.L_302 - .L_301)
	.align		4
.L_301:
        /*06d0*/ 	.word	index@(_ZN7cutlass13device_kernelIN5flash19enable_sm80_to_sm89INS1_16FlashAttnBwdSm80INS1_25CollectiveMainloopBwdSm80ILi2ELi1EN4cute5tupleIJNS5_1CILi64EEENS7_ILi80EEENS7_ILi192EEEEEENS_10bfloat16_tEfNS_4arch4Sm80ELb1ELb0ELb1ELb0ELb1ELb0ELb1ELb0ELi2ELi4ELi2ELi2ELb0EEENS1_21CollectiveEpilogueBwdISB_SC_SE_Li256ELb0ELb1ELi4EEENS1_25SingleTileBwdLPTSchedulerILb0ELi80ELb1EEEEEEEEEvNT_6ParamsE)
        /*06d4*/ 	.word	0x00000000


	//----- nvinfo : EIATTR_MIN_STACK_SIZE
	.align		4
.L_302:
        /*06d8*/ 	.byte	0x04, 0x12
        /*06da*/ 	.short	(.L_304 - .L_303)
	.align		4
.L_303:
        /*06dc*/ 	.word	index@(_ZN7cutlass13device_kernelIN5flash19enable_sm80_to_sm89INS1_16FlashAttnBwdSm80INS1_25CollectiveMainloopBwdSm80ILi2ELi1EN4cute5tupleIJNS5_1CILi64EEENS7_ILi80EEENS7_ILi192EEEEEENS_10bfloat16_tEfNS_4arch4Sm80ELb1ELb0ELb1ELb0ELb0ELb0ELb1ELb0ELi2ELi4ELi2ELi2ELb0EEENS1_24CollectiveEpilogueBwdGQAISB_fSE_Li256ELb0ELb0EEENS1_25SingleTileBwdLPTSchedulerILb0ELi80ELb0EEEEEEEEEvNT_6ParamsE)
        /*06e0*/ 	.word	0x00000000


	//----- nvinfo : EIATTR_MIN_STACK_SIZE
	.align		4
.L_304:
        /*06e4*/ 	.byte	0x04, 0x12
        /*06e6*/ 	.short	(.L_306 - .L_305)
	.align		4
.L_305:
        /*06e8*/ 	.word	index@(_ZN7cutlass13device_kernelIN5flash19enable_sm80_to_sm89INS1_16FlashAttnBwdSm80INS1_25CollectiveMainloopBwdSm80ILi2ELi1EN4cute5tupleIJNS5_1CILi64EEENS7_ILi80EEENS7_ILi192EEEEEENS_10bfloat16_tEfNS_4arch4Sm80ELb1ELb0ELb1ELb0ELb1ELb0ELb1ELb0ELi2ELi4ELi2ELi2ELb0EEENS1_24CollectiveEpilogueBwdGQAISB_fSE_Li256ELb0ELb1EEENS1_25SingleTileBwdLPTSchedulerILb0ELi80ELb1EEEEEEEEEvNT_6ParamsE)
        /*06ec*/ 	.word	0x00000000


	//----- nvinfo : EIATTR_MIN_STACK_SIZE
	.align		4
.L_306:
        /*06f0*/ 	.byte	0x04, 0x12
        /*06f2*/ 	.short	(.L_308 - .L_307)
	.align		4
.L_307:
        /*06f4*/ 	.word	index@(_ZN7cutlass13device_kernelIN5flash22FlashAttnBwdPreprocessIN4cute5tupleIJNS3_1CILi64EEENS5_ILi192EEEEEENS_10bfloat16_tEfNS_4arch4Sm80ELb1ELb0EEEEEvNT_6ParamsE)
        /*06f8*/ 	.word	0x00000000


	//----- nvinfo : EIATTR_MIN_STACK_SIZE
	.align		4
.L_308:
        /*06fc*/ 	.byte	0x04, 0x12
        /*06fe*/ 	.short	(.L_310 - .L_309)
	.align		4
.L_309:
        /*0700*/ 	.word	index@(_ZN7cutlass13device_kernelIN5flash19enable_sm80_to_sm89INS1_16FlashAttnBwdSm80INS1_25CollectiveMainloopBwdSm80ILi2ELi1EN4cute5tupleIJNS5_1CILi64EEENS7_ILi80EEENS7_ILi192EEEEEENS_10bfloat16_tEfNS_4arch4Sm80ELb1ELb0ELb1ELb1ELb0ELb0ELb1ELb0ELi2ELi4ELi2ELi2ELb0EEENS1_21CollectiveEpilogueBwdISB_SC_SE_Li256ELb1ELb1ELi4EEENS1_25SingleTileBwdLPTSchedulerILb1ELi80ELb0EEEEEEEEEvNT_6ParamsE)
        /*0704*/ 	.word	0x00000000


	//----- nvinfo : EIATTR_MIN_STACK_SIZE
	.align		4
.L_310:
        /*0708*/ 	.byte	0x04, 0x12
        /*070a*/ 	.short	(.L_312 - .L_311)
	.align		4
.L_311:
        /*070c*/ 	.word	index@(_ZN7cutlass13device_kernelIN5flash19enable_sm80_to_sm89INS1_16FlashAttnBwdSm80INS1_25CollectiveMainloopBwdSm80ILi2ELi1EN4cute5tupleIJNS5_1CILi64EEENS7_ILi80EEENS7_ILi192EEEEEENS_10bfloat16_tEfNS_4arch4Sm80ELb1ELb0ELb1ELb1ELb1ELb0ELb1ELb0ELi2ELi4ELi2ELi2ELb0EEENS1_21CollectiveEpilogueBwdISB_SC_SE_Li256ELb1ELb1ELi4EEENS1_25SingleTileBwdLPTSchedulerILb1ELi80ELb1EEEEEEEEEvNT_6ParamsE)
        /*0710*/ 	.word	0x00000000


	//----- nvinfo : EIATTR_MIN_STACK_SIZE
	.align		4
.L_312:
        /*0714*/ 	.byte	0x04, 0x12
        /*0716*/ 	.short	(.L_314 - .L_313)
	.align		4
.L_313:
        /*0718*/ 	.word	index@(_ZN7cutlass13device_kernelIN5flash19enable_sm80_to_sm89INS1_16FlashAttnBwdSm80INS1_25CollectiveMainloopBwdSm80ILi2ELi1EN4cute5tupleIJNS5_1CILi64EEENS7_ILi80EEENS7_ILi192EEEEEENS_10bfloat16_tEfNS_4arch4Sm80ELb1ELb0ELb1ELb1ELb0ELb0ELb1ELb0ELi2ELi4ELi2ELi2ELb0EEENS1_24CollectiveEpilogueBwdGQAISB_fSE_Li256ELb1ELb0EEENS1_25SingleTileBwdLPTSchedulerILb1ELi80ELb0EEEEEEEEEvNT_6ParamsE)
        /*071c*/ 	.word	0x00000000


	//----- nvinfo : EIATTR_MIN_STACK_SIZE
	.align		4
.L_314:
        /*0720*/ 	.byte	0x04, 0x12
        /*0722*/ 	.short	(.L_316 - .L_315)
	.align		4
.L_315:
        /*0724*/ 	.word	index@(_ZN7cutlass13device_kernelIN5flash32FlashAttnBwdPostprocessConvertdQIN4cute5tupleIJNS3_1CILi80EEENS5_ILi192EEEEEENS_10bfloat16_tEfNS_4arch4Sm80ELi256ENS3_8TiledMMAINS3_8MMA_AtomIJNS3_30SM80_16x8x16_F32BF16BF16F32_TNEEEENS3_6LayoutINS4_IJNS5_ILi4EEENS5_ILi2EEENS5_ILi1EEEEEENS4_IJSJ_SH_NS5_ILi0EEEEEEEENS4_IJNS5_ILi64EEENS5_ILi16EEESP_EEEEELb1EEEEEvNT_6ParamsE)
        /*0728*/ 	.word	0x00000000


	//----- nvinfo : EIATTR_MIN_STACK_SIZE
	.align		4
.L_316:
        /*072c*/ 	.byte	0x04, 0x12
        /*072e*/ 	.short	(.L_318 - .L_317)
	.align		4
.L_317:
        /*0730*/ 	.word	index@(_ZN7cutlass13device_kernelIN5flash32FlashAttnBwdPostprocessConvertdQIN4cute5tupleIJNS3_1CILi64EEENS5_ILi192EEEEEENS_10bfloat16_tEfNS_4arch4Sm80ELi256ENS3_8TiledMMAINS3_8MMA_AtomIJNS3_30SM80_16x8x16_F32BF16BF16F32_TNEEEENS3_6LayoutINS4_IJNS5_ILi2EEENS5_ILi4EEENS5_ILi1EEEEEENS4_IJSJ_SH_NS5_ILi0EEEEEEEENS4_IJNS5_ILi32EEES6_NS5_ILi16EEEEEEEELb0EEEEEvNT_6ParamsE)
        /*0734*/ 	.word	0x00000000


	//----- nvinfo : EIATTR_MIN_STACK_SIZE
	.align		4
.L_318:
        /*0738*/ 	.byte	0x04, 0x12
        /*073a*/ 	.short	(.L_320 - .L_319)
	.align		4
.L_319:
        /*073c*/ 	.word	index@(_ZN7cutlass13device_kernelIN5flash19enable_sm80_to_sm89INS1_16FlashAttnBwdSm80INS1_25CollectiveMainloopBwdSm80ILi2ELi1EN4cute5tupleIJNS5_1CILi64EEENS7_ILi80EEENS7_ILi192EEEEEENS_10bfloat16_tEfNS_4arch4Sm80ELb1ELb0ELb1ELb1ELb1ELb0ELb1ELb0ELi2ELi4ELi2ELi2ELb0EEENS1_24CollectiveEpilogueBwdGQAISB_fSE_Li256ELb1ELb1EEENS1_25SingleTileBwdLPTSchedulerILb1ELi80ELb1EEEEEEEEEvNT_6ParamsE)
        /*0740*/ 	.word	0x00000000


	//----- nvinfo : EIATTR_MIN_STACK_SIZE
	.align		4
.L_320:
        /*0744*/ 	.byte	0x04, 0x12
        /*0746*/ 	.short	(.L_322 - .L_321)
	.align		4
.L_321:
        /*0748*/ 	.word	index@(_ZN7cutlass13device_kernelIN5flash22FlashAttnBwdPreprocessIN4cute5tupleIJNS3_1CILi64EEENS5_ILi192EEEEEENS_10bfloat16_tEfNS_4arch4Sm80ELb1ELb1EEEEEvNT_6ParamsE)
        /*074c*/ 	.word	0x00000000
.L_322:


//--------------------- .nv.compat                --------------------------
	.section	.nv.compat,"",@"SHT_CUDA_COMPAT_INFO"
	.align	4
        /*0000*/ 	.byte	0x02, 0x09, 0x01, 0x00, 0x02, 0x02, 0x01, 0x00, 0x02, 0x05, 0x05, 0x00, 0x03, 0x07, 0x01, 0x01
        /*0010*/ 	.byte	0x02, 0x03, 0x00, 0x00, 0x02, 0x06, 0x01, 0x00, 0x04, 0x0b, 0x08, 0x00, 0x00, 0x00, 0x00, 0x00
        /*0020*/ 	.byte	0x00, 0x00, 0x00, 0x00


//--------------------- .nv.info._ZN7cutlass13device_kernelIN5flash19enable_sm80_to_sm89INS1_16FlashAttnBwdSm80INS1_25CollectiveMainloopBwdSm80ILi1ELi1EN4cute5tupleIJNS5_1CILi64EEES8_NS7_ILi192EEEEEENS_10bfloat16_tEfNS_4arch4Sm80ELb0ELb0ELb1ELb0ELb0ELb0ELb0ELb0ELi2ELi2ELi2ELi2ELb1EEENS1_21CollectiveEpilogueBwdISA_SB_SD_Li256ELb0ELb0ELi4EEENS1_19SingleTileSchedulerILb0ELb0ELb0ELi64EEEEEEEEEvNT_6ParamsE --------------------------
	.section	.nv.info._ZN7cutlass13device_kernelIN5flash19enable_sm80_to_sm89INS1_16FlashAttnBwdSm80INS1_25CollectiveMainloopBwdSm80ILi1ELi1EN4cute5tupleIJNS5_1CILi64EEES8_NS7_ILi192EEEEEENS_10bfloat16_tEfNS_4arch4Sm80ELb0ELb0ELb1ELb0ELb0ELb0ELb0ELb0ELi2ELi2ELi2ELi2ELb1EEENS1_21CollectiveEpilogueBwdISA_SB_SD_Li256ELb0ELb0ELi4EEENS1_19SingleTileSchedulerILb0ELb0ELb0ELi64EEEEEEEEEvNT_6ParamsE,"",@"SHT_CUDA_INFO"
	.sectionflags	@""
	.align	4


	//----- nvinfo : EIATTR_CUDA_API_VERSION
	.align		4
        /*0000*/ 	.byte	0x04, 0x37
        /*0002*/ 	.short	(.L_324 - .L_323)
.L_323:
        /*0004*/ 	.word	0x00000082


	//----- nvinfo : EIATTR_KPARAM_INFO
	.align		4
.L_324:
        /*0008*/ 	.byte	0x04, 0x17
        /*000a*/ 	.short	(.L_326 - .L_325)
.L_325:
        /*000c*/ 	.word	0x00000000
        /*0010*/ 	.short	0x0000
        /*0012*/ 	.short	0x0000
        /*0014*/ 	.byte	0x00, 0xf0, 0xc1, 0x09


	//----- nvinfo : EIATTR_SPARSE_MMA_MASK
	.align		4
.L_326:
        /*0018*/ 	.byte	0x03, 0x50
        /*001a*/ 	.short	0x0000


	//----- nvinfo : EIATTR_MAXREG_COUNT
	.align		4
        /*001c*/ 	.byte	0x03, 0x1b
        /*001e*/ 	.short	0x00ff


	//----- nvinfo : EIATTR_MERCURY_ISA_VERSION
	.align		4
        /*0020*/ 	.byte	0x03, 0x5f
        /*0022*/ 	.short	0x0101


	//----- nvinfo : EIATTR_EXIT_INSTR_OFFSETS
	.align		4
        /*0024*/ 	.byte	0x04, 0x1c
        /*0026*/ 	.short	(.L_328 - .L_327)


	//   ....[0]....
.L_327:
        /*0028*/ 	.word	0x00000010


	//----- nvinfo : EIATTR_MAX_THREADS
	.align		4
.L_328:
        /*002c*/ 	.byte	0x04, 0x05
        /*002e*/ 	.short	(.L_330 - .L_329)
.L_329:
        /*0030*/ 	.word	0x00000100
        /*0034*/ 	.word	0x00000001
        /*0038*/ 	.word	0x00000001


	//----- nvinfo : EIATTR_CBANK_PARAM_SIZE
	.align		4
.L_330:
        /*003c*/ 	.byte	0x03, 0x19
        /*003e*/ 	.short	0x0270


	//----- nvinfo : EIATTR_PARAM_CBANK
	.align		4
        /*0040*/ 	.byte	0x04, 0x0a
        /*0042*/ 	.short	(.L_332 - .L_331)
	.align		4
.L_331:
        /*0044*/ 	.word	index@(.nv.constant0._ZN7cutlass13device_kernelIN5flash19enable_sm80_to_sm89INS1_16FlashAttnBwdSm80INS1_25CollectiveMainloopBwdSm80ILi1ELi1EN4cute5tupleIJNS5_1CILi64EEES8_NS7_ILi192EEEEEENS_10bfloat16_tEfNS_4arch4Sm80ELb0ELb0ELb1ELb0ELb0ELb0ELb0ELb0ELi2ELi2ELi2ELi2ELb1EEENS1_21CollectiveEpilogueBwdISA_SB_SD_Li256ELb0ELb0ELi4EEENS1_19SingleTileSchedulerILb0ELb0ELb0ELi64EEEEEEEEEvNT_6ParamsE)
        /*0048*/ 	.short	0x0210
        /*004a*/ 	.short	0x0270


	//----- nvinfo : EIATTR_SW_WAR
	.align		4
.L_332:
        /*004c*/ 	.byte	0x04, 0x36
        /*004e*/ 	.short	(.L_334 - .L_333)
.L_333:
        /*0050*/ 	.word	0x00000008
.L_334:


//--------------------- .nv.info._ZN7cutlass13device_kernelIN5flash19enable_sm80_to_sm89INS1_16FlashAttnBwdSm80INS1_25CollectiveMainloopBwdSm80ILi1ELi1EN4cute5tupleIJNS5_1CILi64EEES8_NS7_ILi192EEEEEENS_10bfloat16_tEfNS_4arch4Sm80ELb0ELb0ELb1ELb0ELb1ELb0ELb0ELb0ELi2ELi2ELi2ELi2ELb1EEENS1_21CollectiveEpilogueBwdISA_SB_SD_Li256ELb0ELb0ELi4EEENS1_19SingleTileSchedulerILb0ELb0ELb0ELi64EEEEEEEEEvNT_6ParamsE --------------------------
	.section	.nv.info._ZN7cutlass13device_kernelIN5flash19enable_sm80_to_sm89INS1_16FlashAttnBwdSm80INS1_25CollectiveMainloopBwdSm80ILi1ELi1EN4cute5tupleIJNS5_1CILi64EEES8_NS7_ILi192EEEEEENS_10bfloat16_tEfNS_4arch4Sm80ELb0ELb0ELb1ELb0ELb1ELb0ELb0ELb0ELi2ELi2ELi2ELi2ELb1EEENS1_21CollectiveEpilogueBwdISA_SB_SD_Li256ELb0ELb0ELi4EEENS1_19SingleTileSchedulerILb0ELb0ELb0ELi64EEEEEEEEEvNT_6ParamsE,"",@"SHT_CUDA_INFO"
	.sectionflags	@""
	.align	4


	//----- nvinfo : EIATTR_CUDA_API_VERSION
	.align		4
        /*0000*/ 	.byte	0x04, 0x37
        /*0002*/ 	.short	(.L_336 - .L_335)
.L_335:
        /*0004*/ 	.word	0x00000082


	//----- nvinfo : EIATTR_KPARAM_INFO
	.align		4
.L_336:
        /*0008*/ 	.byte	0x04, 0x17
        /*000a*/ 	.short	(.L_338 - .L_337)
.L_337:
        /*000c*/ 	.word	0x00000000
        /*0010*/ 	.short	0x0000
        /*0012*/ 	.short	0x0000
        /*0014*/ 	.byte	0x00, 0xf0, 0xc1, 0x09


	//----- nvinfo : EIATTR_SPARSE_MMA_MASK
	.align		4
.L_338:
        /*0018*/ 	.byte	0x03, 0x50
        /*001a*/ 	.short	0x0000


	//----- nvinfo : EIATTR_MAXREG_COUNT
	.align		4
        /*001c*/ 	.byte	0x03, 0x1b
        /*001e*/ 	.short	0x00ff


	//----- nvinfo : EIATTR_MERCURY_ISA_VERSION
	.align		4
        /*0020*/ 	.byte	0x03, 0x5f
        /*0022*/ 	.short	0x0101


	//----- nvinfo : EIATTR_EXIT_INSTR_OFFSETS
	.align		4
        /*0024*/ 	.byte	0x04, 0x1c
        /*0026*/ 	.short	(.L_340 - .L_339)


	//   ....[0]....
.L_339:
        /*0028*/ 	.word	0x00000010


	//----- nvinfo : EIATTR_MAX_THREADS
	.align		4
.L_340:
        /*002c*/ 	.byte	0x04, 0x05
        /*002e*/ 	.short	(.L_342 - .L_341)
.L_341:
        /*0030*/ 	.word	0x00000100
        /*0034*/ 	.word	0x00000001
        /*0038*/ 	.word	0x00000001


	//----- nvinfo : EIATTR_CBANK_PARAM_SIZE
	.align		4
.L_342:
        /*003c*/ 	.byte	0x03, 0x19
        /*003e*/ 	.short	0x0270


	//----- nvinfo : EIATTR_PARAM_CBANK
	.align		4
        /*0040*/ 	.byte	0x04, 0x0a
        /*0042*/ 	.short	(.L_344 - .L_343)
	.align		4
.L_343:
        /*0044*/ 	.word	index@(.nv.constant0._ZN7cutlass13device_kernelIN5flash19enable_sm80_to_sm89INS1_16FlashAttnBwdSm80INS1_25CollectiveMainloopBwdSm80ILi1ELi1EN4cute5tupleIJNS5_1CILi64EEES8_NS7_ILi192EEEEEENS_10bfloat16_tEfNS_4arch4Sm80ELb0ELb0ELb1ELb0ELb1ELb0ELb0ELb0ELi2ELi2ELi2ELi2ELb1EEENS1_21CollectiveEpilogueBwdISA_SB_SD_Li256ELb0ELb0ELi4EEENS1_19SingleTileSchedulerILb0ELb0ELb0ELi64EEEEEEEEEvNT_6ParamsE)
        /*0048*/ 	.short	0x0210
        /*004a*/ 	.short	0x0270


	//----- nvinfo : EIATTR_SW_WAR
	.align		4
.L_344:
        /*004c*/ 	.byte	0x04, 0x36
        /*004e*/ 	.short	(.L_346 - .L_345)
.L_345:
        /*0050*/ 	.word	0x00000008
.L_346:


//--------------------- .nv.info._ZN7cutlass13device_kernelIN5flash19enable_sm80_to_sm89INS1_16FlashAttnBwdSm80INS1_25CollectiveMainloopBwdSm80ILi1ELi1EN4cute5tupleIJNS5_1CILi64EEES8_NS7_ILi192EEEEEENS_10bfloat16_tEfNS_4arch4Sm80ELb0ELb0ELb1ELb0ELb0ELb0ELb0ELb0ELi2ELi2ELi2ELi2ELb1EEENS1_24CollectiveEpilogueBwdGQAISA_fSD_Li256ELb0ELb0EEENS1_19SingleTileSchedulerILb0ELb0ELb0ELi64EEEEEEEEEvNT_6ParamsE --------------------------
	.section	.nv.info._ZN7cutlass13device_kernelIN5flash19enable_sm80_to_sm89INS1_16FlashAttnBwdSm80INS1_25CollectiveMainloopBwdSm80ILi1ELi1EN4cute5tupleIJNS5_1CILi64EEES8_NS7_ILi192EEEEEENS_10bfloat16_tEfNS_4arch4Sm80ELb0ELb0ELb1ELb0ELb0ELb0ELb0ELb0ELi2ELi2ELi2ELi2ELb1EEENS1_24CollectiveEpilogueBwdGQAISA_fSD_Li256ELb0ELb0EEENS1_19SingleTileSchedulerILb0ELb0ELb0ELi64EEEEEEEEEvNT_6ParamsE,"",@"SHT_CUDA_INFO"
	.sectionflags	@""
	.align	4


	//----- nvinfo : EIATTR_CUDA_API_VERSION
	.align		4
        /*0000*/ 	.byte	0x04, 0x37
        /*0002*/ 	.short	(.L_348 - .L_347)
.L_347:
        /*0004*/ 	.word	0x00000082


	//----- nvinfo : EIATTR_KPARAM_INFO
	.align		4
.L_348:
        /*0008*/ 	.byte	0x04, 0x17
        /*000a*/ 	.short	(.L_350 - .L_349)
.L_349:
        /*000c*/ 	.word	0x00000000
        /*0010*/ 	.short	0x0000
        /*0012*/ 	.short	0x0000
        /*0014*/ 	.byte	0x00, 0xf0, 0xe1, 0x09


	//----- nvinfo : EIATTR_SPARSE_MMA_MASK
	.align		4
.L_350:
        /*0018*/ 	.byte	0x03, 0x50
        /*001a*/ 	.short	0x0000


	//----- nvinfo : EIATTR_MAXREG_COUNT
	.align		4
        /*001c*/ 	.byte	0x03, 0x1b
        /*001e*/ 	.short	0x00ff


	//----- nvinfo : EIATTR_MERCURY_ISA_VERSION
	.align		4
        /*0020*/ 	.byte	0x03, 0x5f
        /*0022*/ 	.short	0x0101


	//----- nvinfo : EIATTR_EXIT_INSTR_OFFSETS
	.align		4
        /*0024*/ 	.byte	0x04, 0x1c
        /*0026*/ 	.short	(.L_352 - .L_351)


	//   ....[0]....
.L_351:
        /*0028*/ 	.word	0x00000010


	//----- nvinfo : EIATTR_MAX_THREADS
	.align		4
.L_352:
        /*002c*/ 	.byte	0x04, 0x05
        /*002e*/ 	.short	(.L_354 - .L_353)
.L_353:
        /*0030*/ 	.word	0x00000100
        /*0034*/ 	.word	0x00000001
        /*0038*/ 	.word	0x00000001


	//----- nvinfo : EIATTR_CBANK_PARAM_SIZE
	.align		4
.L_354:
        /*003c*/ 	.byte	0x03, 0x19
        /*003e*/ 	.short	0x0278


	//----- nvinfo : EIATTR_PARAM_CBANK
	.align		4
        /*0040*/ 	.byte	0x04, 0x0a
        /*0042*/ 	.short	(.L_356 - .L_355)
	.align		4
.L_355:
        /*0044*/ 	.word	index@(.nv.constant0._ZN7cutlass13device_kernelIN5flash19enable_sm80_to_sm89INS1_16FlashAttnBwdSm80INS1_25CollectiveMainloopBwdSm80ILi1ELi1EN4cute5tupleIJNS5_1CILi64EEES8_NS7_ILi192EEEEEENS_10bfloat16_tEfNS_4arch4Sm80ELb0ELb0ELb1ELb0ELb0ELb0ELb0ELb0ELi2ELi2ELi2ELi2ELb1EEENS1_24CollectiveEpilogueBwdGQAISA_fSD_Li256ELb0ELb0EEENS1_19SingleTileSchedulerILb0ELb0ELb0ELi64EEEEEEEEEvNT_6ParamsE)
        /*0048*/ 	.short	0x0210
        /*004a*/ 	.short	0x0278


	//----- nvinfo : EIATTR_SW_WAR
	.align		4
.L_356:
        /*004c*/ 	.byte	0x04, 0x36
        /*004e*/ 	.short	(.L_358 - .L_357)
.L_357:
        /*0050*/ 	.word	0x00000008
.L_358:


//--------------------- .nv.info._ZN7cutlass13device_kernelIN5flash19enable_sm80_to_sm89INS1_16FlashAttnBwdSm80INS1_25CollectiveMainloopBwdSm80ILi1ELi1EN4cute5tupleIJNS5_1CILi64EEES8_NS7_ILi192EEEEEENS_10bfloat16_tEfNS_4arch4Sm80ELb0ELb0ELb1ELb0ELb1ELb0ELb0ELb0ELi2ELi2ELi2ELi2ELb1EEENS1_24CollectiveEpilogueBwdGQAISA_fSD_Li256ELb0ELb1EEENS1_19SingleTileSchedulerILb0ELb0ELb0ELi64EEEEEEEEEvNT_6ParamsE --------------------------
	.section	.nv.info._ZN7cutlass13device_kernelIN5flash19enable_sm80_to_sm89INS1_16FlashAttnBwdSm80INS1_25CollectiveMainloopBwdSm80ILi1ELi1EN4cute5tupleIJNS5_1CILi64EEES8_NS7_ILi192EEEEEENS_10bfloat16_tEfNS_4arch4Sm80ELb0ELb0ELb1ELb0ELb1ELb0ELb0ELb0ELi2ELi2ELi2ELi2ELb1EEENS1_24CollectiveEpilogueBwdGQAISA_fSD_Li256ELb0ELb1EEENS1_19SingleTileSchedulerILb0ELb0ELb0ELi64EEEEEEEEEvNT_6ParamsE,"",@"SHT_CUDA_INFO"
	.sectionflags	@""
	.align	4


	//----- nvinfo : EIATTR_CUDA_API_VERSION
	.align		4
        /*0000*/ 	.byte	0x04, 0x37
        /*0002*/ 	.short	(.L_360 - .L_359)
.L_359:
        /*0004*/ 	.word	0x00000082


	//----- nvinfo : EIATTR_KPARAM_INFO
	.align		4
.L_360:
        /*0008*/ 	.byte	0x04, 0x17
        /*000a*/ 	.short	(.L_362 - .L_361)
.L_361:
        /*000c*/ 	.word	0x00000000
        /*0010*/ 	.short	0x0000
        /*0012*/ 	.short	0x0000
        /*0014*/ 	.byte	0x00, 0xf0, 0xe1, 0x09


	//----- nvinfo : EIATTR_SPARSE_MMA_MASK
	.align		4
.L_362:
        /*0018*/ 	.byte	0x03, 0x50
        /*001a*/ 	.short	0x0000


	//----- nvinfo : EIATTR_MAXREG_COUNT
	.align		4
        /*001c*/ 	.byte	0x03, 0x1b
        /*001e*/ 	.short	0x00ff


	//----- nvinfo : EIATTR_MERCURY_ISA_VERSION
	.align		4
        /*0020*/ 	.byte	0x03, 0x5f
        /*0022*/ 	.short	0x0101


	//----- nvinfo : EIATTR_EXIT_INSTR_OFFSETS
	.align		4
        /*0024*/ 	.byte	0x04, 0x1c
        /*0026*/ 	.short	(.L_364 - .L_363)


	//   ....[0]....
.L_363:
        /*0028*/ 	.word	0x00000010


	//----- nvinfo : EIATTR_MAX_THREADS
	.align		4
.L_364:
        /*002c*/ 	.byte	0x04, 0x05
        /*002e*/ 	.short	(.L_366 - .L_365)
.L_365:
        /*0030*/ 	.word	0x00000100
        /*0034*/ 	.word	0x00000001
        /*0038*/ 	.word	0x00000001


	//----- nvinfo : EIATTR_CBANK_PARAM_SIZE
	.align		4
.L_366:
        /*003c*/ 	.byte	0x03, 0x19
        /*003e*/ 	.short	0x0278


	//----- nvinfo : EIATTR_PARAM_CBANK
	.align		4
        /*0040*/ 	.byte	0x04, 0x0a
        /*0042*/ 	.short	(.L_368 - .L_367)
	.align		4
.L_367:
        /*0044*/ 	.word	index@(.nv.constant0._ZN7cutlass13device_kernelIN5flash19enable_sm80_to_sm89INS1_16FlashAttnBwdSm80INS1_25CollectiveMainloopBwdSm80ILi1ELi1EN4cute5tupleIJNS5_1CILi64EEES8_NS7_ILi192EEEEEENS_10bfloat16_tEfNS_4arch4Sm80ELb0ELb0ELb1ELb0ELb1ELb0ELb0ELb0ELi2ELi2ELi2ELi2ELb1EEENS1_24CollectiveEpilogueBwdGQAISA_fSD_Li256ELb0ELb1EEENS1_19SingleTileSchedulerILb0ELb0ELb0ELi64EEEEEEEEEvNT_6ParamsE)
        /*0048*/ 	.short	0x0210
        /*004a*/ 	.short	0x0278


	//----- nvinfo : EIATTR_SW_WAR
	.align		4
.L_368:
        /*004c*/ 	.byte	0x04, 0x36
        /*004e*/ 	.short	(.L_370 - .L_369)
.L_369:
        /*0050*/ 	.word	0x00000008
.L_370:


//--------------------- .nv.info._ZN7cutlass13device_kernelIN5flash19enable_sm80_to_sm89INS1_16FlashAttnBwdSm80INS1_25CollectiveMainloopBwdSm80ILi1ELi1EN4cute5tupleIJNS5_1CILi64EEES8_NS7_ILi192EEEEEENS_10bfloat16_tEfNS_4arch4Sm80ELb0ELb0ELb1ELb1ELb0ELb0ELb0ELb0ELi2ELi2ELi2ELi2ELb1EEENS1_21CollectiveEpilogueBwdISA_SB_SD_Li256ELb1ELb0ELi4EEENS1_19SingleTileSchedulerILb1ELb0ELb0ELi64EEEEEEEEEvNT_6ParamsE --------------------------
	.section	.nv.info._ZN7cutlass13device_kernelIN5flash19enable_sm80_to_sm89INS1_16FlashAttnBwdSm80INS1_25CollectiveMainloopBwdSm80ILi1ELi1EN4cute5tupleIJNS5_1CILi64EEES8_NS7_ILi192EEEEEENS_10bfloat16_tEfNS_4arch4Sm80ELb0ELb0ELb1ELb1ELb0ELb0ELb0ELb0ELi2ELi2ELi2ELi2ELb1EEENS1_21CollectiveEpilogueBwdISA_SB_SD_Li256ELb1ELb0ELi4EEENS1_19SingleTileSchedulerILb1ELb0ELb0ELi64EEEEEEEEEvNT_6ParamsE,"",@"SHT_CUDA_INFO"
	.sectionflags	@""
	.align	4


	//----- nvinfo : EIATTR_CUDA_API_VERSION
	.align		4
        /*0000*/ 	.byte	0x04, 0x37
        /*0002*/ 	.short	(.L_372 - .L_371)
.L_371:
        /*0004*/ 	.word	0x00000082


	//----- nvinfo : EIATTR_KPARAM_INFO
	.align		4
.L_372:
        /*0008*/ 	.byte	0x04, 0x17
        /*000a*/ 	.short	(.L_374 - .L_373)
.L_373:
        /*000c*/ 	.word	0x00000000
        /*0010*/ 	.short	0x0000
        /*0012*/ 	.short	0x0000
        /*0014*/ 	.byte	0x00, 0xf0, 0xc1, 0x09


	//----- nvinfo : EIATTR_SPARSE_MMA_MASK
	.align		4
.L_374:
        /*0018*/ 	.byte	0x03, 0x50
        /*001a*/ 	.short	0x0000


	//----- nvinfo : EIATTR_MAXREG_COUNT
	.align		4
        /*001c*/ 	.byte	0x03, 0x1b
        /*001e*/ 	.short	0x00ff


	//----- nvinfo : EIATTR_MERCURY_ISA_VERSION
	.align		4
        /*0020*/ 	.byte	0x03, 0x5f
        /*0022*/ 	.short	0x0101


	//----- nvinfo : EIATTR_EXIT_INSTR_OFFSETS
	.align		4
        /*0024*/ 	.byte	0x04, 0x1c
        /*0026*/ 	.short	(.L_376 - .L_375)


	//   ....[0]....
.L_375:
        /*0028*/ 	.word	0x00000010


	//----- nvinfo : EIATTR_MAX_THREADS
	.align		4
.L_376:
        /*002c*/ 	.byte	0x04, 0x05
        /*002e*/ 	.short	(.L_378 - .L_377)
.L_377:
        /*0030*/ 	.word	0x00000100
        /*0034*/ 	.word	0x00000001
        /*0038*/ 	.word	0x00000001


	//----- nvinfo : EIATTR_CBANK_PARAM_SIZE
	.align		4
.L_378:
        /*003c*/ 	.byte	0x03, 0x19
        /*003e*/ 	.short	0x0270


	//----- nvinfo : EIATTR_PARAM_CBANK
	.align		4
        /*0040*/ 	.byte	0x04, 0x0a
        /*0042*/ 	.short	(.L_380 - .L_379)
	.align		4
.L_379:
        /*0044*/ 	.word	index@(.nv.constant0._ZN7cutlass13device_kernelIN5flash19enable_sm80_to_sm89INS1_16FlashAttnBwdSm80INS1_25CollectiveMainloopBwdSm80ILi1ELi1EN4cute5tupleIJNS5_1CILi64EEES8_NS7_ILi192EEEEEENS_10bfloat16_tEfNS_4arch4Sm80ELb0ELb0ELb1ELb1ELb0ELb0ELb0ELb0ELi2ELi2ELi2ELi2ELb1EEENS1_21CollectiveEpilogueBwdISA_SB_SD_Li256ELb1ELb0ELi4EEENS1_19SingleTileSchedulerILb1ELb0ELb0ELi64EEEEEEEEEvNT_6ParamsE)
        /*0048*/ 	.short	0x0210
        /*004a*/ 	.short	0x0270


	//----- nvinfo : EIATTR_SW_WAR
	.align		4
.L_380:
        /*004c*/ 	.byte	0x04, 0x36
        /*004e*/ 	.short	(.L_382 - .L_381)
.L_381:
        /*0050*/ 	.word	0x00000008
.L_382:


//--------------------- .nv.info._ZN7cutlass13device_kernelIN5flash19enable_sm80_to_sm89INS1_16FlashAttnBwdSm80INS1_25CollectiveMainloopBwdSm80ILi1ELi1EN4cute5tupleIJNS5_1CILi64EEES8_NS7_ILi192EEEEEENS_10bfloat16_tEfNS_4arch4Sm80ELb0ELb0ELb1ELb1ELb1ELb0ELb0ELb0ELi2ELi2ELi2ELi2ELb1EEENS1_21CollectiveEpilogueBwdISA_SB_SD_Li256ELb1ELb0ELi4EEENS1_19SingleTileSchedulerILb1ELb0ELb0ELi64EEEEEEEEEvNT_6ParamsE --------------------------
	.section	.nv.info._ZN7cutlass13device_kernelIN5flash19enable_sm80_to_sm89INS1_16FlashAttnBwdSm80INS1_25CollectiveMainloopBwdSm80ILi1ELi1EN4cute5tupleIJNS5_1CILi64EEES8_NS7_ILi192EEEEEENS_10bfloat16_tEfNS_4arch4Sm80ELb0ELb0ELb1ELb1ELb1ELb0ELb0ELb0ELi2ELi2ELi2ELi2ELb1EEENS1_21CollectiveEpilogueBwdISA_SB_SD_Li256ELb1ELb0ELi4EEENS1_19SingleTileSchedulerILb1ELb0ELb0ELi64EEEEEEEEEvNT_6ParamsE,"",@"SHT_CUDA_INFO"
	.sectionflags	@""
	.align	4


	//----- nvinfo : EIATTR_CUDA_API_VERSION
	.align		4
        /*0000*/ 	.byte	0x04, 0x37
        /*0002*/ 	.short	(.L_384 - .L_383)
.L_383:
        /*0004*/ 	.word	0x00000082


	//----- nvinfo : EIATTR_KPARAM_INFO
	.align		4
.L_384:
        /*0008*/ 	.byte	0x04, 0x17
        /*000a*/ 	.short	(.L_386 - .L_385)
.L_385:
        /*000c*/ 	.word	0x00000000
        /*0010*/ 	.short	0x0000
        /*0012*/ 	.short	0x0000
        /*0014*/ 	.byte	0x00, 0xf0, 0xc1, 0x09


	//----- nvinfo : EIATTR_SPARSE_MMA_MASK
	.align		4
.L_386:
        /*0018*/ 	.byte	0x03, 0x50
        /*001a*/ 	.short	0x0000


	//----- nvinfo : EIATTR_MAXREG_COUNT
	.align		4
        /*001c*/ 	.byte	0x03, 0x1b
        /*001e*/ 	.short	0x00ff


	//----- nvinfo : EIATTR_MERCURY_ISA_VERSION
	.align		4
        /*0020*/ 	.byte	0x03, 0x5f
        /*0022*/ 	.short	0x0101


	//----- nvinfo : EIATTR_EXIT_INSTR_OFFSETS
	.align		4
        /*0024*/ 	.byte	0x04, 0x1c
        /*0026*/ 	.short	(.L_388 - .L_387)


	//   ....[0]....
.L_387:
        /*0028*/ 	.word	0x00000010


	//----- nvinfo : EIATTR_MAX_THREADS
	.align		4
.L_388:
        /*002c*/ 	.byte	0x04, 0x05
        /*002e*/ 	.short	(.L_390 - .L_389)
.L_389:
        /*0030*/ 	.word	0x00000100
        /*0034*/ 	.word	0x00000001
        /*0038*/ 	.word	0x00000001


	//----- nvinfo : EIATTR_CBANK_PARAM_SIZE
	.align		4
.L_390:
        /*003c*/ 	.byte	0x03, 0x19
        /*003e*/ 	.short	0x0270


	//----- nvinfo : EIATTR_PARAM_CBANK
	.align		4
        /*0040*/ 	.byte	0x04, 0x0a
        /*0042*/ 	.short	(.L_392 - .L_391)
	.align		4
.L_391:
        /*0044*/ 	.word	index@(.nv.constant0._ZN7cutlass13device_kernelIN5flash19enable_sm80_to_sm89INS1_16FlashAttnBwdSm80INS1_25CollectiveMainloopBwdSm80ILi1ELi1EN4cute5tupleIJNS5_1CILi64EEES8_NS7_ILi192EEEEEENS_10bfloat16_tEfNS_4arch4Sm80ELb0ELb0ELb1ELb1ELb1ELb0ELb0ELb0ELi2ELi2ELi2ELi2ELb1EEENS1_21CollectiveEpilogueBwdISA_SB_SD_Li256ELb1ELb0ELi4EEENS1_19SingleTileSchedulerILb1ELb0ELb0ELi64EEEEEEEEEvNT_6ParamsE)
        /*0048*/ 	.short	0x0210
        /*004a*/ 	.short	0x0270


	//----- nvinfo : EIATTR_SW_WAR
	.align		4
.L_392:
        /*004c*/ 	.byte	0x04, 0x36
        /*004e*/ 	.short	(.L_394 - .L_393)
.L_393:
        /*0050*/ 	.word	0x00000008
.L_394:


//--------------------- .nv.info._ZN7cutlass13device_kernelIN5flash19enable_sm80_to_sm89INS1_16FlashAttnBwdSm80INS1_25CollectiveMainloopBwdSm80ILi1ELi1EN4cute5tupleIJNS5_1CILi64EEES8_NS7_ILi192EEEEEENS_10bfloat16_tEfNS_4arch4Sm80ELb0ELb0ELb1ELb1ELb0ELb0ELb0ELb0ELi2ELi2ELi2ELi2ELb1EEENS1_24CollectiveEpilogueBwdGQAISA_fSD_Li256ELb1ELb0EEENS1_19SingleTileSchedulerILb1ELb0ELb0ELi64EEEEEEEEEvNT_6ParamsE --------------------------
	.section	.nv.info._ZN7cutlass13device_kernelIN5flash19enable_sm80_to_sm89INS1_16FlashAttnBwdSm80INS1_25CollectiveMainloopBwdSm80ILi1ELi1EN4cute5tupleIJNS5_1CILi64EEES8_NS7_ILi192EEEEEENS_10bfloat16_tEfNS_4arch4Sm80ELb0ELb0ELb1ELb1ELb0ELb0ELb0ELb0ELi2ELi2ELi2ELi2ELb1EEENS1_24CollectiveEpilogueBwdGQAISA_fSD_Li256ELb1ELb0EEENS1_19SingleTileSchedulerILb1ELb0ELb0ELi64EEEEEEEEEvNT_6ParamsE,"",@"SHT_CUDA_INFO"
	.sectionflags	@""
	.align	4


	//----- nvinfo : EIATTR_CUDA_API_VERSION
	.align		4
        /*0000*/ 	.byte	0x04, 0x37
        /*0002*/ 	.short	(.L_396 - .L_395)
.L_395:
        /*0004*/ 	.word	0x00000082


	//----- nvinfo : EIATTR_KPARAM_INFO
	.align		4
.L_396:
        /*0008*/ 	.byte	0x04, 0x17
        /*000a*/ 	.short	(.L_398 - .L_397)
.L_397:
        /*000c*/ 	.word	0x00000000
        /*0010*/ 	.short	0x0000
        /*0012*/ 	.short	0x0000
        /*0014*/ 	.byte	0x00, 0xf0, 0xe1, 0x09


	//----- nvinfo : EIATTR_SPARSE_MMA_MASK
	.align		4
.L_398:
        /*0018*/ 	.byte	0x03, 0x50
        /*001a*/ 	.short	0x0000


	//----- nvinfo : EIATTR_MAXREG_COUNT
	.align		4
        /*001c*/ 	.byte	0x03, 0x1b
        /*001e*/ 	.short	0x00ff


	//----- nvinfo : EIATTR_MERCURY_ISA_VERSION
	.align		4
        /*0020*/ 	.byte	0x03, 0x5f
        /*0022*/ 	.short	0x0101


	//----- nvinfo : EIATTR_EXIT_INSTR_OFFSETS
	.align		4
        /*0024*/ 	.byte	0x04, 0x1c
        /*0026*/ 	.short	(.L_400 - .L_399)


	//   ....[0]....
.L_399:
        /*0028*/ 	.word	0x00000010


	//----- nvinfo : EIATTR_MAX_THREADS
	.align		4
.L_400:
        /*002c*/ 	.byte	0x04, 0x05
        /*002e*/ 	.short	(.L_402 - .L_401)
.L_401:
        /*0030*/ 	.word	0x00000100
        /*0034*/ 	.word	0x00000001
        /*0038*/ 	.word	0x00000001


	//----- nvinfo : EIATTR_CBANK_PARAM_SIZE
	.align		4
.L_402:
        /*003c*/ 	.byte	0x03, 0x19
        /*003e*/ 	.short	0x0278


	//----- nvinfo : EIATTR_PARAM_CBANK
	.align		4
        /*0040*/ 	.byte	0x04, 0x0a
        /*0042*/ 	.short	(.L_404 - .L_403)
	.align		4
.L_403:
        /*0044*/ 	.word	index@(.nv.constant0._ZN7cutlass13device_kernelIN5flash19enable_sm80_to_sm89INS1_16FlashAttnBwdSm80INS1_25CollectiveMainloopBwdSm80ILi1ELi1EN4cute5tupleIJNS5_1CILi64EEES8_NS7_ILi192EEEEEENS_10bfloat16_tEfNS_4arch4Sm80ELb0ELb0ELb1ELb1ELb0ELb0ELb0ELb0ELi2ELi2ELi2ELi2ELb1EEENS1_24CollectiveEpilogueBwdGQAISA_fSD_Li256ELb1ELb0EEENS1_19SingleTileSchedulerILb1ELb0ELb0ELi64EEEEEEEEEvNT_6ParamsE)
        /*0048*/ 	.short	0x0210
        /*004a*/ 	.short	0x0278


	//----- nvinfo : EIATTR_SW_WAR
	.align		4
.L_404:
        /*004c*/ 	.byte	0x04, 0x36
        /*004e*/ 	.short	(.L_406 - .L_405)
.L_405:
        /*0050*/ 	.word	0x00000008
.L_406:


//--------------------- .nv.info._ZN7cutlass13device_kernelIN5flash19enable_sm80_to_sm89INS1_16FlashAttnBwdSm80INS1_25CollectiveMainloopBwdSm80ILi1ELi1EN4cute5tupleIJNS5_1CILi64EEES8_NS7_ILi192EEEEEENS_10bfloat16_tEfNS_4arch4Sm80ELb0ELb0ELb1ELb1ELb1ELb0ELb0ELb0ELi2ELi2ELi2ELi2ELb1EEENS1_24CollectiveEpilogueBwdGQAISA_fSD_Li256ELb1ELb1EEENS1_19SingleTileSchedulerILb1ELb0ELb0ELi64EEEEEEEEEvNT_6ParamsE --------------------------
	.section	.nv.info._ZN7cutlass13device_kernelIN5flash19enable_sm80_to_sm89INS1_16FlashAttnBwdSm80INS1_25CollectiveMainloopBwdSm80ILi1ELi1EN4cute5tupleIJNS5_1CILi64EEES8_NS7_ILi192EEEEEENS_10bfloat16_tEfNS_4arch4Sm80ELb0ELb0ELb1ELb1ELb1ELb0ELb0ELb0ELi2ELi2ELi2ELi2ELb1EEENS1_24CollectiveEpilogueBwdGQAISA_fSD_Li256ELb1ELb1EEENS1_19SingleTileSchedulerILb1ELb0ELb0ELi64EEEEEEEEEvNT_6ParamsE,"",@"SHT_CUDA_INFO"
	.sectionflags	@""
	.align	4


	//----- nvinfo : EIATTR_CUDA_API_VERSION
	.align		4
        /*0000*/ 	.byte	0x04, 0x37
        /*0002*/ 	.short	(.L_408 - .L_407)
.L_407:
        /*0004*/ 	.word	0x00000082


	//----- nvinfo : EIATTR_KPARAM_INFO
	.align		4
.L_408:
        /*0008*/ 	.byte	0x04, 0x17
        /*000a*/ 	.short	(.L_410 - .L_409)
.L_409:
        /*000c*/ 	.word	0x00000000
        /*0010*/ 	.short	0x0000
        /*0012*/ 	.short	0x0000
        /*0014*/ 	.byte	0x00, 0xf0, 0xe1, 0x09


	//----- nvinfo : EIATTR_SPARSE_MMA_MASK
	.align		4
.L_410:
        /*0018*/ 	.byte	0x03, 0x50
        /*001a*/ 	.short	0x0000


	//----- nvinfo : EIATTR_MAXREG_COUNT
	.align		4
        /*001c*/ 	.byte	0x03, 0x1b
        /*001e*/ 	.short	0x00ff


	//----- nvinfo : EIATTR_MERCURY_ISA_VERSION
	.align		4
        /*0020*/ 	.byte	0x03, 0x5f
        /*0022*/ 	.short	0x0101


	//----- nvinfo : EIATTR_EXIT_INSTR_OFFSETS
	.align		4
        /*0024*/ 	.byte	0x04, 0x1c
        /*0026*/ 	.short	(.L_412 - .L_411)


	//   ....[0]....
.L_411:
        /*0028*/ 	.word	0x00000010


	//----- nvinfo : EIATTR_MAX_THREADS
	.align		4
.L_412:
        /*002c*/ 	.byte	0x04, 0x05
        /*002e*/ 	.short	(.L_414 - .L_413)
.L_413:
        /*0030*/ 	.word	0x00000100
        /*0034*/ 	.word	0x00000001
        /*0038*/ 	.word	0x00000001


	//----- nvinfo : EIATTR_CBANK_PARAM_SIZE
	.align		4
.L_414:
        /*003c*/ 	.byte	0x03, 0x19
        /*003e*/ 	.short	0x0278


	//----- nvinfo : EIATTR_PARAM_CBANK
	.align		4
        /*0040*/ 	.byte	0x04, 0x0a
        /*0042*/ 	.short	(.L_416 - .L_415)
	.align		4
.L_415:
        /*0044*/ 	.word	index@(.nv.constant0._ZN7cutlass13device_kernelIN5flash19enable_sm80_to_sm89INS1_16FlashAttnBwdSm80INS1_25CollectiveMainloopBwdSm80ILi1ELi1EN4cute5tupleIJNS5_1CILi64EEES8_NS7_ILi192EEEEEENS_10bfloat16_tEfNS_4arch4Sm80ELb0ELb0ELb1ELb1ELb1ELb0ELb0ELb0ELi2ELi2ELi2ELi2ELb1EEENS1_24CollectiveEpilogueBwdGQAISA_fSD_Li256ELb1ELb1EEENS1_19SingleTileSchedulerILb1ELb0ELb0ELi64EEEEEEEEEvNT_6ParamsE)
        /*0048*/ 	.short	0x0210
        /*004a*/ 	.short	0x0278


	//----- nvinfo : EIATTR_SW_WAR
	.align		4
.L_416:
        /*004c*/ 	.byte	0x04, 0x36
        /*004e*/ 	.short	(.L_418 - .L_417)
.L_417:
        /*0050*/ 	.word	0x00000008
.L_418:


//--------------------- .nv.info._ZN7cutlass13device_kernelIN5flash19enable_sm80_to_sm89INS1_16FlashAttnBwdSm80INS1_25CollectiveMainloopBwdSm80ILi1ELi1EN4cute5tupleIJNS5_1CILi64EEES8_NS7_ILi192EEEEEENS_10bfloat16_tEfNS_4arch4Sm80ELb0ELb1ELb1ELb0ELb0ELb0ELb0ELb0ELi2ELi2ELi2ELi2ELb1EEENS1_21CollectiveEpilogueBwdISA_SB_SD_Li256ELb0ELb0ELi4EEENS1_19SingleTileSchedulerILb0ELb0ELb0ELi64EEEEEEEEEvNT_6ParamsE --------------------------
	.section	.nv.info._ZN7cutlass13device_kernelIN5flash19enable_sm80_to_sm89INS1_16FlashAttnBwdSm80INS1_25CollectiveMainloopBwdSm80ILi1ELi1EN4cute5tupleIJNS5_1CILi64EEES8_NS7_ILi192EEEEEENS_10bfloat16_tEfNS_4arch4Sm80ELb0ELb1ELb1ELb0ELb0ELb0ELb0ELb0ELi2ELi2ELi2ELi2ELb1EEENS1_21CollectiveEpilogueBwdISA_SB_SD_Li256ELb0ELb0ELi4EEENS1_19SingleTileSchedulerILb0ELb0ELb0ELi64EEEEEEEEEvNT_6ParamsE,"",@"SHT_CUDA_INFO"
	.sectionflags	@""
	.align	4


	//----- nvinfo : EIATTR_CUDA_API_VERSION
	.align		4
        /*0000*/ 	.byte	0x04, 0x37
        /*0002*/ 	.short	(.L_420 - .L_419)
.L_419:
        /*0004*/ 	.word	0x00000082


	//----- nvinfo : EIATTR_KPARAM_INFO
	.align		4
.L_420:
        /*0008*/ 	.byte	0x04, 0x17
        /*000a*/ 	.short	(.L_422 - .L_421)
.L_421:
        /*000c*/ 	.word	0x00000000
        /*0010*/ 	.short	0x0000
        /*0012*/ 	.short	0x0000
        /*0014*/ 	.byte	0x00, 0xf0, 0xc1, 0x09


	//----- nvinfo : EIATTR_SPARSE_MMA_MASK
	.align		4
.L_422:
        /*0018*/ 	.byte	0x03, 0x50
        /*001a*/ 	.short	0x0000


	//----- nvinfo : EIATTR_MAXREG_COUNT
	.align		4
        /*001c*/ 	.byte	0x03, 0x1b
        /*001e*/ 	.short	0x00ff


	//----- nvinfo : EIATTR_MERCURY_ISA_VERSION
	.align		4
        /*0020*/ 	.byte	0x03, 0x5f
        /*0022*/ 	.short	0x0101


	//----- nvinfo : EIATTR_EXIT_INSTR_OFFSETS
	.align		4
        /*0024*/ 	.byte	0x04, 0x1c
        /*0026*/ 	.short	(.L_424 - .L_423)


	//   ....[0]....
.L_423:
        /*0028*/ 	.word	0x00000010


	//----- nvinfo : EIATTR_MAX_THREADS
	.align		4
.L_424:
        /*002c*/ 	.byte	0x04, 0x05
        /*002e*/ 	.short	(.L_426 - .L_425)
.L_425:
        /*0030*/ 	.word	0x00000100
        /*0034*/ 	.word	0x00000001
        /*0038*/ 	.word	0x00000001


	//----- nvinfo : EIATTR_CBANK_PARAM_SIZE
	.align		4
.L_426:
        /*003c*/ 	.byte	0x03, 0x19
        /*003e*/ 	.short	0x0270


	//----- nvinfo : EIATTR_PARAM_CBANK
	.align		4
        /*0040*/ 	.byte	0x04, 0x0a
        /*0042*/ 	.short	(.L_428 - .L_427)
	.align		4
.L_427:
        /*0044*/ 	.word	index@(.nv.constant0._ZN7cutlass13device_kernelIN5flash19enable_sm80_to_sm89INS1_16FlashAttnBwdSm80INS1_25CollectiveMainloopBwdSm80ILi1ELi1EN4cute5tupleIJNS5_1CILi64EEES8_NS7_ILi192EEEEEENS_10bfloat16_tEfNS_4arch4Sm80ELb0ELb1ELb1ELb0ELb0ELb0ELb0ELb0ELi2ELi2ELi2ELi2ELb1EEENS1_21CollectiveEpilogueBwdISA_SB_SD_Li256ELb0ELb0ELi4EEENS1_19SingleTileSchedulerILb0ELb0ELb0ELi64EEEEEEEEEvNT_6ParamsE)
        /*0048*/ 	.short	0x0210
        /*004a*/ 	.short	0x0270


	//----- nvinfo : EIATTR_SW_WAR
	.align		4
.L_428:
        /*004c*/ 	.byte	0x04, 0x36
        /*004e*/ 	.short	(.L_430 - .L_429)
.L_429:
        /*0050*/ 	.word	0x00000008
.L_430:


//--------------------- .nv.info._ZN7cutlass13device_kernelIN5flash19enable_sm80_to_sm89INS1_16FlashAttnBwdSm80INS1_25CollectiveMainloopBwdSm80ILi1ELi1EN4cute5tupleIJNS5_1CILi64EEES8_NS7_ILi192EEEEEENS_10bfloat16_tEfNS_4arch4Sm80ELb0ELb1ELb1ELb0ELb1ELb0ELb0ELb0ELi2ELi2ELi2ELi2ELb1EEENS1_21CollectiveEpilogueBwdISA_SB_SD_Li256ELb0ELb0ELi4EEENS1_19SingleTileSchedulerILb0ELb0ELb0ELi64EEEEEEEEEvNT_6ParamsE --------------------------
	.section	.nv.info._ZN7cutlass13device_kernelIN5flash19enable_sm80_to_sm89INS1_16FlashAttnBwdSm80INS1_25CollectiveMainloopBwdSm80ILi1ELi1EN4cute5tupleIJNS5_1CILi64EEES8_NS7_ILi192EEEEEENS_10bfloat16_tEfNS_4arch4Sm80ELb0ELb1ELb1ELb0ELb1ELb0ELb0ELb0ELi2ELi2ELi2ELi2ELb1EEENS1_21CollectiveEpilogueBwdISA_SB_SD_Li256ELb0ELb0ELi4EEENS1_19SingleTileSchedulerILb0ELb0ELb0ELi64EEEEEEEEEvNT_6ParamsE,"",@"SHT_CUDA_INFO"
	.sectionflags	@""
	.align	4


	//----- nvinfo : EIATTR_CUDA_API_VERSION
	.align		4
        /*0000*/ 	.byte	0x04, 0x37
        /*0002*/ 	.short	(.L_432 - .L_431)
.L_431:
        /*0004*/ 	.word	0x00000082


	//----- nvinfo : EIATTR_KPARAM_INFO
	.align		4
.L_432:
        /*0008*/ 	.byte	0x04, 0x17
        /*000a*/ 	.short	(.L_434 - .L_433)
.L_433:
        /*000c*/ 	.word	0x00000000
        /*0010*/ 	.short	0x0000
        /*0012*/ 	.short	0x0000
        /*0014*/ 	.byte	0x00, 0xf0, 0xc1, 0x09


	//----- nvinfo : EIATTR_SPARSE_MMA_MASK
	.align		4
.L_434:
        /*0018*/ 	.byte	0x03, 0x50
        /*001a*/ 	.short	0x0000


	//----- nvinfo : EIATTR_MAXREG_COUNT
	.align		4
        /*001c*/ 	.byte	0x03, 0x1b
        /*001e*/ 	.short	0x00ff


	//----- nvinfo : EIATTR_MERCURY_ISA_VERSION
	.align		4
        /*0020*/ 	.byte	0x03, 0x5f
        /*0022*/ 	.short	0x0101


	//----- nvinfo : EIATTR_EXIT_INSTR_OFFSETS
	.align		4
        /*0024*/ 	.byte	0x04, 0x1c
        /*0026*/ 	.short	(.L_436 - .L_435)


	//   ....[0]....
.L_435:
        /*0028*/ 	.word	0x00000010


	//----- nvinfo : EIATTR_MAX_THREADS
	.align		4
.L_436:
        /*002c*/ 	.byte	0x04, 0x05
        /*002e*/ 	.short	(.L_438 - .L_437)
.L_437:
        /*0030*/ 	.word	0x00000100
        /*0034*/ 	.word	0x00000001
        /*0038*/ 	.word	0x00000001


	//----- nvinfo : EIATTR_CBANK_PARAM_SIZE
	.align		4
.L_438:
        /*003c*/ 	.byte	0x03, 0x19
        /*003e*/ 	.short	0x0270


	//----- nvinfo : EIATTR_PARAM_CBANK
	.align		4
        /*0040*/ 	.byte	0x04, 0x0a
        /*0042*/ 	.short	(.L_440 - .L_439)
	.align		4
.L_439:
        /*0044*/ 	.word	index@(.nv.constant0._ZN7cutlass13device_kernelIN5flash19enable_sm80_to_sm89INS1_16FlashAttnBwdSm80INS1_25CollectiveMainloopBwdSm80ILi1ELi1EN4cute5tupleIJNS5_1CILi64EEES8_NS7_ILi192EEEEEENS_10bfloat16_tEfNS_4arch4Sm80ELb0ELb1ELb1ELb0ELb1ELb0ELb0ELb0ELi2ELi2ELi2ELi2ELb1EEENS1_21CollectiveEpilogueBwdISA_SB_SD_Li256ELb0ELb0ELi4EEENS1_19SingleTileSchedulerILb0ELb0ELb0ELi64EEEEEEEEEvNT_6ParamsE)
        /*0048*/ 	.short	0x0210
        /*004a*/ 	.short	0x0270


	//----- nvinfo : EIATTR_SW_WAR
	.align		4
.L_440:
        /*004c*/ 	.byte	0x04, 0x36
        /*004e*/ 	.short	(.L_442 - .L_441)
.L_441:
        /*0050*/ 	.word	0x00000008
.L_442:


//--------------------- .nv.info._ZN7cutlass13device_kernelIN5flash19enable_sm80_to_sm89INS1_16FlashAttnBwdSm80INS1_25CollectiveMainloopBwdSm80ILi1ELi1EN4cute5tupleIJNS5_1CILi64EEES8_NS7_ILi192EEEEEENS_10bfloat16_tEfNS_4arch4Sm80ELb0ELb1ELb1ELb0ELb0ELb0ELb0ELb0ELi2ELi2ELi2ELi2ELb1EEENS1_24CollectiveEpilogueBwdGQAISA_fSD_Li256ELb0ELb0EEENS1_19SingleTileSchedulerILb0ELb0ELb0ELi64EEEEEEEEEvNT_6ParamsE --------------------------
	.section	.nv.info._ZN7cutlass13device_kernelIN5flash19enable_sm80_to_sm89INS1_16FlashAttnBwdSm80INS1_25CollectiveMainloopBwdSm80ILi1ELi1EN4cute5tupleIJNS5_1CILi64EEES8_NS7_ILi192EEEEEENS_10bfloat16_tEfNS_4arch4Sm80ELb0ELb1ELb1ELb0ELb0ELb0ELb0ELb0ELi2ELi2ELi2ELi2ELb1EEENS1_24CollectiveEpilogueBwdGQAISA_fSD_Li256ELb0ELb0EEENS1_19SingleTileSchedulerILb0ELb0ELb0ELi64EEEEEEEEEvNT_6ParamsE,"",@"SHT_CUDA_INFO"
	.sectionflags	@""
	.align	4


	//----- nvinfo : EIATTR_CUDA_API_VERSION
	.align		4
        /*0000*/ 	.byte	0x04, 0x37
        /*0002*/ 	.short	(.L_444 - .L_443)
.L_443:
        /*0004*/ 	.word	0x00000082


	//----- nvinfo : EIATTR_KPARAM_INFO
	.align		4
.L_444:
        /*0008*/ 	.byte	0x04, 0x17
        /*000a*/ 	.short	(.L_446 - .L_445)
.L_445:
        /*000c*/ 	.word	0x00000000
        /*0010*/ 	.short	0x0000
        /*0012*/ 	.short	0x0000
        /*0014*/ 	.byte	0x00, 0xf0, 0xe1, 0x09


	//----- nvinfo : EIATTR_SPARSE_MMA_MASK
	.align		4
.L_446:
        /*0018*/ 	.byte	0x03, 0x50
        /*001a*/ 	.short	0x0000


	//----- nvinfo : EIATTR_MAXREG_COUNT
	.align		4
        /*001c*/ 	.byte	0x03, 0x1b
        /*001e*/ 	.short	0x00ff


	//----- nvinfo : EIATTR_MERCURY_ISA_VERSION
	.align		4
        /*0020*/ 	.byte	0x03, 0x5f
        /*0022*/ 	.short	0x0101


	//----- nvinfo : EIATTR_EXIT_INSTR_OFFSETS
	.align		4
        /*0024*/ 	.byte	0x04, 0x1c
        /*0026*/ 	.short	(.L_448 - .L_447)


	//   ....[0]....
.L_447:
        /*0028*/ 	.word	0x00000010


	//----- nvinfo : EIATTR_MAX_THREADS
	.align		4
.L_448:
        /*002c*/ 	.byte	0x04, 0x05
        /*002e*/ 	.short	(.L_450 - .L_449)
.L_449:
        /*0030*/ 	.word	0x00000100
        /*0034*/ 	.word	0x00000001
        /*0038*/ 	.word	0x00000001


	//----- nvinfo : EIATTR_CBANK_PARAM_SIZE
	.align		4
.L_450:
        /*003c*/ 	.byte	0x03, 0x19
        /*003e*/ 	.short	0x0278


	//----- nvinfo : EIATTR_PARAM_CBANK
	.align		4
        /*0040*/ 	.byte	0x04, 0x0a
        /*0042*/ 	.short	(.L_452 - .L_451)
	.align		4
.L_451:
        /*0044*/ 	.word	index@(.nv.constant0._ZN7cutlass13device_kernelIN5flash19enable_sm80_to_sm89INS1_16FlashAttnBwdSm80INS1_25CollectiveMainloopBwdSm80ILi1ELi1EN4cute5tupleIJNS5_1CILi64EEES8_NS7_ILi192EEEEEENS_10bfloat16_tEfNS_4arch4Sm80ELb0ELb1ELb1ELb0ELb0ELb0ELb0ELb0ELi2ELi2ELi2ELi2ELb1EEENS1_24CollectiveEpilogueBwdGQAISA_fSD_Li256ELb0ELb0EEENS1_19SingleTileSchedulerILb0ELb0ELb0ELi64EEEEEEEEEvNT_6ParamsE)
        /*0048*/ 	.short	0x0210
        /*004a*/ 	.short	0x0278


	//----- nvinfo : EIATTR_SW_WAR
	.align		4
.L_452:
        /*004c*/ 	.byte	0x04, 0x36
        /*004e*/ 	.short	(.L_454 - .L_453)
.L_453:
        /*0050*/ 	.word	0x00000008
.L_454:


//--------------------- .nv.info._ZN7cutlass13device_kernelIN5flash19enable_sm80_to_sm89INS1_16FlashAttnBwdSm80INS1_25CollectiveMainloopBwdSm80ILi1ELi1EN4cute5tupleIJNS5_1CILi64EEES8_NS7_ILi192EEEEEENS_10bfloat16_tEfNS_4arch4Sm80ELb0ELb1ELb1ELb0ELb1ELb0ELb0ELb0ELi2ELi2ELi2ELi2ELb1EEENS1_24CollectiveEpilogueBwdGQAISA_fSD_Li256ELb0ELb1EEENS1_19SingleTileSchedulerILb0ELb0ELb0ELi64EEEEEEEEEvNT_6ParamsE --------------------------
	.section	.nv.info._ZN7cutlass13device_kernelIN5flash19enable_sm80_to_sm89INS1_16FlashAttnBwdSm80INS1_25CollectiveMainloopBwdSm80ILi1ELi1EN4cute5tupleIJNS5_1CILi64EEES8_NS7_ILi192EEEEEENS_10bfloat16_tEfNS_4arch4Sm80ELb0ELb1ELb1ELb0ELb1ELb0ELb0ELb0ELi2ELi2ELi2ELi2ELb1EEENS1_24CollectiveEpilogueBwdGQAISA_fSD_Li256ELb0ELb1EEENS1_19SingleTileSchedulerILb0ELb0ELb0ELi64EEEEEEEEEvNT_6ParamsE,"",@"SHT_CUDA_INFO"
	.sectionflags	@""
	.align	4


	//----- nvinfo : EIATTR_CUDA_API_VERSION
	.align		4
        /*0000*/ 	.byte	0x04, 0x37
        /*0002*/ 	.short	(.L_456 - .L_455)
.L_455:
        /*0004*/ 	.word	0x00000082


	//----- nvinfo : EIATTR_KPARAM_INFO
	.align		4
.L_456:
        /*0008*/ 	.byte	0x04, 0x17
        /*000a*/ 	.short	(.L_458 - .L_457)
.L_457:
        /*000c*/ 	.word	0x00000000
        /*0010*/ 	.short	0x0000
        /*0012*/ 	.short	0x0000
        /*0014*/ 	.byte	0x00, 0xf0, 0xe1, 0x09


	//----- nvinfo : EIATTR_SPARSE_MMA_MASK
	.align		4
.L_458:
        /*0018*/ 	.byte	0x03, 0x50
        /*001a*/ 	.short	0x0000


	//----- nvinfo : EIATTR_MAXREG_COUNT
	.align		4
        /*001c*/ 	.byte	0x03, 0x1b
        /*001e*/ 	.short	0x00ff


	//----- nvinfo : EIATTR_MERCURY_ISA_VERSION
	.align		4
        /*0020*/ 	.byte	0x03, 0x5f
        /*0022*/ 	.short	0x0101


	//----- nvinfo : EIATTR_EXIT_INSTR_OFFSETS
	.align		4
        /*0024*/ 	.byte	0x04, 0x1c
        /*0026*/ 	.short	(.L_460 - .L_459)


	//   ....[0]....
.L_459:
        /*0028*/ 	.word	0x00000010


	//----- nvinfo : EIATTR_MAX_THREADS
	.align		4
.L_460:
        /*002c*/ 	.byte	0x04, 0x05
        /*002e*/ 	.short	(.L_462 - .L_461)
.L_461:
        /*0030*/ 	.word	0x00000100
        /*0034*/ 	.word	0x00000001
        /*0038*/ 	.word	0x00000001


	//----- nvinfo : EIATTR_CBANK_PARAM_SIZE
	.align		4
.L_462:
        /*003c*/ 	.byte	0x03, 0x19
        /*003e*/ 	.short	0x0278


	//----- nvinfo : EIATTR_PARAM_CBANK
	.align		4
        /*0040*/ 	.byte	0x04, 0x0a
        /*0042*/ 	.short	(.L_464 - .L_463)
	.align		4
.L_463:
        /*0044*/ 	.word	index@(.nv.constant0._ZN7cutlass13device_kernelIN5flash19enable_sm80_to_sm89INS1_16FlashAttnBwdSm80INS1_25CollectiveMainloopBwdSm80ILi1ELi1EN4cute5tupleIJNS5_1CILi64EEES8_NS7_ILi192EEEEEENS_10bfloat16_tEfNS_4arch4Sm80ELb0ELb1ELb1ELb0ELb1ELb0ELb0ELb0ELi2ELi2ELi2ELi2ELb1EEENS1_24CollectiveEpilogueBwdGQAISA_fSD_Li256ELb0ELb1EEENS1_19SingleTileSchedulerILb0ELb0ELb0ELi64EEEEEEEEEvNT_6ParamsE)
        /*0048*/ 	.short	0x0210
        /*004a*/ 	.short	0x0278


	//----- nvinfo : EIATTR_SW_WAR
	.align		4
.L_464:
        /*004c*/ 	.byte	0x04, 0x36
        /*004e*/ 	.short	(.L_466 - .L_465)
.L_465:
        /*0050*/ 	.word	0x00000008
.L_466:


//--------------------- .nv.info._ZN7cutlass13device_kernelIN5flash19enable_sm80_to_sm89INS1_16FlashAttnBwdSm80INS1_25CollectiveMainloopBwdSm80ILi1ELi1EN4cute5tupleIJNS5_1CILi64EEES8_NS7_ILi192EEEEEENS_10bfloat16_tEfNS_4arch4Sm80ELb0ELb1ELb1ELb1ELb0ELb0ELb0ELb0ELi2ELi2ELi2ELi2ELb1EEENS1_21CollectiveEpilogueBwdISA_SB_SD_Li256ELb1ELb0ELi4EEENS1_19SingleTileSchedulerILb1ELb0ELb0ELi64EEEEEEEEEvNT_6ParamsE --------------------------
	.section	.nv.info._ZN7cutlass13device_kernelIN5flash19enable_sm80_to_sm89INS1_16FlashAttnBwdSm80INS1_25CollectiveMainloopBwdSm80ILi1ELi1EN4cute5tupleIJNS5_1CILi64EEES8_NS7_ILi192EEEEEENS_10bfloat16_tEfNS_4arch4Sm80ELb0ELb1ELb1ELb1ELb0ELb0ELb0ELb0ELi2ELi2ELi2ELi2ELb1EEENS1_21CollectiveEpilogueBwdISA_SB_SD_Li256ELb1ELb0ELi4EEENS1_19SingleTileSchedulerILb1ELb0ELb0ELi64EEEEEEEEEvNT_6ParamsE,"",@"SHT_CUDA_INFO"
	.sectionflags	@""
	.align	4


	//----- nvinfo : EIATTR_CUDA_API_VERSION
	.align		4
        /*0000*/ 	.byte	0x04, 0x37
        /*0002*/ 	.short	(.L_468 - .L_467)
.L_467:
        /*0004*/ 	.word	0x00000082


	//----- nvinfo : EIATTR_KPARAM_INFO
	.align		4
.L_468:
        /*0008*/ 	.byte	0x04, 0x17
        /*000a*/ 	.short	(.L_470 - .L_469)
.L_469:
        /*000c*/ 	.word	0x00000000
        /*0010*/ 	.short	0x0000
        /*0012*/ 	.short	0x0000
        /*0014*/ 	.byte	0x00, 0xf0, 0xc1, 0x09


	//----- nvinfo : EIATTR_SPARSE_MMA_MASK
	.align		4
.L_470:
        /*0018*/ 	.byte	0x03, 0x50
        /*001a*/ 	.short	0x0000


	//----- nvinfo : EIATTR_MAXREG_COUNT
	.align		4
        /*001c*/ 	.byte	0x03, 0x1b
        /*001e*/ 	.short	0x00ff


	//----- nvinfo : EIATTR_MERCURY_ISA_VERSION
	.align		4
        /*0020*/ 	.byte	0x03, 0x5f
        /*0022*/ 	.short	0x0101


	//----- nvinfo : EIATTR_EXIT_INSTR_OFFSETS
	.align		4
        /*0024*/ 	.byte	0x04, 0x1c
        /*0026*/ 	.short	(.L_472 - .L_471)


	//   ....[0]....
.L_471:
        /*0028*/ 	.word	0x00000010


	//----- nvinfo : EIATTR_MAX_THREADS
	.align		4
.L_472:
        /*002c*/ 	.byte	0x04, 0x05
        /*002e*/ 	.short	(.L_474 - .L_473)
.L_473:
        /*0030*/ 	.word	0x00000100
        /*0034*/ 	.word	0x00000001
        /*0038*/ 	.word	0x00000001


	//----- nvinfo : EIATTR_CBANK_PARAM_SIZE
	.align		4
.L_474:
        /*003c*/ 	.byte	0x03, 0x19
        /*003e*/ 	.short	0x0270


	//----- nvinfo : EIATTR_PARAM_CBANK
	.align		4
        /*0040*/ 	.byte	0x04, 0x0a
        /*0042*/ 	.short	(.L_476 - .L_475)
	.align		4
.L_475:
        /*0044*/ 	.word	index@(.nv.constant0._ZN7cutlass13device_kernelIN5flash19enable_sm80_to_sm89INS1_16FlashAttnBwdSm80INS1_25CollectiveMainloopBwdSm80ILi1ELi1EN4cute5tupleIJNS5_1CILi64EEES8_NS7_ILi192EEEEEENS_10bfloat16_tEfNS_4arch4Sm80ELb0ELb1ELb1ELb1ELb0ELb0ELb0ELb0ELi2ELi2ELi2ELi2ELb1EEENS1_21CollectiveEpilogueBwdISA_SB_SD_Li256ELb1ELb0ELi4EEENS1_19SingleTileSchedulerILb1ELb0ELb0ELi64EEEEEEEEEvNT_6ParamsE)
        /*0048*/ 	.short	0x0210
        /*004a*/ 	.short	0x0270


	//----- nvinfo : EIATTR_SW_WAR
	.align		4
.L_476:
        /*004c*/ 	.byte	0x04, 0x36
        /*004e*/ 	.short	(.L_478 - .L_477)
.L_477:
        /*0050*/ 	.word	0x00000008
.L_478:


//--------------------- .nv.info._ZN7cutlass13device_kernelIN5flash19enable_sm80_to_sm89INS1_16FlashAttnBwdSm80INS1_25CollectiveMainloopBwdSm80ILi1ELi1EN4cute5tupleIJNS5_1CILi64EEES8_NS7_ILi192EEEEEENS_10bfloat16_tEfNS_4arch4Sm80ELb0ELb1ELb1ELb1ELb1ELb0ELb0ELb0ELi2ELi2ELi2ELi2ELb1EEENS1_21CollectiveEpilogueBwdISA_SB_SD_Li256ELb1ELb0ELi4EEENS1_19SingleTileSchedulerILb1ELb0ELb0ELi64EEEEEEEEEvNT_6ParamsE --------------------------
	.section	.nv.info._ZN7cutlass13device_kernelIN5flash19enable_sm80_to_sm89INS1_16FlashAttnBwdSm80INS1_25CollectiveMainloopBwdSm80ILi1ELi1EN4cute5tupleIJNS5_1CILi64EEES8_NS7_ILi192EEEEEENS_10bfloat16_tEfNS_4arch4Sm80ELb0ELb1ELb1ELb1ELb1ELb0ELb0ELb0ELi2ELi2ELi2ELi2ELb1EEENS1_21CollectiveEpilogueBwdISA_SB_SD_Li256ELb1ELb0ELi4EEENS1_19SingleTileSchedulerILb1ELb0ELb0ELi64EEEEEEEEEvNT_6ParamsE,"",@"SHT_CUDA_INFO"
	.sectionflags	@""
	.align	4


	//----- nvinfo : EIATTR_CUDA_API_VERSION
	.align		4
        /*0000*/ 	.byte	0x04, 0x37
        /*0002*/ 	.short	(.L_480 - .L_479)
.L_479:
        /*0004*/ 	.word	0x00000082


	//----- nvinfo : EIATTR_KPARAM_INFO
	.align		4
.L_480:
        /*0008*/ 	.byte	0x04, 0x17
        /*000a*/ 	.short	(.L_482 - .L_481)
.L_481:
        /*000c*/ 	.word	0x00000000
        /*0010*/ 	.short	0x0000
        /*0012*/ 	.short	0x0000
        /*0014*/ 	.byte	0x00, 0xf0, 0xc1, 0x09


	//----- nvinfo : EIATTR_SPARSE_MMA_MASK
	.align		4
.L_482:
        /*0018*/ 	.byte	0x03, 0x50
        /*001a*/ 	.short	0x0000


	//----- nvinfo : EIATTR_MAXREG_COUNT
	.align		4
        /*001c*/ 	.byte	0x03, 0x1b
        /*001e*/ 	.short	0x00ff


	//----- nvinfo : EIATTR_MERCURY_ISA_VERSION
	.align		4
        /*0020*/ 	.byte	0x03, 0x5f
        /*0022*/ 	.short	0x0101


	//----- nvinfo : EIATTR_EXIT_INSTR_OFFSETS
	.align		4
        /*0024*/ 	.byte	0x04, 0x1c
        /*0026*/ 	.short	(.L_484 - .L_483)


	//   ....[0]....
.L_483:
        /*0028*/ 	.word	0x00000010


	//----- nvinfo : EIATTR_MAX_THREADS
	.align		4
.L_484:
        /*002c*/ 	.byte	0x04, 0x05
        /*002e*/ 	.short	(.L_486 - .L_485)
.L_485:
        /*0030*/ 	.word	0x00000100
        /*0034*/ 	.word	0x00000001
        /*0038*/ 	.word	0x00000001


	//----- nvinfo : EIATTR_CBANK_PARAM_SIZE
	.align		4
.L_486:
        /*003c*/ 	.byte	0x03, 0x19
        /*003e*/ 	.short	0x0270


	//----- nvinfo : EIATTR_PARAM_CBANK
	.align		4
        /*0040*/ 	.byte	0x04, 0x0a
        /*0042*/ 	.short	(.L_488 - .L_487)
	.align		4
.L_487:
        /*0044*/ 	.word	index@(.nv.constant0._ZN7cutlass13device_kernelIN5flash19enable_sm80_to_sm89INS1_16FlashAttnBwdSm80INS1_25CollectiveMainloopBwdSm80ILi1ELi1EN4cute5tupleIJNS5_1CILi64EEES8_NS7_ILi192EEEEEENS_10bfloat16_tEfNS_4arch4Sm80ELb0ELb1ELb1ELb1ELb1ELb0ELb0ELb0ELi2ELi2ELi2ELi2ELb1EEENS1_21CollectiveEpilogueBwdISA_SB_SD_Li256ELb1ELb0ELi4EEENS1_19SingleTileSchedulerILb1ELb0ELb0ELi64EEEEEEEEEvNT_6ParamsE)
        /*0048*/ 	.short	0x0210
        /*004a*/ 	.short	0x0270


	//----- nvinfo : EIATTR_SW_WAR
	.align		4
.L_488:
        /*004c*/ 	.byte	0x04, 0x36
        /*004e*/ 	.short	(.L_490 - .L_489)
.L_489:
        /*0050*/ 	.word	0x00000008
.L_490:


//--------------------- .nv.info._ZN7cutlass13device_kernelIN5flash19enable_sm80_to_sm89INS1_16FlashAttnBwdSm80INS1_25CollectiveMainloopBwdSm80ILi1ELi1EN4cute5tupleIJNS5_1CILi64EEES8_NS7_ILi192EEEEEENS_10bfloat16_tEfNS_4arch4Sm80ELb0ELb1ELb1ELb1ELb0ELb0ELb0ELb0ELi2ELi2ELi2ELi2ELb1EEENS1_24CollectiveEpilogueBwdGQAISA_fSD_Li256ELb1ELb0EEENS1_19SingleTileSchedulerILb1ELb0ELb0ELi64EEEEEEEEEvNT_6ParamsE --------------------------
	.section	.nv.info._ZN7cutlass13device_kernelIN5flash19enable_sm80_to_sm89INS1_16FlashAttnBwdSm80INS1_25CollectiveMainloopBwdSm80ILi1ELi1EN4cute5tupleIJNS5_1CILi64EEES8_NS7_ILi192EEEEEENS_10bfloat16_tEfNS_4arch4Sm80ELb0ELb1ELb1ELb1ELb0ELb0ELb0ELb0ELi2ELi2ELi2ELi2ELb1EEENS1_24CollectiveEpilogueBwdGQAISA_fSD_Li256ELb1ELb0EEENS1_19SingleTileSchedulerILb1ELb0ELb0ELi64EEEEEEEEEvNT_6ParamsE,"",@"SHT_CUDA_INFO"
	.sectionflags	@""
	.align	4


	//----- nvinfo : EIATTR_CUDA_API_VERSION
	.align		4
        /*0000*/ 	.byte	0x04, 0x37
        /*0002*/ 	.short	(.L_492 - .L_491)
.L_491:
        /*0004*/ 	.word	0x00000082


	//----- nvinfo : EIATTR_KPARAM_INFO
	.align		4
.L_492:
        /*0008*/ 	.byte	0x04, 0x17
        /*000a*/ 	.short	(.L_494 - .L_493)
.L_493:
        /*000c*/ 	.word	0x00000000
        /*0010*/ 	.short	0x0000
        /*0012*/ 	.short	0x0000
        /*0014*/ 	.byte	0x00, 0xf0, 0xe1, 0x09


	//----- nvinfo : EIATTR_SPARSE_MMA_MASK
	.align		4
.L_494:
        /*0018*/ 	.byte	0x03, 0x50
        /*001a*/ 	.short	0x0000


	//----- nvinfo : EIATTR_MAXREG_COUNT
	.align		4
        /*001c*/ 	.byte	0x03, 0x1b
        /*001e*/ 	.short	0x00ff


	//----- nvinfo : EIATTR_MERCURY_ISA_VERSION
	.align		4
        /*0020*/ 	.byte	0x03, 0x5f
        /*0022*/ 	.short	0x0101


	//----- nvinfo : EIATTR_EXIT_INSTR_OFFSETS
	.align		4
        /*0024*/ 	.byte	0x04, 0x1c
        /*0026*/ 	.short	(.L_496 - .L_495)


	//   ....[0]....
.L_495:
        /*0028*/ 	.word	0x00000010


	//----- nvinfo : EIATTR_MAX_THREADS
	.align		4
.L_496:
        /*002c*/ 	.byte	0x04, 0x05
        /*002e*/ 	.short	(.L_498 - .L_497)
.L_497:
        /*0030*/ 	.word	0x00000100
        /*0034*/ 	.word	0x00000001
        /*0038*/ 	.word	0x00000001


	//----- nvinfo : EIATTR_CBANK_PARAM_SIZE
	.align		4
.L_498:
        /*003c*/ 	.byte	0x03, 0x19
        /*003e*/ 	.short	0x0278


	//----- nvinfo : EIATTR_PARAM_CBANK
	.align		4
        /*0040*/ 	.byte	0x04, 0x0a
        /*0042*/ 	.short	(.L_500 - .L_499)
	.align		4
.L_499:
        /*0044*/ 	.word	index@(.nv.constant0._ZN7cutlass13device_kernelIN5flash19enable_sm80_to_sm89INS1_16FlashAttnBwdSm80INS1_25CollectiveMainloopBwdSm80ILi1ELi1EN4cute5tupleIJNS5_1CILi64EEES8_NS7_ILi192EEEEEENS_10bfloat16_tEfNS_4arch4Sm80ELb0ELb1ELb1ELb1ELb0ELb0ELb0ELb0ELi2ELi2ELi2ELi2ELb1EEENS1_24CollectiveEpilogueBwdGQAISA_fSD_Li256ELb1ELb0EEENS1_19SingleTileSchedulerILb1ELb0ELb0ELi64EEEEEEEEEvNT_6ParamsE)
        /*0048*/ 	.short	0x0210
        /*004a*/ 	.short	0x0278


	//----- nvinfo : EIATTR_SW_WAR
	.align		4
.L_500:
        /*004c*/ 	.byte	0x04, 0x36
        /*004e*/ 	.short	(.L_502 - .L_501)
.L_501:
        /*0050*/ 	.word	0x00000008
.L_502:


//--------------------- .nv.info._ZN7cutlass13device_kernelIN5flash19enable_sm80_to_sm89INS1_16FlashAttnBwdSm80INS1_25CollectiveMainloopBwdSm80ILi1ELi1EN4cute5tupleIJNS5_1CILi64EEES8_NS7_ILi192EEEEEENS_10bfloat16_tEfNS_4arch4Sm80ELb0ELb1ELb1ELb1ELb1ELb0ELb0ELb0ELi2ELi2ELi2ELi2ELb1EEENS1_24CollectiveEpilogueBwdGQAISA_fSD_Li256ELb1ELb1EEENS1_19SingleTileSchedulerILb1ELb0ELb0ELi64EEEEEEEEEvNT_6ParamsE --------------------------
	.section	.nv.info._ZN7cutlass13device_kernelIN5flash19enable_sm80_to_sm89INS1_16FlashAttnBwdSm80INS1_25CollectiveMainloopBwdSm80ILi1ELi1EN4cute5tupleIJNS5_1CILi64EEES8_NS7_ILi192EEEEEENS_10bfloat16_tEfNS_4arch4Sm80ELb0ELb1ELb1ELb1ELb1ELb0ELb0ELb0ELi2ELi2ELi2ELi2ELb1EEENS1_24CollectiveEpilogueBwdGQAISA_fSD_Li256ELb1ELb1EEENS1_19SingleTileSchedulerILb1ELb0ELb0ELi64EEEEEEEEEvNT_6ParamsE,"",@"SHT_CUDA_INFO"
	.sectionflags	@""
	.align	4


	//----- nvinfo : EIATTR_CUDA_API_VERSION
	.align		4
        /*0000*/ 	.byte	0x04, 0x37
        /*0002*/ 	.short	(.L_504 - .L_503)
.L_503:
        /*0004*/ 	.word	0x00000082


	//----- nvinfo : EIATTR_KPARAM_INFO
	.align		4
.L_504:
        /*0008*/ 	.byte	0x04, 0x17
        /*000a*/ 	.short	(.L_506 - .L_505)
.L_505:
        /*000c*/ 	.word	0x00000000
        /*0010*/ 	.short	0x0000
        /*0012*/ 	.short	0x0000
        /*0014*/ 	.byte	0x00, 0xf0, 0xe1, 0x09


	//----- nvinfo : EIATTR_SPARSE_MMA_MASK
	.align		4
.L_506:
        /*0018*/ 	.byte	0x03, 0x50
        /*001a*/ 	.short	0x0000


	//----- nvinfo : EIATTR_MAXREG_COUNT
	.align		4
        /*001c*/ 	.byte	0x03, 0x1b
        /*001e*/ 	.short	0x00ff


	//----- nvinfo : EIATTR_MERCURY_ISA_VERSION
	.align		4
        /*0020*/ 	.byte	0x03, 0x5f
        /*0022*/ 	.short	0x0101


	//----- nvinfo : EIATTR_EXIT_INSTR_OFFSETS
	.align		4
        /*0024*/ 	.byte	0x04, 0x1c
        /*0026*/ 	.short	(.L_508 - .L_507)


	//   ....[0]....
.L_507:
        /*0028*/ 	.word	0x00000010


	//----- nvinfo : EIATTR_MAX_THREADS
	.align		4
.L_508:
        /*002c*/ 	.byte	0x04, 0x05
        /*002e*/ 	.short	(.L_510 - .L_509)
.L_509:
        /*0030*/ 	.word	0x00000100
        /*0034*/ 	.word	0x00000001
        /*0038*/ 	.word	0x00000001


	//----- nvinfo : EIATTR_CBANK_PARAM_SIZE
	.align		4
.L_510:
        /*003c*/ 	.byte	0x03, 0x19
        /*003e*/ 	.short	0x0278


	//----- nvinfo : EIATTR_PARAM_CBANK
	.align		4
        /*0040*/ 	.byte	0x04, 0x0a
        /*0042*/ 	.short	(.L_512 - .L_511)
	.align		4
.L_511:
        /*0044*/ 	.word	index@(.nv.constant0._ZN7cutlass13device_kernelIN5flash19enable_sm80_to_sm89INS1_16FlashAttnBwdSm80INS1_25CollectiveMainloopBwdSm80ILi1ELi1EN4cute5tupleIJNS5_1CILi64EEES8_NS7_ILi192EEEEEENS_10bfloat16_tEfNS_4arch4Sm80ELb0ELb1ELb1ELb1ELb1ELb0ELb0ELb0ELi2ELi2ELi2ELi2ELb1EEENS1_24CollectiveEpilogueBwdGQAISA_fSD_Li256ELb1ELb1EEENS1_19SingleTileSchedulerILb1ELb0ELb0ELi64EEEEEEEEEvNT_6ParamsE)
        /*0048*/ 	.short	0x0210
        /*004a*/ 	.short	0x0278


	//----- nvinfo : EIATTR_SW_WAR
	.align		4
.L_512:
        /*004c*/ 	.byte	0x04, 0x36
        /*004e*/ 	.short	(.L_514 - .L_513)
.L_513:
        /*0050*/ 	.word	0x00000008
.L_514:


//--------------------- .nv.info._ZN7cutlass13device_kernelIN5flash19enable_sm80_to_sm89INS1_16FlashAttnBwdSm80INS1_25CollectiveMainloopBwdSm80ILi1ELi1EN4cute5tupleIJNS5_1CILi64EEES8_NS7_ILi192EEEEEENS_10bfloat16_tEfNS_4arch4Sm80ELb1ELb0ELb1ELb0ELb0ELb0ELb0ELb0ELi2ELi2ELi2ELi2ELb1EEENS1_21CollectiveEpilogueBwdISA_SB_SD_Li256ELb0ELb0ELi4EEENS1_25SingleTileBwdLPTSchedulerILb0ELi64ELb0EEEEEEEEEvNT_6ParamsE --------------------------
	.section	.nv.info._ZN7cutlass13device_kernelIN5flash19enable_sm80_to_sm89INS1_16FlashAttnBwdSm80INS1_25CollectiveMainloopBwdSm80ILi1ELi1EN4cute5tupleIJNS5_1CILi64EEES8_NS7_ILi192EEEEEENS_10bfloat16_tEfNS_4arch4Sm80ELb1ELb0ELb1ELb0ELb0ELb0ELb0ELb0ELi2ELi2ELi2ELi2ELb1EEENS1_21CollectiveEpilogueBwdISA_SB_SD_Li256ELb0ELb0ELi4EEENS1_25SingleTileBwdLPTSchedulerILb0ELi64ELb0EEEEEEEEEvNT_6ParamsE,"",@"SHT_CUDA_INFO"
	.sectionflags	@""
	.align	4


	//----- nvinfo : EIATTR_CUDA_API_VERSION
	.align		4
        /*0000*/ 	.byte	0x04, 0x37
        /*0002*/ 	.short	(.L_516 - .L_515)
.L_515:
        /*0004*/ 	.word	0x00000082


	//----- nvinfo : EIATTR_KPARAM_INFO
	.align		4
.L_516:
        /*0008*/ 	.byte	0x04, 0x17
        /*000a*/ 	.short	(.L_518 - .L_517)
.L_517:
        /*000c*/ 	.word	0x00000000
        /*0010*/ 	.short	0x0000
        /*0012*/ 	.short	0x0000
        /*0014*/ 	.byte	0x00, 0xf0, 0x21, 0x0a


	//----- nvinfo : EIATTR_SPARSE_MMA_MASK
	.align		4
.L_518:
        /*0018*/ 	.byte	0x03, 0x50
        /*001a*/ 	.short	0x0000


	//----- nvinfo : EIATTR_MAXREG_COUNT
	.align		4
        /*001c*/ 	.byte	0x03, 0x1b
        /*001e*/ 	.short	0x00ff


	//----- nvinfo : EIATTR_MERCURY_ISA_VERSION
	.align		4
        /*0020*/ 	.byte	0x03, 0x5f
        /*0022*/ 	.short	0x0101


	//----- nvinfo : EIATTR_EXIT_INSTR_OFFSETS
	.align		4
        /*0024*/ 	.byte	0x04, 0x1c
        /*0026*/ 	.short	(.L_520 - .L_519)


	//   ....[0]....
.L_519:
        /*0028*/ 	.word	0x00000010


	//----- nvinfo : EIATTR_MAX_THREADS
	.align		4
.L_520:
        /*002c*/ 	.byte	0x04, 0x05
        /*002e*/ 	.short	(.L_522 - .L_521)
.L_521:
        /*0030*/ 	.word	0x00000100
        /*0034*/ 	.word	0x00000001
        /*0038*/ 	.word	0x00000001


	//----- nvinfo : EIATTR_CBANK_PARAM_SIZE
	.align		4
.L_522:
        /*003c*/ 	.byte	0x03, 0x19
        /*003e*/ 	.short	0x0288


	//----- nvinfo : EIATTR_PARAM_CBANK
	.align		4
        /*0040*/ 	.byte	0x04, 0x0a
        /*0042*/ 	.short	(.L_524 - .L_523)
	.align		4
.L_523:
        /*0044*/ 	.word	index@(.nv.constant0._ZN7cutlass13device_kernelIN5flash19enable_sm80_to_sm89INS1_16FlashAttnBwdSm80INS1_25CollectiveMainloopBwdSm80ILi1ELi1EN4cute5tupleIJNS5_1CILi64EEES8_NS7_ILi192EEEEEENS_10bfloat16_tEfNS_4arch4Sm80ELb1ELb0ELb1ELb0ELb0ELb0ELb0ELb0ELi2ELi2ELi2ELi2ELb1EEENS1_21CollectiveEpilogueBwdISA_SB_SD_Li256ELb0ELb0ELi4EEENS1_25SingleTileBwdLPTSchedulerILb0ELi64ELb0EEEEEEEEEvNT_6ParamsE)
        /*0048*/ 	.short	0x0210
        /*004a*/ 	.short	0x0288


	//----- nvinfo : EIATTR_SW_WAR
	.align		4
.L_524:
        /*004c*/ 	.byte	0x04, 0x36
        /*004e*/ 	.short	(.L_526 - .L_525)
.L_525:
        /*0050*/ 	.word	0x00000008
.L_526:


//--------------------- .nv.info._ZN7cutlass13device_kernelIN5flash19enable_sm80_to_sm89INS1_16FlashAttnBwdSm80INS1_25CollectiveMainloopBwdSm80ILi1ELi1EN4cute5tupleIJNS5_1CILi64EEES8_NS7_ILi192EEEEEENS_10bfloat16_tEfNS_4arch4Sm80ELb1ELb0ELb1ELb0ELb1ELb0ELb0ELb0ELi2ELi2ELi2ELi2ELb1EEENS1_21CollectiveEpilogueBwdISA_SB_SD_Li256ELb0ELb0ELi4EEENS1_25SingleTileBwdLPTSchedulerILb0ELi64ELb1EEEEEEEEEvNT_6ParamsE --------------------------
	.section	.nv.info._ZN7cutlass13device_kernelIN5flash19enable_sm80_to_sm89INS1_16FlashAttnBwdSm80INS1_25CollectiveMainloopBwdSm80ILi1ELi1EN4cute5tupleIJNS5_1CILi64EEES8_NS7_ILi192EEEEEENS_10bfloat16_tEfNS_4arch4Sm80ELb1ELb0ELb1ELb0ELb1ELb0ELb0ELb0ELi2ELi2ELi2ELi2ELb1EEENS1_21CollectiveEpilogueBwdISA_SB_SD_Li256ELb0ELb0ELi4EEENS1_25SingleTileBwdLPTSchedulerILb0ELi64ELb1EEEEEEEEEvNT_6ParamsE,"",@"SHT_CUDA_INFO"
	.sectionflags	@""
	.align	4


	//----- nvinfo : EIATTR_CUDA_API_VERSION
	.align		4
        /*0000*/ 	.byte	0x04, 0x37
        /*0002*/ 	.short	(.L_528 - .L_527)
.L_527:
        /*0004*/ 	.word	0x00000082


	//----- nvinfo : EIATTR_KPARAM_INFO
	.align		4
.L_528:
        /*0008*/ 	.byte	0x04, 0x17
        /*000a*/ 	.short	(.L_530 - .L_529)
.L_529:
        /*000c*/ 	.word	0x00000000
        /*0010*/ 	.short	0x0000
        /*0012*/ 	.short	0x0000
        /*0014*/ 	.byte	0x00, 0xf0, 0x21, 0x0a


	//----- nvinfo : EIATTR_SPARSE_MMA_MASK
	.align		4
.L_530:
        /*0018*/ 	.byte	0x03, 0x50
        /*001a*/ 	.short	0x0000


	//----- nvinfo : EIATTR_MAXREG_COUNT
	.align		4
        /*001c*/ 	.byte	0x03, 0x1b
        /*001e*/ 	.short	0x00ff


	//----- nvinfo : EIATTR_MERCURY_ISA_VERSION
	.align		4
        /*0020*/ 	.byte	0x03, 0x5f
        /*0022*/ 	.short	0x0101


	//----- nvinfo : EIATTR_EXIT_INSTR_OFFSETS
	.align		4
        /*0024*/ 	.byte	0x04, 0x1c
        /*0026*/ 	.short	(.L_532 - .L_531)


	//   ....[0]....
.L_531:
        /*0028*/ 	.word	0x00000010


	//----- nvinfo : EIATTR_MAX_THREADS
	.align		4
.L_532:
        /*002c*/ 	.byte	0x04, 0x05
        /*002e*/ 	.short	(.L_534 - .L_533)
.L_533:
        /*0030*/ 	.word	0x00000100
        /*0034*/ 	.word	0x00000001
        /*0038*/ 	.word	0x00000001


	//----- nvinfo : EIATTR_CBANK_PARAM_SIZE
	.align		4
.L_534:
        /*003c*/ 	.byte	0x03, 0x19
        /*003e*/ 	.short	0x0288


	//----- nvinfo : EIATTR_PARAM_CBANK
	.align		4
        /*0040*/ 	.byte	0x04, 0x0a
        /*0042*/ 	.short	(.L_536 - .L_535)
	.align		4
.L_535:
        /*0044*/ 	.word	index@(.nv.constant0._ZN7cutlass13device_kernelIN5flash19enable_sm80_to_sm89INS1_16FlashAttnBwdSm80INS1_25CollectiveMainloopBwdSm80ILi1ELi1EN4cute5tupleIJNS5_1CILi64EEES8_NS7_ILi192EEEEEENS_10bfloat16_tEfNS_4arch4Sm80ELb1ELb0ELb1ELb0ELb1ELb0ELb0ELb0ELi2ELi2ELi2ELi2ELb1EEENS1_21CollectiveEpilogueBwdISA_SB_SD_Li256ELb0ELb0ELi4EEENS1_25SingleTileBwdLPTSchedulerILb0ELi64ELb1EEEEEEEEEvNT_6ParamsE)
        /*0048*/ 	.short	0x0210
        /*004a*/ 	.short	0x0288


	//----- nvinfo : EIATTR_SW_WAR
	.align		4
.L_536:
        /*004c*/ 	.byte	0x04, 0x36
        /*004e*/ 	.short	(.L_538 - .L_537)
.L_537:
        /*0050*/ 	.word	0x00000008
.L_538:


//--------------------- .nv.info._ZN7cutlass13device_kernelIN5flash19enable_sm80_to_sm89INS1_16FlashAttnBwdSm80INS1_25CollectiveMainloopBwdSm80ILi1ELi1EN4cute5tupleIJNS5_1CILi64EEES8_NS7_ILi192EEEEEENS_10bfloat16_tEfNS_4arch4Sm80ELb1ELb0ELb1ELb0ELb0ELb0ELb0ELb0ELi2ELi2ELi2ELi2ELb1EEENS1_24CollectiveEpilogueBwdGQAISA_fSD_Li256ELb0ELb0EEENS1_25SingleTileBwdLPTSchedulerILb0ELi64ELb0EEEEEEEEEvNT_6ParamsE --------------------------
	.section	.nv.info._ZN7cutlass13device_kernelIN5flash19enable_sm80_to_sm89INS1_16FlashAttnBwdSm80INS1_25CollectiveMainloopBwdSm80ILi1ELi1EN4cute5tupleIJNS5_1CILi64EEES8_NS7_ILi192EEEEEENS_10bfloat16_tEfNS_4arch4Sm80ELb1ELb0ELb1ELb0ELb0ELb0ELb0ELb0ELi2ELi2ELi2ELi2ELb1EEENS1_24CollectiveEpilogueBwdGQAISA_fSD_Li256ELb0ELb0EEENS1_25SingleTileBwdLPTSchedulerILb0ELi64ELb0EEEEEEEEEvNT_6ParamsE,"",@"SHT_CUDA_INFO"
	.sectionflags	@""
	.align	4


	//----- nvinfo : EIATTR_CUDA_API_VERSION
	.align		4
        /*0000*/ 	.byte	0x04, 0x37
        /*0002*/ 	.short	(.L_540 - .L_539)
.L_539:
        /*0004*/ 	.word	0x00000082


	//----- nvinfo : EIATTR_KPARAM_INFO
	.align		4
.L_540:
        /*0008*/ 	.byte	0x04, 0x17
        /*000a*/ 	.short	(.L_542 - .L_541)
.L_541:
        /*000c*/ 	.word	0x00000000
        /*0010*/ 	.short	0x0000
        /*0012*/ 	.short	0x0000
        /*0014*/ 	.byte	0x00, 0xf0, 0x41, 0x0a


	//----- nvinfo : EIATTR_SPARSE_MMA_MASK
	.align		4
.L_542:
        /*0018*/ 	.byte	0x03, 0x50
        /*001a*/ 	.short	0x0000


	//----- nvinfo : EIATTR_MAXREG_COUNT
	.align		4
        /*001c*/ 	.byte	0x03, 0x1b
        /*001e*/ 	.short	0x00ff


	//----- nvinfo : EIATTR_MERCURY_ISA_VERSION
	.align		4
        /*0020*/ 	.byte	0x03, 0x5f
        /*0022*/ 	.short	0x0101


	//----- nvinfo : EIATTR_EXIT_INSTR_OFFSETS
	.align		4
        /*0024*/ 	.byte	0x04, 0x1c
        /*0026*/ 	.short	(.L_544 - .L_543)


	//   ....[0]....
.L_543:
        /*0028*/ 	.word	0x00000010


	//----- nvinfo : EIATTR_MAX_THREADS
	.align		4
.L_544:
        /*002c*/ 	.byte	0x04, 0x05
        /*002e*/ 	.short	(.L_546 - .L_545)
.L_545:
        /*0030*/ 	.word	0x00000100
        /*0034*/ 	.word	0x00000001
        /*0038*/ 	.word	0x00000001


	//----- nvinfo : EIATTR_CBANK_PARAM_SIZE
	.align		4
.L_546:
        /*003c*/ 	.byte	0x03, 0x19
        /*003e*/ 	.short	0x0290


	//----- nvinfo : EIATTR_PARAM_CBANK
	.align		4
        /*0040*/ 	.byte	0x04, 0x0a
        /*0042*/ 	.short	(.L_548 - .L_547)
	.align		4
.L_547:
        /*0044*/ 	.word	index@(.nv.constant0._ZN7cutlass13device_kernelIN5flash19enable_sm80_to_sm89INS1_16FlashAttnBwdSm80INS1_25CollectiveMainloopBwdSm80ILi1ELi1EN4cute5tupleIJNS5_1CILi64EEES8_NS7_ILi192EEEEEENS_10bfloat16_tEfNS_4arch4Sm80ELb1ELb0ELb1ELb0ELb0ELb0ELb0ELb0ELi2ELi2ELi2ELi2ELb1EEENS1_24CollectiveEpilogueBwdGQAISA_fSD_Li256ELb0ELb0EEENS1_25SingleTileBwdLPTSchedulerILb0ELi64ELb0EEEEEEEEEvNT_6ParamsE)
        /*0048*/ 	.short	0x0210
        /*004a*/ 	.short	0x0290


	//----- nvinfo : EIATTR_SW_WAR
	.align		4
.L_548:
        /*004c*/ 	.byte	0x04, 0x36
        /*004e*/ 	.short	(.L_550 - .L_549)
.L_549:
        /*0050*/ 	.word	0x00000008
.L_550:


//--------------------- .nv.info._ZN7cutlass13device_kernelIN5flash19enable_sm80_to_sm89INS1_16FlashAttnBwdSm80INS1_25CollectiveMainloopBwdSm80ILi1ELi1EN4cute5tupleIJNS5_1CILi64EEES8_NS7_ILi192EEEEEENS_10bfloat16_tEfNS_4arch4Sm80ELb1ELb0ELb1ELb0ELb1ELb0ELb0ELb0ELi2ELi2ELi2ELi2ELb1EEENS1_24CollectiveEpilogueBwdGQAISA_fSD_Li256ELb0ELb1EEENS1_25SingleTileBwdLPTSchedulerILb0ELi64ELb1EEEEEEEEEvNT_6ParamsE --------------------------
	.section	.nv.info._ZN7cutlass13device_kernelIN5flash19enable_sm80_to_sm89INS1_16FlashAttnBwdSm80INS1_25CollectiveMainloopBwdSm80ILi1ELi1EN4cute5tupleIJNS5_1CILi64EEES8_NS7_ILi192EEEEEENS_10bfloat16_tEfNS_4arch4Sm80ELb1ELb0ELb1ELb0ELb1ELb0ELb0ELb0ELi2ELi2ELi2ELi2ELb1EEENS1_24CollectiveEpilogueBwdGQAISA_fSD_Li256ELb0ELb1EEENS1_25SingleTileBwdLPTSchedulerILb0ELi64ELb1EEEEEEEEEvNT_6ParamsE,"",@"SHT_CUDA_INFO"
	.sectionflags	@""
	.align	4


	//----- nvinfo : EIATTR_CUDA_API_VERSION
	.align		4
        /*0000*/ 	.byte	0x04, 0x37
        /*0002*/ 	.short	(.L_552 - .L_551)
.L_551:
        /*0004*/ 	.word	0x00000082


	//----- nvinfo : EIATTR_KPARAM_INFO
	.align		4
.L_552:
        /*0008*/ 	.byte	0x04, 0x17
        /*000a*/ 	.short	(.L_554 - .L_553)
.L_553:
        /*000c*/ 	.word	0x00000000
        /*0010*/ 	.short	0x0000
        /*0012*/ 	.short	0x0000
        /*0014*/ 	.byte	0x00, 0xf0, 0x41, 0x0a


	//----- nvinfo : EIATTR_SPARSE_MMA_MASK
	.align		4
.L_554:
        /*0018*/ 	.byte	0x03, 0x50
        /*001a*/ 	.short	0x0000


	//----- nvinfo : EIATTR_MAXREG_COUNT
	.align		4
        /*001c*/ 	.byte	0x03, 0x1b
        /*001e*/ 	.short	0x00ff


	//----- nvinfo : EIATTR_MERCURY_ISA_VERSION
	.align		4
        /*0020*/ 	.byte	0x03, 0x5f
        /*0022*/ 	.short	0x0101


	//----- nvinfo : EIATTR_EXIT_INSTR_OFFSETS
	.align		4
        /*0024*/ 	.byte	0x04, 0x1c
        /*0026*/ 	.short	(.L_556 - .L_555)


	//   ....[0]....
.L_555:
        /*0028*/ 	.word	0x00000010


	//----- nvinfo : EIATTR_MAX_THREADS
	.align		4
.L_556:
        /*002c*/ 	.byte	0x04, 0x05
        /*002e*/ 	.short	(.L_558 - .L_557)
.L_557:
        /*0030*/ 	.word	0x00000100
        /*0034*/ 	.word	0x00000001
        /*0038*/ 	.word	0x00000001


	//----- nvinfo : EIATTR_CBANK_PARAM_SIZE
	.align		4
.L_558:
        /*003c*/ 	.byte	0x03, 0x19
        /*003e*/ 	.short	0x0290


	//----- nvinfo : EIATTR_PARAM_CBANK
	.align		4
        /*0040*/ 	.byte	0x04, 0x0a
        /*0042*/ 	.short	(.L_560 - .L_559)
	.align		4
.L_559:
        /*0044*/ 	.word	index@(.nv.constant0._ZN7cutlass13device_kernelIN5flash19enable_sm80_to_sm89INS1_16FlashAttnBwdSm80INS1_25CollectiveMainloopBwdSm80ILi1ELi1EN4cute5tupleIJNS5_1CILi64EEES8_NS7_ILi192EEEEEENS_10bfloat16_tEfNS_4arch4Sm80ELb1ELb0ELb1ELb0ELb1ELb0ELb0ELb0ELi2ELi2ELi2ELi2ELb1EEENS1_24CollectiveEpilogueBwdGQAISA_fSD_Li256ELb0ELb1EEENS1_25SingleTileBwdLPTSchedulerILb0ELi64ELb1EEEEEEEEEvNT_6ParamsE)
        /*0048*/ 	.short	0x0210
        /*004a*/ 	.short	0x0290


	//----- nvinfo : EIATTR_SW_WAR
	.align		4
.L_560:
        /*004c*/ 	.byte	0x04, 0x36
        /*004e*/ 	.short	(.L_562 - .L_561)
.L_561:
        /*0050*/ 	.word	0x00000008
.L_562:


//--------------------- .nv.info._ZN7cutlass13device_kernelIN5flash19enable_sm80_to_sm89INS1_16FlashAttnBwdSm80INS1_25CollectiveMainloopBwdSm80ILi1ELi1EN4cute5tupleIJNS5_1CILi64EEES8_NS7_ILi192EEEEEENS_10bfloat16_tEfNS_4arch4Sm80ELb1ELb0ELb1ELb1ELb0ELb0ELb0ELb0ELi2ELi2ELi2ELi2ELb1EEENS1_21CollectiveEpilogueBwdISA_SB_SD_Li256ELb1ELb0ELi4EEENS1_25SingleTileBwdLPTSchedulerILb1ELi64ELb0EEEEEEEEEvNT_6ParamsE --------------------------
	.section	.nv.info._ZN7cutlass13device_kernelIN5flash19enable_sm80_to_sm89INS1_16FlashAttnBwdSm80INS1_25CollectiveMainloopBwdSm80ILi1ELi1EN4cute5tupleIJNS5_1CILi64EEES8_NS7_ILi192EEEEEENS_10bfloat16_tEfNS_4arch4Sm80ELb1ELb0ELb1ELb1ELb0ELb0ELb0ELb0ELi2ELi2ELi2ELi2ELb1EEENS1_21CollectiveEpilogueBwdISA_SB_SD_Li256ELb1ELb0ELi4EEENS1_25SingleTileBwdLPTSchedulerILb1ELi64ELb0EEEEEEEEEvNT_6ParamsE,"",@"SHT_CUDA_INFO"
	.sectionflags	@""
	.align	4


	//----- nvinfo : EIATTR_CUDA_API_VERSION
	.align		4
        /*0000*/ 	.byte	0x04, 0x37
        /*0002*/ 	.short	(.L_564 - .L_563)
.L_563:
        /*0004*/ 	.word	0x00000082


	//----- nvinfo : EIATTR_KPARAM_INFO
	.align		4
.L_564:
        /*0008*/ 	.byte	0x04, 0x17
        /*000a*/ 	.short	(.L_566 - .L_565)
.L_565:
        /*000c*/ 	.word	0x00000000
        /*0010*/ 	.short	0x0000
        /*0012*/ 	.short	0x0000
        /*0014*/ 	.byte	0x00, 0xf0, 0x21, 0x0a


	//----- nvinfo : EIATTR_SPARSE_MMA_MASK
	.align		4
.L_566:
        /*0018*/ 	.byte	0x03, 0x50
        /*001a*/ 	.short	0x0000


	//----- nvinfo : EIATTR_MAXREG_COUNT
	.align		4
        /*001c*/ 	.byte	0x03, 0x1b
        /*001e*/ 	.short	0x00ff


	//----- nvinfo : EIATTR_MERCURY_ISA_VERSION
	.align		4
        /*0020*/ 	.byte	0x03, 0x5f
        /*0022*/ 	.short	0x0101


	//----- nvinfo : EIATTR_EXIT_INSTR_OFFSETS
	.align		4
        /*0024*/ 	.byte	0x04, 0x1c
        /*0026*/ 	.short	(.L_568 - .L_567)


	//   ....[0]....
.L_567:
        /*0028*/ 	.word	0x00000010


	//----- nvinfo : EIATTR_MAX_THREADS
	.align		4
.L_568:
        /*002c*/ 	.byte	0x04, 0x05
        /*002e*/ 	.short	(.L_570 - .L_569)
.L_569:
        /*0030*/ 	.word	0x00000100
        /*0034*/ 	.word	0x00000001
        /*0038*/ 	.word	0x00000001


	//----- nvinfo : EIATTR_CBANK_PARAM_SIZE
	.align		4
.L_570:
        /*003c*/ 	.byte	0x03, 0x19
        /*003e*/ 	.short	0x0288


	//----- nvinfo : EIATTR_PARAM_CBANK
	.align		4
        /*0040*/ 	.byte	0x04, 0x0a
        /*0042*/ 	.short	(.L_572 - .L_571)
	.align		4
.L_571:
        /*0044*/ 	.word	index@(.nv.constant0._ZN7cutlass13device_kernelIN5flash19enable_sm80_to_sm89INS1_16FlashAttnBwdSm80INS1_25CollectiveMainloopBwdSm80ILi1ELi1EN4cute5tupleIJNS5_1CILi64EEES8_NS7_ILi192EEEEEENS_10bfloat16_tEfNS_4arch4Sm80ELb1ELb0ELb1ELb1ELb0ELb0ELb0ELb0ELi2ELi2ELi2ELi2ELb1EEENS1_21CollectiveEpilogueBwdISA_SB_SD_Li256ELb1ELb0ELi4EEENS1_25SingleTileBwdLPTSchedulerILb1ELi64ELb0EEEEEEEEEvNT_6ParamsE)
        /*0048*/ 	.short	0x0210
        /*004a*/ 	.short	0x0288


	//----- nvinfo : EIATTR_SW_WAR
	.align		4
.L_572:
        /*004c*/ 	.byte	0x04, 0x36
        /*004e*/ 	.short	(.L_574 - .L_573)
.L_573:
        /*0050*/ 	.word	0x00000008
.L_574:


//--------------------- .nv.info._ZN7cutlass13device_kernelIN5flash19enable_sm80_to_sm89INS1_16FlashAttnBwdSm80INS1_25CollectiveMainloopBwdSm80ILi1ELi1EN4cute5tupleIJNS5_1CILi64EEES8_NS7_ILi192EEEEEENS_10bfloat16_tEfNS_4arch4Sm80ELb1ELb0ELb1ELb1ELb1ELb0ELb0ELb0ELi2ELi2ELi2ELi2ELb1EEENS1_21CollectiveEpilogueBwdISA_SB_SD_Li256ELb1ELb0ELi4EEENS1_25SingleTileBwdLPTSchedulerILb1ELi64ELb1EEEEEEEEEvNT_6ParamsE --------------------------
	.section	.nv.info._ZN7cutlass13device_kernelIN5flash19enable_sm80_to_sm89INS1_16FlashAttnBwdSm80INS1_25CollectiveMainloopBwdSm80ILi1ELi1EN4cute5tupleIJNS5_1CILi64EEES8_NS7_ILi192EEEEEENS_10bfloat16_tEfNS_4arch4Sm80ELb1ELb0ELb1ELb1ELb1ELb0ELb0ELb0ELi2ELi2ELi2ELi2ELb1EEENS1_21CollectiveEpilogueBwdISA_SB_SD_Li256ELb1ELb0ELi4EEENS1_25SingleTileBwdLPTSchedulerILb1ELi64ELb1EEEEEEEEEvNT_6ParamsE,"",@"SHT_CUDA_INFO"
	.sectionflags	@""
	.align	4


	//----- nvinfo : EIATTR_CUDA_API_VERSION
	.align		4
        /*0000*/ 	.byte	0x04, 0x37
        /*0002*/ 	.short	(.L_576 - .L_575)
.L_575:
        /*0004*/ 	.word	0x00000082


	//----- nvinfo : EIATTR_KPARAM_INFO
	.align		4
.L_576:
        /*0008*/ 	.byte	0x04, 0x17
        /*000a*/ 	.short	(.L_578 - .L_577)
.L_577:
        /*000c*/ 	.word	0x00000000
        /*0010*/ 	.short	0x0000
        /*0012*/ 	.short	0x0000
        /*0014*/ 	.byte	0x00, 0xf0, 0x21, 0x0a


	//----- nvinfo : EIATTR_SPARSE_MMA_MASK
	.align		4
.L_578:
        /*0018*/ 	.byte	0x03, 0x50
        /*001a*/ 	.short	0x0000


	//----- nvinfo : EIATTR_MAXREG_COUNT
	.align		4
        /*001c*/ 	.byte	0x03, 0x1b
        /*001e*/ 	.short	0x00ff


	//----- nvinfo : EIATTR_MERCURY_ISA_VERSION
	.align		4
        /*0020*/ 	.byte	0x03, 0x5f
        /*0022*/ 	.short	0x0101


	//----- nvinfo : EIATTR_EXIT_INSTR_OFFSETS
	.align		4
        /*0024*/ 	.byte	0x04, 0x1c
        /*0026*/ 	.short	(.L_580 - .L_579)


	//   ....[0]....
.L_579:
        /*0028*/ 	.word	0x00000010


	//----- nvinfo : EIATTR_MAX_THREADS
	.align		4
.L_580:
        /*002c*/ 	.byte	0x04, 0x05
        /*002e*/ 	.short	(.L_582 - .L_581)
.L_581:
        /*0030*/ 	.word	0x00000100
        /*0034*/ 	.word	0x00000001
        /*0038*/ 	.word	0x00000001


	//----- nvinfo : EIATTR_CBANK_PARAM_SIZE
	.align		4
.L_582:
        /*003c*/ 	.byte	0x03, 0x19
        /*003e*/ 	.short	0x0288


	//----- nvinfo : EIATTR_PARAM_CBANK
	.align		4
        /*0040*/ 	.byte	0x04, 0x0a
        /*0042*/ 	.short	(.L_584 - .L_583)
	.align		4
.L_583:
        /*0044*/ 	.word	index@(.nv.constant0._ZN7cutlass13device_kernelIN5flash19enable_sm80_to_sm89INS1_16FlashAttnBwdSm80INS1_25CollectiveMainloopBwdSm80ILi1ELi1EN4cute5tupleIJNS5_1CILi64EEES8_NS7_ILi192EEEEEENS_10bfloat16_tEfNS_4arch4Sm80ELb1ELb0ELb1ELb1ELb1ELb0ELb0ELb0ELi2ELi2ELi2ELi2ELb1EEENS1_21CollectiveEpilogueBwdISA_SB_SD_Li256ELb1ELb0ELi4EEENS1_25SingleTileBwdLPTSchedulerILb1ELi64ELb1EEEEEEEEEvNT_6ParamsE)
        /*0048*/ 	.short	0x0210
        /*004a*/ 	.short	0x0288


	//----- nvinfo : EIATTR_SW_WAR
	.align		4
.L_584:
        /*004c*/ 	.byte	0x04, 0x36
        /*004e*/ 	.short	(.L_586 - .L_585)
.L_585:
        /*0050*/ 	.word	0x00000008
.L_586:


//--------------------- .nv.info._ZN7cutlass13device_kernelIN5flash19enable_sm80_to_sm89INS1_16FlashAttnBwdSm80INS1_25CollectiveMainloopBwdSm80ILi1ELi1EN4cute5tupleIJNS5_1CILi64EEES8_NS7_ILi192EEEEEENS_10bfloat16_tEfNS_4arch4Sm80ELb1ELb0ELb1ELb1ELb0ELb0ELb0ELb0ELi2ELi2ELi2ELi2ELb1EEENS1_24CollectiveEpilogueBwdGQAISA_fSD_Li256ELb1ELb0EEENS1_25SingleTileBwdLPTSchedulerILb1ELi64ELb0EEEEEEEEEvNT_6ParamsE --------------------------
	.section	.nv.info._ZN7cutlass13device_kernelIN5flash19enable_sm80_to_sm89INS1_16FlashAttnBwdSm80INS1_25CollectiveMainloopBwdSm80ILi1ELi1EN4cute5tupleIJNS5_1CILi64EEES8_NS7_ILi192EEEEEENS_10bfloat16_tEfNS_4arch4Sm80ELb1ELb0ELb1ELb1ELb0ELb0ELb0ELb0ELi2ELi2ELi2ELi2ELb1EEENS1_24CollectiveEpilogueBwdGQAISA_fSD_Li256ELb1ELb0EEENS1_25SingleTileBwdLPTSchedulerILb1ELi64ELb0EEEEEEEEEvNT_6ParamsE,"",@"SHT_CUDA_INFO"
	.sectionflags	@""
	.align	4


	//----- nvinfo : EIATTR_CUDA_API_VERSION
	.align		4
        /*0000*/ 	.byte	0x04, 0x37
        /*0002*/ 	.short	(.L_588 - .L_587)
.L_587:
        /*0004*/ 	.word	0x00000082


	//----- nvinfo : EIATTR_KPARAM_INFO
	.align		4
.L_588:
        /*0008*/ 	.byte	0x04, 0x17
        /*000a*/ 	.short	(.L_590 - .L_589)
.L_589:
        /*000c*/ 	.word	0x00000000
        /*0010*/ 	.short	0x0000
        /*0012*/ 	.short	0x0000
        /*0014*/ 	.byte	0x00, 0xf0, 0x41, 0x0a


	//----- nvinfo : EIATTR_SPARSE_MMA_MASK
	.align		4
.L_590:
        /*0018*/ 	.byte	0x03, 0x50
        /*001a*/ 	.short	0x0000


	//----- nvinfo : EIATTR_MAXREG_COUNT
	.align		4
        /*001c*/ 	.byte	0x03, 0x1b
        /*001e*/ 	.short	0x00ff


	//----- nvinfo : EIATTR_MERCURY_ISA_VERSION
	.align		4
        /*0020*/ 	.byte	0x03, 0x5f
        /*0022*/ 	.short	0x0101


	//----- nvinfo : EIATTR_EXIT_INSTR_OFFSETS
	.align		4
        /*0024*/ 	.byte	0x04, 0x1c
        /*0026*/ 	.short	(.L_592 - .L_591)


	//   ....[0]....
.L_591:
        /*0028*/ 	.word	0x00000010


	//----- nvinfo : EIATTR_MAX_THREADS
	.align		4
.L_592:
        /*002c*/ 	.byte	0x04, 0x05
        /*002e*/ 	.short	(.L_594 - .L_593)
.L_593:
        /*0030*/ 	.word	0x00000100
        /*0034*/ 	.word	0x00000001
        /*0038*/ 	.word	0x00000001


	//----- nvinfo : EIATTR_CBANK_PARAM_SIZE
	.align		4
.L_594:
        /*003c*/ 	.byte	0x03, 0x19
        /*003e*/ 	.short	0x0290


	//----- nvinfo : EIATTR_PARAM_CBANK
	.align		4
        /*0040*/ 	.byte	0x04, 0x0a
        /*0042*/ 	.short	(.L_596 - .L_595)
	.align		4
.L_595:
        /*0044*/ 	.word	index@(.nv.constant0._ZN7cutlass13device_kernelIN5flash19enable_sm80_to_sm89INS1_16FlashAttnBwdSm80INS1_25CollectiveMainloopBwdSm80ILi1ELi1EN4cute5tupleIJNS5_1CILi64EEES8_NS7_ILi192EEEEEENS_10bfloat16_tEfNS_4arch4Sm80ELb1ELb0ELb1ELb1ELb0ELb0ELb0ELb0ELi2ELi2ELi2ELi2ELb1EEENS1_24CollectiveEpilogueBwdGQAISA_fSD_Li256ELb1ELb0EEENS1_25SingleTileBwdLPTSchedulerILb1ELi64ELb0EEEEEEEEEvNT_6ParamsE)
        /*0048*/ 	.short	0x0210
        /*004a*/ 	.short	0x0290


	//----- nvinfo : EIATTR_SW_WAR
	.align		4
.L_596:
        /*004c*/ 	.byte	0x04, 0x36
        /*004e*/ 	.short	(.L_598 - .L_597)
.L_597:
        /*0050*/ 	.word	0x00000008
.L_598:


//--------------------- .nv.info._ZN7cutlass13device_kernelIN5flash19enable_sm80_to_sm89INS1_16FlashAttnBwdSm80INS1_25CollectiveMainloopBwdSm80ILi1ELi1EN4cute5tupleIJNS5_1CILi64EEES8_NS7_ILi192EEEEEENS_10bfloat16_tEfNS_4arch4Sm80ELb1ELb0ELb1ELb1ELb1ELb0ELb0ELb0ELi2ELi2ELi2ELi2ELb1EEENS1_24CollectiveEpilogueBwdGQAISA_fSD_Li256ELb1ELb1EEENS1_25SingleTileBwdLPTSchedulerILb1ELi64ELb1EEEEEEEEEvNT_6ParamsE --------------------------
	.section	.nv.info._ZN7cutlass13device_kernelIN5flash19enable_sm80_to_sm89INS1_16FlashAttnBwdSm80INS1_25CollectiveMainloopBwdSm80ILi1ELi1EN4cute5tupleIJNS5_1CILi64EEES8_NS7_ILi192EEEEEENS_10bfloat16_tEfNS_4arch4Sm80ELb1ELb0ELb1ELb1ELb1ELb0ELb0ELb0ELi2ELi2ELi2ELi2ELb1EEENS1_24CollectiveEpilogueBwdGQAISA_fSD_Li256ELb1ELb1EEENS1_25SingleTileBwdLPTSchedulerILb1ELi64ELb1EEEEEEEEEvNT_6ParamsE,"",@"SHT_CUDA_INFO"
	.sectionflags	@""
	.align	4


	//----- nvinfo : EIATTR_CUDA_API_VERSION
	.align		4
        /*0000*/ 	.byte	0x04, 0x37
        /*0002*/ 	.short	(.L_600 - .L_599)
.L_599:
        /*0004*/ 	.word	0x00000082


	//----- nvinfo : EIATTR_KPARAM_INFO
	.align		4
.L_600:
        /*0008*/ 	.byte	0x04, 0x17
        /*000a*/ 	.short	(.L_602 - .L_601)
.L_601:
        /*000c*/ 	.word	0x00000000
        /*0010*/ 	.short	0x0000
        /*0012*/ 	.short	0x0000
        /*0014*/ 	.byte	0x00, 0xf0, 0x41, 0x0a


	//----- nvinfo : EIATTR_SPARSE_MMA_MASK
	.align		4
.L_602:
        /*0018*/ 	.byte	0x03, 0x50
        /*001a*/ 	.short	0x0000


	//----- nvinfo : EIATTR_MAXREG_COUNT
	.align		4
        /*001c*/ 	.byte	0x03, 0x1b
        /*001e*/ 	.short	0x00ff


	//----- nvinfo : EIATTR_MERCURY_ISA_VERSION
	.align		4
        /*0020*/ 	.byte	0x03, 0x5f
        /*0022*/ 	.short	0x0101


	//----- nvinfo : EIATTR_EXIT_INSTR_OFFSETS
	.align		4
        /*0024*/ 	.byte	0x04, 0x1c
        /*0026*/ 	.short	(.L_604 - .L_603)


	//   ....[0]....
.L_603:
        /*0028*/ 	.word	0x00000010


	//----- nvinfo : EIATTR_MAX_THREADS
	.align		4
.L_604:
        /*002c*/ 	.byte	0x04, 0x05
        /*002e*/ 	.short	(.L_606 - .L_605)
.L_605:
        /*0030*/ 	.word	0x00000100
        /*0034*/ 	.word	0x00000001
        /*0038*/ 	.word	0x00000001


	//----- nvinfo : EIATTR_CBANK_PARAM_SIZE
	.align		4
.L_606:
        /*003c*/ 	.byte	0x03, 0x19
        /*003e*/ 	.short	0x0290


	//----- nvinfo : EIATTR_PARAM_CBANK
	.align		4
        /*0040*/ 	.byte	0x04, 0x0a
        /*0042*/ 	.short	(.L_608 - .L_607)
	.align		4
.L_607:
        /*0044*/ 	.word	index@(.nv.constant0._ZN7cutlass13device_kernelIN5flash19enable_sm80_to_sm89INS1_16FlashAttnBwdSm80INS1_25CollectiveMainloopBwdSm80ILi1ELi1EN4cute5tupleIJNS5_1CILi64EEES8_NS7_ILi192EEEEEENS_10bfloat16_tEfNS_4arch4Sm80ELb1ELb0ELb1ELb1ELb1ELb0ELb0ELb0ELi2ELi2ELi2ELi2ELb1EEENS1_24CollectiveEpilogueBwdGQAISA_fSD_Li256ELb1ELb1EEENS1_25SingleTileBwdLPTSchedulerILb1ELi64ELb1EEEEEEEEEvNT_6ParamsE)
        /*0048*/ 	.short	0x0210
        /*004a*/ 	.short	0x0290


	//----- nvinfo : EIATTR_SW_WAR
	.align		4
.L_608:
        /*004c*/ 	.byte	0x04, 0x36
        /*004e*/ 	.short	(.L_610 - .L_609)
.L_609:
        /*0050*/ 	.word	0x00000008
.L_610:


//--------------------- .nv.info._ZN7cutlass13device_kernelIN5flash19enable_sm80_to_sm89INS1_16FlashAttnBwdSm80INS1_25CollectiveMainloopBwdSm80ILi2ELi1EN4cute5tupleIJNS5_1CILi64EEENS7_ILi80EEENS7_ILi192EEEEEENS_10bfloat16_tEfNS_4arch4Sm80ELb0ELb0ELb1ELb0ELb0ELb0ELb1ELb0ELi2ELi4ELi2ELi2ELb0EEENS1_21CollectiveEpilogueBwdISB_SC_SE_Li256ELb0ELb1ELi4EEENS1_19SingleTileSchedulerILb0ELb0ELb0ELi80EEEEEEEEEvNT_6ParamsE --------------------------
	.section	.nv.info._ZN7cutlass13device_kernelIN5flash19enable_sm80_to_sm89INS1_16FlashAttnBwdSm80INS1_25CollectiveMainloopBwdSm80ILi2ELi1EN4cute5tupleIJNS5_1CILi64EEENS7_ILi80EEENS7_ILi192EEEEEENS_10bfloat16_tEfNS_4arch4Sm80ELb0ELb0ELb1ELb0ELb0ELb0ELb1ELb0ELi2ELi4ELi2ELi2ELb0EEENS1_21CollectiveEpilogueBwdISB_SC_SE_Li256ELb0ELb1ELi4EEENS1_19SingleTileSchedulerILb0ELb0ELb0ELi80EEEEEEEEEvNT_6ParamsE,"",@"SHT_CUDA_INFO"
	.sectionflags	@""
	.align	4


	//----- nvinfo : EIATTR_CUDA_API_VERSION
	.align		4
        /*0000*/ 	.byte	0x04, 0x37
        /*0002*/ 	.short	(.L_612 - .L_611)
.L_611:
        /*0004*/ 	.word	0x00000082


	//----- nvinfo : EIATTR_KPARAM_INFO
	.align		4
.L_612:
        /*0008*/ 	.byte	0x04, 0x17
        /*000a*/ 	.short	(.L_614 - .L_613)
.L_613:
        /*000c*/ 	.word	0x00000000
        /*0010*/ 	.short	0x0000
        /*0012*/ 	.short	0x0000
        /*0014*/ 	.byte	0x00, 0xf0, 0xc1, 0x09


	//----- nvinfo : EIATTR_SPARSE_MMA_MASK
	.align		4
.L_614:
        /*0018*/ 	.byte	0x03, 0x50
        /*001a*/ 	.short	0x0000


	//----- nvinfo : EIATTR_MAXREG_COUNT
	.align		4
        /*001c*/ 	.byte	0x03, 0x1b
        /*001e*/ 	.short	0x00ff


	//----- nvinfo : EIATTR_MERCURY_ISA_VERSION
	.align		4
        /*0020*/ 	.byte	0x03, 0x5f
        /*0022*/ 	.short	0x0101


	//----- nvinfo : EIATTR_EXIT_INSTR_OFFSETS
	.align		4
        /*0024*/ 	.byte	0x04, 0x1c
        /*0026*/ 	.short	(.L_616 - .L_615)


	//   ....[0]....
.L_615:
        /*0028*/ 	.word	0x00000010


	//----- nvinfo : EIATTR_MAX_THREADS
	.align		4
.L_616:
        /*002c*/ 	.byte	0x04, 0x05
        /*002e*/ 	.short	(.L_618 - .L_617)
.L_617:
        /*0030*/ 	.word	0x00000100
        /*0034*/ 	.word	0x00000001
        /*0038*/ 	.word	0x00000001


	//----- nvinfo : EIATTR_CBANK_PARAM_SIZE
	.align		4
.L_618:
        /*003c*/ 	.byte	0x03, 0x19
        /*003e*/ 	.short	0x0270


	//----- nvinfo : EIATTR_PARAM_CBANK
	.align		4
        /*0040*/ 	.byte	0x04, 0x0a
        /*0042*/ 	.short	(.L_620 - .L_619)
	.align		4
.L_619:
        /*0044*/ 	.word	index@(.nv.constant0._ZN7cutlass13device_kernelIN5flash19enable_sm80_to_sm89INS1_16FlashAttnBwdSm80INS1_25CollectiveMainloopBwdSm80ILi2ELi1EN4cute5tupleIJNS5_1CILi64EEENS7_ILi80EEENS7_ILi192EEEEEENS_10bfloat16_tEfNS_4arch4Sm80ELb0ELb0ELb1ELb0ELb0ELb0ELb1ELb0ELi2ELi4ELi2ELi2ELb0EEENS1_21CollectiveEpilogueBwdISB_SC_SE_Li256ELb0ELb1ELi4EEENS1_19SingleTileSchedulerILb0ELb0ELb0ELi80EEEEEEEEEvNT_6ParamsE)
        /*0048*/ 	.short	0x0210
        /*004a*/ 	.short	0x0270


	//----- nvinfo : EIATTR_SW_WAR
	.align		4
.L_620:
        /*004c*/ 	.byte	0x04, 0x36
        /*004e*/ 	.short	(.L_622 - .L_621)
.L_621:
        /*0050*/ 	.word	0x00000008
.L_622:


//--------------------- .nv.info._ZN7cutlass13device_kernelIN5flash19enable_sm80_to_sm89INS1_16FlashAttnBwdSm80INS1_25CollectiveMainloopBwdSm80ILi2ELi1EN4cute5tupleIJNS5_1CILi64EEENS7_ILi80EEENS7_ILi192EEEEEENS_10bfloat16_tEfNS_4arch4Sm80ELb0ELb0ELb1ELb0ELb1ELb0ELb1ELb0ELi2ELi4ELi2ELi2ELb0EEENS1_21CollectiveEpilogueBwdISB_SC_SE_Li256ELb0ELb1ELi4EEENS1_19SingleTileSchedulerILb0ELb0ELb0ELi80EEEEEEEEEvNT_6ParamsE --------------------------
	.section	.nv.info._ZN7cutlass13device_kernelIN5flash19enable_sm80_to_sm89INS1_16FlashAttnBwdSm80INS1_25CollectiveMainloopBwdSm80ILi2ELi1EN4cute5tupleIJNS5_1CILi64EEENS7_ILi80EEENS7_ILi192EEEEEENS_10bfloat16_tEfNS_4arch4Sm80ELb0ELb0ELb1ELb0ELb1ELb0ELb1ELb0ELi2ELi4ELi2ELi2ELb0EEENS1_21CollectiveEpilogueBwdISB_SC_SE_Li256ELb0ELb1ELi4EEENS1_19SingleTileSchedulerILb0ELb0ELb0ELi80EEEEEEEEEvNT_6ParamsE,"",@"SHT_CUDA_INFO"
	.sectionflags	@""
	.align	4


	//----- nvinfo : EIATTR_CUDA_API_VERSION
	.align		4
        /*0000*/ 	.byte	0x04, 0x37
        /*0002*/ 	.short	(.L_624 - .L_623)
.L_623:
        /*0004*/ 	.word	0x00000082


	//----- nvinfo : EIATTR_KPARAM_INFO
	.align		4
.L_624:
        /*0008*/ 	.byte	0x04, 0x17
        /*000a*/ 	.short	(.L_626 - .L_625)
.L_625:
        /*000c*/ 	.word	0x00000000
        /*0010*/ 	.short	0x0000
        /*0012*/ 	.short	0x0000
        /*0014*/ 	.byte	0x00, 0xf0, 0xc1, 0x09


	//----- nvinfo : EIATTR_SPARSE_MMA_MASK
	.align		4
.L_626:
        /*0018*/ 	.byte	0x03, 0x50
        /*001a*/ 	.short	0x0000


	//----- nvinfo : EIATTR_MAXREG_COUNT
	.align		4
        /*001c*/ 	.byte	0x03, 0x1b
        /*001e*/ 	.short	0x00ff


	//----- nvinfo : EIATTR_MERCURY_ISA_VERSION
	.align		4
        /*0020*/ 	.byte	0x03, 0x5f
        /*0022*/ 	.short	0x0101


	//----- nvinfo : EIATTR_EXIT_INSTR_OFFSETS
	.align		4
        /*0024*/ 	.byte	0x04, 0x1c
        /*0026*/ 	.short	(.L_628 - .L_627)


	//   ....[0]....
.L_627:
        /*0028*/ 	.word	0x00000010


	//----- nvinfo : EIATTR_MAX_THREADS
	.align		4
.L_628:
        /*002c*/ 	.byte	0x04, 0x05
        /*002e*/ 	.short	(.L_630 - .L_629)
.L_629:
        /*0030*/ 	.word	0x00000100
        /*0034*/ 	.word	0x00000001
        /*0038*/ 	.word	0x00000001


	//----- nvinfo : EIATTR_CBANK_PARAM_SIZE
	.align		4
.L_630:
        /*003c*/ 	.byte	0x03, 0x19
        /*003e*/ 	.short	0x0270


	//----- nvinfo : EIATTR_PARAM_CBANK
	.align		4
        /*0040*/ 	.byte	0x04, 0x0a
        /*0042*/ 	.short	(.L_632 - .L_631)
	.align		4
.L_631:
        /*0044*/ 	.word	index@(.nv.constant0._ZN7cutlass13device_kernelIN5flash19enable_sm80_to_sm89INS1_16FlashAttnBwdSm80INS1_25CollectiveMainloopBwdSm80ILi2ELi1EN4cute5tupleIJNS5_1CILi64EEENS7_ILi80EEENS7_ILi192EEEEEENS_10bfloat16_tEfNS_4arch4Sm80ELb0ELb0ELb1ELb0ELb1ELb0ELb1ELb0ELi2ELi4ELi2ELi2ELb0EEENS1_21CollectiveEpilogueBwdISB_SC_SE_Li256ELb0ELb1ELi4EEENS1_19SingleTileSchedulerILb0ELb0ELb0ELi80EEEEEEEEEvNT_6ParamsE)
        /*0048*/ 	.short	0x0210
        /*004a*/ 	.short	0x0270


	//----- nvinfo : EIATTR_SW_WAR
	.align		4
.L_632:
        /*004c*/ 	.byte	0x04, 0x36
        /*004e*/ 	.short	(.L_634 - .L_633)
.L_633:
        /*0050*/ 	.word	0x00000008
.L_634:


//--------------------- .nv.info._ZN7cutlass13device_kernelIN5flash19enable_sm80_to_sm89INS1_16FlashAttnBwdSm80INS1_25CollectiveMainloopBwdSm80ILi2ELi1EN4cute5tupleIJNS5_1CILi64EEENS7_ILi80EEENS7_ILi192EEEEEENS_10bfloat16_tEfNS_4arch4Sm80ELb0ELb0ELb1ELb0ELb0ELb0ELb1ELb0ELi2ELi4ELi2ELi2ELb0EEENS1_24CollectiveEpilogueBwdGQAISB_fSE_Li256ELb0ELb0EEENS1_19SingleTileSchedulerILb0ELb0ELb0ELi80EEEEEEEEEvNT_6ParamsE --------------------------
	.section	.nv.info._ZN7cutlass13device_kernelIN5flash19enable_sm80_to_sm89INS1_16FlashAttnBwdSm80INS1_25CollectiveMainloopBwdSm80ILi2ELi1EN4cute5tupleIJNS5_1CILi64EEENS7_ILi80EEENS7_ILi192EEEEEENS_10bfloat16_tEfNS_4arch4Sm80ELb0ELb0ELb1ELb0ELb0ELb0ELb1ELb0ELi2ELi4ELi2ELi2ELb0EEENS1_24CollectiveEpilogueBwdGQAISB_fSE_Li256ELb0ELb0EEENS1_19SingleTileSchedulerILb0ELb0ELb0ELi80EEEEEEEEEvNT_6ParamsE,"",@"SHT_CUDA_INFO"
	.sectionflags	@""
	.align	4


	//----- nvinfo : EIATTR_CUDA_API_VERSION
	.align		4
        /*0000*/ 	.byte	0x04, 0x37
        /*0002*/ 	.short	(.L_636 - .L_635)
.L_635:
        /*0004*/ 	.word	0x00000082


	//----- nvinfo : EIATTR_KPARAM_INFO
	.align		4
.L_636:
        /*0008*/ 	.byte	0x04, 0x17
        /*000a*/ 	.short	(.L_638 - .L_637)
.L_637:
        /*000c*/ 	.word	0x00000000
        /*0010*/ 	.short	0x0000
        /*0012*/ 	.short	0x0000
        /*0014*/ 	.byte	0x00, 0xf0, 0xe1, 0x09


	//----- nvinfo : EIATTR_SPARSE_MMA_MASK
	.align		4
.L_638:
        /*0018*/ 	.byte	0x03, 0x50
        /*001a*/ 	.short	0x0000


	//----- nvinfo : EIATTR_MAXREG_COUNT
	.align		4
        /*001c*/ 	.byte	0x03, 0x1b
        /*001e*/ 	.short	0x00ff


	//----- nvinfo : EIATTR_MERCURY_ISA_VERSION
	.align		4
        /*0020*/ 	.byte	0x03, 0x5f
        /*0022*/ 	.short	0x0101


	//----- nvinfo : EIATTR_EXIT_INSTR_OFFSETS
	.align		4
        /*0024*/ 	.byte	0x04, 0x1c
        /*0026*/ 	.short	(.L_640 - .L_639)


	//   ....[0]....
.L_639:
        /*0028*/ 	.word	0x00000010


	//----- nvinfo : EIATTR_MAX_THREADS
	.align		4
.L_640:
        /*002c*/ 	.byte	0x04, 0x05
        /*002e*/ 	.short	(.L_642 - .L_641)
.L_641:
        /*0030*/ 	.word	0x00000100
        /*0034*/ 	.word	0x00000001
        /*0038*/ 	.word	0x00000001


	//----- nvinfo : EIATTR_CBANK_PARAM_SIZE
	.align		4
.L_642:
        /*003c*/ 	.byte	0x03, 0x19
        /*003e*/ 	.short	0x0278


	//----- nvinfo : EIATTR_PARAM_CBANK
	.align		4
        /*0040*/ 	.byte	0x04, 0x0a
        /*0042*/ 	.short	(.L_644 - .L_643)
	.align		4
.L_643:
        /*0044*/ 	.word	index@(.nv.constant0._ZN7cutlass13device_kernelIN5flash19enable_sm80_to_sm89INS1_16FlashAttnBwdSm80INS1_25CollectiveMainloopBwdSm80ILi2ELi1EN4cute5tupleIJNS5_1CILi64EEENS7_ILi80EEENS7_ILi192EEEEEENS_10bfloat16_tEfNS_4arch4Sm80ELb0ELb0ELb1ELb0ELb0ELb0ELb1ELb0ELi2ELi4ELi2ELi2ELb0EEENS1_24CollectiveEpilogueBwdGQAISB_fSE_Li256ELb0ELb0EEENS1_19SingleTileSchedulerILb0ELb0ELb0ELi80EEEEEEEEEvNT_6ParamsE)
        /*0048*/ 	.short	0x0210
        /*004a*/ 	.short	0x0278


	//----- nvinfo : EIATTR_SW_WAR
	.align		4
.L_644:
        /*004c*/ 	.byte	0x04, 0x36
        /*004e*/ 	.short	(.L_646 - .L_645)
.L_645:
        /*0050*/ 	.word	0x00000008
.L_646:


//--------------------- .nv.info._ZN7cutlass13device_kernelIN5flash19enable_sm80_to_sm89INS1_16FlashAttnBwdSm80INS1_25CollectiveMainloopBwdSm80ILi2ELi1EN4cute5tupleIJNS5_1CILi64EEENS7_ILi80EEENS7_ILi192EEEEEENS_10bfloat16_tEfNS_4arch4Sm80ELb0ELb0ELb1ELb0ELb1ELb0ELb1ELb0ELi2ELi4ELi2ELi2ELb0EEENS1_24CollectiveEpilogueBwdGQAISB_fSE_Li256ELb0ELb1EEENS1_19SingleTileSchedulerILb0ELb0ELb0ELi80EEEEEEEEEvNT_6ParamsE --------------------------
	.section	.nv.info._ZN7cutlass13device_kernelIN5flash19enable_sm80_to_sm89INS1_16FlashAttnBwdSm80INS1_25CollectiveMainloopBwdSm80ILi2ELi1EN4cute5tupleIJNS5_1CILi64EEENS7_ILi80EEENS7_ILi192EEEEEENS_10bfloat16_tEfNS_4arch4Sm80ELb0ELb0ELb1ELb0ELb1ELb0ELb1ELb0ELi2ELi4ELi2ELi2ELb0EEENS1_24CollectiveEpilogueBwdGQAISB_fSE_Li256ELb0ELb1EEENS1_19SingleTileSchedulerILb0ELb0ELb0ELi80EEEEEEEEEvNT_6ParamsE,"",@"SHT_CUDA_INFO"
	.sectionflags	@""
	.align	4


	//----- nvinfo : EIATTR_CUDA_API_VERSION
	.align		4
        /*0000*/ 	.byte	0x04, 0x37
        /*0002*/ 	.short	(.L_648 - .L_647)
.L_647:
        /*0004*/ 	.word	0x00000082


	//----- nvinfo : EIATTR_KPARAM_INFO
	.align		4
.L_648:
        /*0008*/ 	.byte	0x04, 0x17
        /*000a*/ 	.short	(.L_650 - .L_649)
.L_649:
        /*000c*/ 	.word	0x00000000
        /*0010*/ 	.short	0x0000
        /*0012*/ 	.short	0x0000
        /*0014*/ 	.byte	0x00, 0xf0, 0xe1, 0x09


	//----- nvinfo : EIATTR_SPARSE_MMA_MASK
	.align		4
.L_650:
        /*0018*/ 	.byte	0x03, 0x50
        /*001a*/ 	.short	0x0000


	//----- nvinfo : EIATTR_MAXREG_COUNT
	.align		4
        /*001c*/ 	.byte	0x03, 0x1b
        /*001e*/ 	.short	0x00ff


	//----- nvinfo : EIATTR_MERCURY_ISA_VERSION
	.align		4
        /*0020*/ 	.byte	0x03, 0x5f
        /*0022*/ 	.short	0x0101


	//----- nvinfo : EIATTR_EXIT_INSTR_OFFSETS
	.align		4
        /*0024*/ 	.byte	0x04, 0x1c
        /*0026*/ 	.short	(.L_652 - .L_651)


	//   ....[0]....
.L_651:
        /*0028*/ 	.word	0x00000010


	//----- nvinfo : EIATTR_MAX_THREADS
	.align		4
.L_652:
        /*002c*/ 	.byte	0x04, 0x05
        /*002e*/ 	.short	(.L_654 - .L_653)
.L_653:
        /*0030*/ 	.word	0x00000100
        /*0034*/ 	.word	0x00000001
        /*0038*/ 	.word	0x00000001


	//----- nvinfo : EIATTR_CBANK_PARAM_SIZE
	.align		4
.L_654:
        /*003c*/ 	.byte	0x03, 0x19
        /*003e*/ 	.short	0x0278


	//----- nvinfo : EIATTR_PARAM_CBANK
	.align		4
        /*0040*/ 	.byte	0x04, 0x0a
        /*0042*/ 	.short	(.L_656 - .L_655)
	.align		4
.L_655:
        /*0044*/ 	.word	index@(.nv.constant0._ZN7cutlass13device_kernelIN5flash19enable_sm80_to_sm89INS1_16FlashAttnBwdSm80INS1_25CollectiveMainloopBwdSm80ILi2ELi1EN4cute5tupleIJNS5_1CILi64EEENS7_ILi80EEENS7_ILi192EEEEEENS_10bfloat16_tEfNS_4arch4Sm80ELb0ELb0ELb1ELb0ELb1ELb0ELb1ELb0ELi2ELi4ELi2ELi2ELb0EEENS1_24CollectiveEpilogueBwdGQAISB_fSE_Li256ELb0ELb1EEENS1_19SingleTileSchedulerILb0ELb0ELb0ELi80EEEEEEEEEvNT_6ParamsE)
        /*0048*/ 	.short	0x0210
        /*004a*/ 	.short	0x0278


	//----- nvinfo : EIATTR_SW_WAR
	.align		4
.L_656:
        /*004c*/ 	.byte	0x04, 0x36
        /*004e*/ 	.short	(.L_658 - .L_657)
.L_657:
        /*0050*/ 	.word	0x00000008
.L_658:


//--------------------- .nv.info._ZN7cutlass13device_kernelIN5flash19enable_sm80_to_sm89INS1_16FlashAttnBwdSm80INS1_25CollectiveMainloopBwdSm80ILi2ELi1EN4cute5tupleIJNS5_1CILi64EEENS7_ILi80EEENS7_ILi192EEEEEENS_10bfloat16_tEfNS_4arch4Sm80ELb0ELb0ELb1ELb1ELb0ELb0ELb1ELb0ELi2ELi4ELi2ELi2ELb0EEENS1_21CollectiveEpilogueBwdISB_SC_SE_Li256ELb1ELb1ELi4EEENS1_19SingleTileSchedulerILb1ELb0ELb0ELi80EEEEEEEEEvNT_6ParamsE --------------------------
	.section	.nv.info._ZN7cutlass13device_kernelIN5flash19enable_sm80_to_sm89INS1_16FlashAttnBwdSm80INS1_25CollectiveMainloopBwdSm80ILi2ELi1EN4cute5tupleIJNS5_1CILi64EEENS7_ILi80EEENS7_ILi192EEEEEENS_10bfloat16_tEfNS_4arch4Sm80ELb0ELb0ELb1ELb1ELb0ELb0ELb1ELb0ELi2ELi4ELi2ELi2ELb0EEENS1_21CollectiveEpilogueBwdISB_SC_SE_Li256ELb1ELb1ELi4EEENS1_19SingleTileSchedulerILb1ELb0ELb0ELi80EEEEEEEEEvNT_6ParamsE,"",@"SHT_CUDA_INFO"
	.sectionflags	@""
	.align	4


	//----- nvinfo : EIATTR_CUDA_API_VERSION
	.align		4
        /*0000*/ 	.byte	0x04, 0x37
        /*0002*/ 	.short	(.L_660 - .L_659)
.L_659:
        /*0004*/ 	.word	0x00000082


	//----- nvinfo : EIATTR_KPARAM_INFO
	.align		4
.L_660:
        /*0008*/ 	.byte	0x04, 0x17
        /*000a*/ 	.short	(.L_662 - .L_661)
.L_661:
        /*000c*/ 	.word	0x00000000
        /*0010*/ 	.short	0x0000
        /*0012*/ 	.short	0x0000
        /*0014*/ 	.byte	0x00, 0xf0, 0xc1, 0x09


	//----- nvinfo : EIATTR_SPARSE_MMA_MASK
	.align		4
.L_662:
        /*0018*/ 	.byte	0x03, 0x50
        /*001a*/ 	.short	0x0000


	//----- nvinfo : EIATTR_MAXREG_COUNT
	.align		4
        /*001c*/ 	.byte	0x03, 0x1b
        /*001e*/ 	.short	0x00ff


	//----- nvinfo : EIATTR_MERCURY_ISA_VERSION
	.align		4
        /*0020*/ 	.byte	0x03, 0x5f
        /*0022*/ 	.short	0x0101


	//----- nvinfo : EIATTR_EXIT_INSTR_OFFSETS
	.align		4
        /*0024*/ 	.byte	0x04, 0x1c
        /*0026*/ 	.short	(.L_664 - .L_663)


	//   ....[0]....
.L_663:
        /*0028*/ 	.word	0x00000010


	//----- nvinfo : EIATTR_MAX_THREADS
	.align		4
.L_664:
        /*002c*/ 	.byte	0x04, 0x05
        /*002e*/ 	.short	(.L_666 - .L_665)
.L_665:
        /*0030*/ 	.word	0x00000100
        /*0034*/ 	.word	0x00000001
        /*0038*/ 	.word	0x00000001


	//----- nvinfo : EIATTR_CBANK_PARAM_SIZE
	.align		4
.L_666:
        /*003c*/ 	.byte	0x03, 0x19
        /*003e*/ 	.short	0x0270


	//----- nvinfo : EIATTR_PARAM_CBANK
	.align		4
        /*0040*/ 	.byte	0x04, 0x0a
        /*0042*/ 	.short	(.L_668 - .L_667)
	.align		4
.L_667:
        /*0044*/ 	.word	index@(.nv.constant0._ZN7cutlass13device_kernelIN5flash19enable_sm80_to_sm89INS1_16FlashAttnBwdSm80INS1_25CollectiveMainloopBwdSm80ILi2ELi1EN4cute5tupleIJNS5_1CILi64EEENS7_ILi80EEENS7_ILi192EEEEEENS_10bfloat16_tEfNS_4arch4Sm80ELb0ELb0ELb1ELb1ELb0ELb0ELb1ELb0ELi2ELi4ELi2ELi2ELb0EEENS1_21CollectiveEpilogueBwdISB_SC_SE_Li256ELb1ELb1ELi4EEENS1_19SingleTileSchedulerILb1ELb0ELb0ELi80EEEEEEEEEvNT_6ParamsE)
        /*0048*/ 	.short	0x0210
        /*004a*/ 	.short	0x0270


	//----- nvinfo : EIATTR_SW_WAR
	.align		4
.L_668:
        /*004c*/ 	.byte	0x04, 0x36
        /*004e*/ 	.short	(.L_670 - .L_669)
.L_669:
        /*0050*/ 	.word	0x00000008
.L_670:


//--------------------- .nv.info._ZN7cutlass13device_kernelIN5flash19enable_sm80_to_sm89INS1_16FlashAttnBwdSm80INS1_25CollectiveMainloopBwdSm80ILi2ELi1EN4cute5tupleIJNS5_1CILi64EEENS7_ILi80EEENS7_ILi192EEEEEENS_10bfloat16_tEfNS_4arch4Sm80ELb0ELb0ELb1ELb1ELb1ELb0ELb1ELb0ELi2ELi4ELi2ELi2ELb0EEENS1_21CollectiveEpilogueBwdISB_SC_SE_Li256ELb1ELb1ELi4EEENS1_19SingleTileSchedulerILb1ELb0ELb0ELi80EEEEEEEEEvNT_6ParamsE --------------------------
	.section	.nv.info._ZN7cutlass13device_kernelIN5flash19enable_sm80_to_sm89INS1_16FlashAttnBwdSm80INS1_25CollectiveMainloopBwdSm80ILi2ELi1EN4cute5tupleIJNS5_1CILi64EEENS7_ILi80EEENS7_ILi192EEEEEENS_10bfloat16_tEfNS_4arch4Sm80ELb0ELb0ELb1ELb1ELb1ELb0ELb1ELb0ELi2ELi4ELi2ELi2ELb0EEENS1_21CollectiveEpilogueBwdISB_SC_SE_Li256ELb1ELb1ELi4EEENS1_19SingleTileSchedulerILb1ELb0ELb0ELi80EEEEEEEEEvNT_6ParamsE,"",@"SHT_CUDA_INFO"
	.sectionflags	@""
	.align	4


	//----- nvinfo : EIATTR_CUDA_API_VERSION
	.align		4
        /*0000*/ 	.byte	0x04, 0x37
        /*0002*/ 	.short	(.L_672 - .L_671)
.L_671:
        /*0004*/ 	.word	0x00000082


	//----- nvinfo : EIATTR_KPARAM_INFO
	.align		4
.L_672:
        /*0008*/ 	.byte	0x04, 0x17
        /*000a*/ 	.short	(.L_674 - .L_673)
.L_673:
        /*000c*/ 	.word	0x00000000
        /*0010*/ 	.short	0x0000
        /*0012*/ 	.short	0x0000
        /*0014*/ 	.byte	0x00, 0xf0, 0xc1, 0x09


	//----- nvinfo : EIATTR_SPARSE_MMA_MASK
	.align		4
.L_674:
        /*0018*/ 	.byte	0x03, 0x50
        /*001a*/ 	.short	0x0000


	//----- nvinfo : EIATTR_MAXREG_COUNT
	.align		4
        /*001c*/ 	.byte	0x03, 0x1b
        /*001e*/ 	.short	0x00ff


	//----- nvinfo : EIATTR_MERCURY_ISA_VERSION
	.align		4
        /*0020*/ 	.byte	0x03, 0x5f
        /*0022*/ 	.short	0x0101


	//----- nvinfo : EIATTR_EXIT_INSTR_OFFSETS
	.align		4
        /*0024*/ 	.byte	0x04, 0x1c
        /*0026*/ 	.short	(.L_676 - .L_675)


	//   ....[0]....
.L_675:
        /*0028*/ 	.word	0x00000010


	//----- nvinfo : EIATTR_MAX_THREADS
	.align		4
.L_676:
        /*002c*/ 	.byte	0x04, 0x05
        /*002e*/ 	.short	(.L_678 - .L_677)
.L_677:
        /*0030*/ 	.word	0x00000100
        /*0034*/ 	.word	0x00000001
        /*0038*/ 	.word	0x00000001


	//----- nvinfo : EIATTR_CBANK_PARAM_SIZE
	.align		4
.L_678:
        /*003c*/ 	.byte	0x03, 0x19
        /*003e*/ 	.short	0x0270


	//----- nvinfo : EIATTR_PARAM_CBANK
	.align		4
        /*0040*/ 	.byte	0x04, 0x0a
        /*0042*/ 	.short	(.L_680 - .L_679)
	.align		4
.L_679:
        /*0044*/ 	.word	index@(.nv.constant0._ZN7cutlass13device_kernelIN5flash19enable_sm80_to_sm89INS1_16FlashAttnBwdSm80INS1_25CollectiveMainloopBwdSm80ILi2ELi1EN4cute5tupleIJNS5_1CILi64EEENS7_ILi80EEENS7_ILi192EEEEEENS_10bfloat16_tEfNS_4arch4Sm80ELb0ELb0ELb1ELb1ELb1ELb0ELb1ELb0ELi2ELi4ELi2ELi2ELb0EEENS1_21CollectiveEpilogueBwdISB_SC_SE_Li256ELb1ELb1ELi4EEENS1_19SingleTileSchedulerILb1ELb0ELb0ELi80EEEEEEEEEvNT_6ParamsE)
        /*0048*/ 	.short	0x0210
        /*004a*/ 	.short	0x0270


	//----- nvinfo : EIATTR_SW_WAR
	.align		4
.L_680:
        /*004c*/ 	.byte	0x04, 0x36
        /*004e*/ 	.short	(.L_682 - .L_681)
.L_681:
        /*0050*/ 	.word	0x00000008
.L_682:


//--------------------- .nv.info._ZN7cutlass13device_kernelIN5flash19enable_sm80_to_sm89INS1_16FlashAttnBwdSm80INS1_25CollectiveMainloopBwdSm80ILi2ELi1EN4cute5tupleIJNS5_1CILi64EEENS7_ILi80EEENS7_ILi192EEEEEENS_10bfloat16_tEfNS_4arch4Sm80ELb0ELb0ELb1ELb1ELb0ELb0ELb1ELb0ELi2ELi4ELi2ELi2ELb0EEENS1_24CollectiveEpilogueBwdGQAISB_fSE_Li256ELb1ELb0EEENS1_19SingleTileSchedulerILb1ELb0ELb0ELi80EEEEEEEEEvNT_6ParamsE --------------------------
	.section	.nv.info._ZN7cutlass13device_kernelIN5flash19enable_sm80_to_sm89INS1_16FlashAttnBwdSm80INS1_25CollectiveMainloopBwdSm80ILi2ELi1EN4cute5tupleIJNS5_1CILi64EEENS7_ILi80EEENS7_ILi192EEEEEENS_10bfloat16_tEfNS_4arch4Sm80ELb0ELb0ELb1ELb1ELb0ELb0ELb1ELb0ELi2ELi4ELi2ELi2ELb0EEENS1_24CollectiveEpilogueBwdGQAISB_fSE_Li256ELb1ELb0EEENS1_19SingleTileSchedulerILb1ELb0ELb0ELi80EEEEEEEEEvNT_6ParamsE,"",@"SHT_CUDA_INFO"
	.sectionflags	@""
	.align	4


	//----- nvinfo : EIATTR_CUDA_API_VERSION
	.align		4
        /*0000*/ 	.byte	0x04, 0x37
        /*0002*/ 	.short	(.L_684 - .L_683)
.L_683:
        /*0004*/ 	.word	0x00000082


	//----- nvinfo : EIATTR_KPARAM_INFO
	.align		4
.L_684:
        /*0008*/ 	.byte	0x04, 0x17
        /*000a*/ 	.short	(.L_686 - .L_685)
.L_685:
        /*000c*/ 	.word	0x00000000
        /*0010*/ 	.short	0x0000
        /*0012*/ 	.short	0x0000
        /*0014*/ 	.byte	0x00, 0xf0, 0xe1, 0x09


	//----- nvinfo : EIATTR_SPARSE_MMA_MASK
	.align		4
.L_686:
        /*0018*/ 	.byte	0x03, 0x50
        /*001a*/ 	.short	0x0000


	//----- nvinfo : EIATTR_MAXREG_COUNT
	.align		4
        /*001c*/ 	.byte	0x03, 0x1b
        /*001e*/ 	.short	0x00ff


	//----- nvinfo : EIATTR_MERCURY_ISA_VERSION
	.align		4
        /*0020*/ 	.byte	0x03, 0x5f
        /*0022*/ 	.short	0x0101


	//----- nvinfo : EIATTR_EXIT_INSTR_OFFSETS
	.align		4
        /*0024*/ 	.byte	0x04, 0x1c
        /*0026*/ 	.short	(.L_688 - .L_687)


	//   ....[0]....
.L_687:
        /*0028*/ 	.word	0x00000010


	//----- nvinfo : EIATTR_MAX_THREADS
	.align		4
.L_688:
        /*002c*/ 	.byte	0x04, 0x05
        /*002e*/ 	.short	(.L_690 - .L_689)
.L_689:
        /*0030*/ 	.word	0x00000100
        /*0034*/ 	.word	0x00000001
        /*0038*/ 	.word	0x00000001


	//----- nvinfo : EIATTR_CBANK_PARAM_SIZE
	.align		4
.L_690:
        /*003c*/ 	.byte	0x03, 0x19
        /*003e*/ 	.short	0x0278


	//----- nvinfo : EIATTR_PARAM_CBANK
	.align		4
        /*0040*/ 	.byte	0x04, 0x0a
        /*0042*/ 	.short	(.L_692 - .L_691)
	.align		4
.L_691:
        /*0044*/ 	.word	index@(.nv.constant0._ZN7cutlass13device_kernelIN5flash19enable_sm80_to_sm89INS1_16FlashAttnBwdSm80INS1_25CollectiveMainloopBwdSm80ILi2ELi1EN4cute5tupleIJNS5_1CILi64EEENS7_ILi80EEENS7_ILi192EEEEEENS_10bfloat16_tEfNS_4arch4Sm80ELb0ELb0ELb1ELb1ELb0ELb0ELb1ELb0ELi2ELi4ELi2ELi2ELb0EEENS1_24CollectiveEpilogueBwdGQAISB_fSE_Li256ELb1ELb0EEENS1_19SingleTileSchedulerILb1ELb0ELb0ELi80EEEEEEEEEvNT_6ParamsE)
        /*0048*/ 	.short	0x0210
        /*004a*/ 	.short	0x0278


	//----- nvinfo : EIATTR_SW_WAR
	.align		4
.L_692:
        /*004c*/ 	.byte	0x04, 0x36
        /*004e*/ 	.short	(.L_694 - .L_693)
.L_693:
        /*0050*/ 	.word	0x00000008
.L_694:


//--------------------- .nv.info._ZN7cutlass13device_kernelIN5flash19enable_sm80_to_sm89INS1_16FlashAttnBwdSm80INS1_25CollectiveMainloopBwdSm80ILi2ELi1EN4cute5tupleIJNS5_1CILi64EEENS7_ILi80EEENS7_ILi192EEEEEENS_10bfloat16_tEfNS_4arch4Sm80ELb0ELb0ELb1ELb1ELb1ELb0ELb1ELb0ELi2ELi4ELi2ELi2ELb0EEENS1_24CollectiveEpilogueBwdGQAISB_fSE_Li256ELb1ELb1EEENS1_19SingleTileSchedulerILb1ELb0ELb0ELi80EEEEEEEEEvNT_6ParamsE --------------------------
	.section	.nv.info._ZN7cutlass13device_kernelIN5flash19enable_sm80_to_sm89INS1_16FlashAttnBwdSm80INS1_25CollectiveMainloopBwdSm80ILi2ELi1EN4cute5tupleIJNS5_1CILi64EEENS7_ILi80EEENS7_ILi192EEEEEENS_10bfloat16_tEfNS_4arch4Sm80ELb0ELb0ELb1ELb1ELb1ELb0ELb1ELb0ELi2ELi4ELi2ELi2ELb0EEENS1_24CollectiveEpilogueBwdGQAISB_fSE_Li256ELb1ELb1EEENS1_19SingleTileSchedulerILb1ELb0ELb0ELi80EEEEEEEEEvNT_6ParamsE,"",@"SHT_CUDA_INFO"
	.sectionflags	@""
	.align	4


	//----- nvinfo : EIATTR_CUDA_API_VERSION
	.align		4
        /*0000*/ 	.byte	0x04, 0x37
        /*0002*/ 	.short	(.L_696 - .L_695)
.L_695:
        /*0004*/ 	.word	0x00000082


	//----- nvinfo : EIATTR_KPARAM_INFO
	.align		4
.L_696:
        /*0008*/ 	.byte	0x04, 0x17
        /*000a*/ 	.short	(.L_698 - .L_697)
.L_697:
        /*000c*/ 	.word	0x00000000
        /*0010*/ 	.short	0x0000
        /*0012*/ 	.short	0x0000
        /*0014*/ 	.byte	0x00, 0xf0, 0xe1, 0x09


	//----- nvinfo : EIATTR_SPARSE_MMA_MASK
	.align		4
.L_698:
        /*0018*/ 	.byte	0x03, 0x50
        /*001a*/ 	.short	0x0000


	//----- nvinfo : EIATTR_MAXREG_COUNT
	.align		4
        /*001c*/ 	.byte	0x03, 0x1b
        /*001e*/ 	.short	0x00ff


	//----- nvinfo : EIATTR_MERCURY_ISA_VERSION
	.align		4
        /*0020*/ 	.byte	0x03, 0x5f
        /*0022*/ 	.short	0x0101


	//----- nvinfo : EIATTR_EXIT_INSTR_OFFSETS
	.align		4
        /*0024*/ 	.byte	0x04, 0x1c
        /*0026*/ 	.short	(.L_700 - .L_699)


	//   ....[0]....
.L_699:
        /*0028*/ 	.word	0x00000010


	//----- nvinfo : EIATTR_MAX_THREADS
	.align		4
.L_700:
        /*002c*/ 	.byte	0x04, 0x05
        /*002e*/ 	.short	(.L_702 - .L_701)
.L_701:
        /*0030*/ 	.word	0x00000100
        /*0034*/ 	.word	0x00000001
        /*0038*/ 	.word	0x00000001


	//----- nvinfo : EIATTR_CBANK_PARAM_SIZE
	.align		4
.L_702:
        /*003c*/ 	.byte	0x03, 0x19
        /*003e*/ 	.short	0x0278


	//----- nvinfo : EIATTR_PARAM_CBANK
	.align		4
        /*0040*/ 	.byte	0x04, 0x0a
        /*0042*/ 	.short	(.L_704 - .L_703)
	.align		4
.L_703:
        /*0044*/ 	.word	index@(.nv.constant0._ZN7cutlass13device_kernelIN5flash19enable_sm80_to_sm89INS1_16FlashAttnBwdSm80INS1_25CollectiveMainloopBwdSm80ILi2ELi1EN4cute5tupleIJNS5_1CILi64EEENS7_ILi80EEENS7_ILi192EEEEEENS_10bfloat16_tEfNS_4arch4Sm80ELb0ELb0ELb1ELb1ELb1ELb0ELb1ELb0ELi2ELi4ELi2ELi2ELb0EEENS1_24CollectiveEpilogueBwdGQAISB_fSE_Li256ELb1ELb1EEENS1_19SingleTileSchedulerILb1ELb0ELb0ELi80EEEEEEEEEvNT_6ParamsE)
        /*0048*/ 	.short	0x0210
        /*004a*/ 	.short	0x0278


	//----- nvinfo : EIATTR_SW_WAR
	.align		4
.L_704:
        /*004c*/ 	.byte	0x04, 0x36
        /*004e*/ 	.short	(.L_706 - .L_705)
.L_705:
        /*0050*/ 	.word	0x00000008
.L_706:


//--------------------- .nv.info._ZN7cutlass13device_kernelIN5flash19enable_sm80_to_sm89INS1_16FlashAttnBwdSm80INS1_25CollectiveMainloopBwdSm80ILi2ELi1EN4cute5tupleIJNS5_1CILi64EEENS7_ILi80EEENS7_ILi192EEEEEENS_10bfloat16_tEfNS_4arch4Sm80ELb0ELb1ELb1ELb0ELb0ELb0ELb1ELb0ELi2ELi4ELi2ELi2ELb0EEENS1_21CollectiveEpilogueBwdISB_SC_SE_Li256ELb0ELb1ELi4EEENS1_19SingleTileSchedulerILb0ELb0ELb0ELi80EEEEEEEEEvNT_6ParamsE --------------------------
	.section	.nv.info._ZN7cutlass13device_kernelIN5flash19enable_sm80_to_sm89INS1_16FlashAttnBwdSm80INS1_25CollectiveMainloopBwdSm80ILi2ELi1EN4cute5tupleIJNS5_1CILi64EEENS7_ILi80EEENS7_ILi192EEEEEENS_10bfloat16_tEfNS_4arch4Sm80ELb0ELb1ELb1ELb0ELb0ELb0ELb1ELb0ELi2ELi4ELi2ELi2ELb0EEENS1_21CollectiveEpilogueBwdISB_SC_SE_Li256ELb0ELb1ELi4EEENS1_19SingleTileSchedulerILb0ELb0ELb0ELi80EEEEEEEEEvNT_6ParamsE,"",@"SHT_CUDA_INFO"
	.sectionflags	@""
	.align	4


	//----- nvinfo : EIATTR_CUDA_API_VERSION
	.align		4
        /*0000*/ 	.byte	0x04, 0x37
        /*0002*/ 	.short	(.L_708 - .L_707)
.L_707:
        /*0004*/ 	.word	0x00000082


	//----- nvinfo : EIATTR_KPARAM_INFO
	.align		4
.L_708:
        /*0008*/ 	.byte	0x04, 0x17
        /*000a*/ 	.short	(.L_710 - .L_709)
.L_709:
        /*000c*/ 	.word	0x00000000
        /*0010*/ 	.short	0x0000
        /*0012*/ 	.short	0x0000
        /*0014*/ 	.byte	0x00, 0xf0, 0xc1, 0x09


	//----- nvinfo : EIATTR_SPARSE_MMA_MASK
	.align		4
.L_710:
        /*0018*/ 	.byte	0x03, 0x50
        /*001a*/ 	.short	0x0000


	//----- nvinfo : EIATTR_MAXREG_COUNT
	.align		4
        /*001c*/ 	.byte	0x03, 0x1b
        /*001e*/ 	.short	0x00ff


	//----- nvinfo : EIATTR_MERCURY_ISA_VERSION
	.align		4
        /*0020*/ 	.byte	0x03, 0x5f
        /*0022*/ 	.short	0x0101


	//----- nvinfo : EIATTR_EXIT_INSTR_OFFSETS
	.align		4
        /*0024*/ 	.byte	0x04, 0x1c
        /*0026*/ 	.short	(.L_712 - .L_711)


	//   ....[0]....
.L_711:
        /*0028*/ 	.word	0x00000010


	//----- nvinfo : EIATTR_MAX_THREADS
	.align		4
.L_712:
        /*002c*/ 	.byte	0x04, 0x05
        /*002e*/ 	.short	(.L_714 - .L_713)
.L_713:
        /*0030*/ 	.word	0x00000100
        /*0034*/ 	.word	0x00000001
        /*0038*/ 	.word	0x00000001


	//----- nvinfo : EIATTR_CBANK_PARAM_SIZE
	.align		4
.L_714:
        /*003c*/ 	.byte	0x03, 0x19
        /*003e*/ 	.short	0x0270


	//----- nvinfo : EIATTR_PARAM_CBANK
	.align		4
        /*0040*/ 	.byte	0x04, 0x0a
        /*0042*/ 	.short	(.L_716 - .L_715)
	.align		4
.L_715:
        /*0044*/ 	.word	index@(.nv.constant0._ZN7cutlass13device_kernelIN5flash19enable_sm80_to_sm89INS1_16FlashAttnBwdSm80INS1_25CollectiveMainloopBwdSm80ILi2ELi1EN4cute5tupleIJNS5_1CILi64EEENS7_ILi80EEENS7_ILi192EEEEEENS_10bfloat16_tEfNS_4arch4Sm80ELb0ELb1ELb1ELb0ELb0ELb0ELb1ELb0ELi2ELi4ELi2ELi2ELb0EEENS1_21CollectiveEpilogueBwdISB_SC_SE_Li256ELb0ELb1ELi4EEENS1_19SingleTileSchedulerILb0ELb0ELb0ELi80EEEEEEEEEvNT_6ParamsE)
        /*0048*/ 	.short	0x0210
        /*004a*/ 	.short	0x0270


	//----- nvinfo : EIATTR_SW_WAR
	.align		4
.L_716:
        /*004c*/ 	.byte	0x04, 0x36
        /*004e*/ 	.short	(.L_718 - .L_717)
.L_717:
        /*0050*/ 	.word	0x00000008
.L_718:


//--------------------- .nv.info._ZN7cutlass13device_kernelIN5flash19enable_sm80_to_sm89INS1_16FlashAttnBwdSm80INS1_25CollectiveMainloopBwdSm80ILi2ELi1EN4cute5tupleIJNS5_1CILi64EEENS7_ILi80EEENS7_ILi192EEEEEENS_10bfloat16_tEfNS_4arch4Sm80ELb0ELb1ELb1ELb0ELb1ELb0ELb1ELb0ELi2ELi4ELi2ELi2ELb0EEENS1_21CollectiveEpilogueBwdISB_SC_SE_Li256ELb0ELb1ELi4EEENS1_19SingleTileSchedulerILb0ELb0ELb0ELi80EEEEEEEEEvNT_6ParamsE --------------------------
	.section	.nv.info._ZN7cutlass13device_kernelIN5flash19enable_sm80_to_sm89INS1_16FlashAttnBwdSm80INS1_25CollectiveMainloopBwdSm80ILi2ELi1EN4cute5tupleIJNS5_1CILi64EEENS7_ILi80EEENS7_ILi192EEEEEENS_10bfloat16_tEfNS_4arch4Sm80ELb0ELb1ELb1ELb0ELb1ELb0ELb1ELb0ELi2ELi4ELi2ELi2ELb0EEENS1_21CollectiveEpilogueBwdISB_SC_SE_Li256ELb0ELb1ELi4EEENS1_19SingleTileSchedulerILb0ELb0ELb0ELi80EEEEEEEEEvNT_6ParamsE,"",@"SHT_CUDA_INFO"
	.sectionflags	@""
	.align	4


	//----- nvinfo : EIATTR_CUDA_API_VERSION
	.align		4
        /*0000*/ 	.byte	0x04, 0x37
        /*0002*/ 	.short	(.L_720 - .L_719)
.L_719:
        /*0004*/ 	.word	0x00000082


	//----- nvinfo : EIATTR_KPARAM_INFO
	.align		4
.L_720:
        /*0008*/ 	.byte	0x04, 0x17
        /*000a*/ 	.short	(.L_722 - .L_721)
.L_721:
        /*000c*/ 	.word	0x00000000
        /*0010*/ 	.short	0x0000
        /*0012*/ 	.short	0x0000
        /*0014*/ 	.byte	0x00, 0xf0, 0xc1, 0x09


	//----- nvinfo : EIATTR_SPARSE_MMA_MASK
	.align		4
.L_722:
        /*0018*/ 	.byte	0x03, 0x50
        /*001a*/ 	.short	0x0000


	//----- nvinfo : EIATTR_MAXREG_COUNT
	.align		4
        /*001c*/ 	.byte	0x03, 0x1b
        /*001e*/ 	.short	0x00ff


	//----- nvinfo : EIATTR_MERCURY_ISA_VERSION
	.align		4
        /*0020*/ 	.byte	0x03, 0x5f
        /*0022*/ 	.short	0x0101


	//----- nvinfo : EIATTR_EXIT_INSTR_OFFSETS
	.align		4
        /*0024*/ 	.byte	0x04, 0x1c
        /*0026*/ 	.short	(.L_724 - .L_723)


	//   ....[0]....
.L_723:
        /*0028*/ 	.word	0x00000010


	//----- nvinfo : EIATTR_MAX_THREADS
	.align		4
.L_724:
        /*002c*/ 	.byte	0x04, 0x05
        /*002e*/ 	.short	(.L_726 - .L_725)
.L_725:
        /*0030*/ 	.word	0x00000100
        /*0034*/ 	.word	0x00000001
        /*0038*/ 	.word	0x00000001


	//----- nvinfo : EIATTR_CBANK_PARAM_SIZE
	.align		4
.L_726:
        /*003c*/ 	.byte	0x03, 0x19
        /*003e*/ 	.short	0x0270


	//----- nvinfo : EIATTR_PARAM_CBANK
	.align		4
        /*0040*/ 	.byte	0x04, 0x0a
        /*0042*/ 	.short	(.L_728 - .L_727)
	.align		4
.L_727:
        /*0044*/ 	.word	index@(.nv.constant0._ZN7cutlass13device_kernelIN5flash19enable_sm80_to_sm89INS1_16FlashAttnBwdSm80INS1_25CollectiveMainloopBwdSm80ILi2ELi1EN4cute5tupleIJNS5_1CILi64EEENS7_ILi80EEENS7_ILi192EEEEEENS_10bfloat16_tEfNS_4arch4Sm80ELb0ELb1ELb1ELb0ELb1ELb0ELb1ELb0ELi2ELi4ELi2ELi2ELb0EEENS1_21CollectiveEpilogueBwdISB_SC_SE_Li256ELb0ELb1ELi4EEENS1_19SingleTileSchedulerILb0ELb0ELb0ELi80EEEEEEEEEvNT_6ParamsE)
        /*0048*/ 	.short	0x0210
        /*004a*/ 	.short	0x0270


	//----- nvinfo : EIATTR_SW_WAR
	.align		4
.L_728:
        /*004c*/ 	.byte	0x04, 0x36
        /*004e*/ 	.short	(.L_730 - .L_729)
.L_729:
        /*0050*/ 	.word	0x00000008
.L_730:


//--------------------- .nv.info._ZN7cutlass13device_kernelIN5flash19enable_sm80_to_sm89INS1_16FlashAttnBwdSm80INS1_25CollectiveMainloopBwdSm80ILi2ELi1EN4cute5tupleIJNS5_1CILi64EEENS7_ILi80EEENS7_ILi192EEEEEENS_10bfloat16_tEfNS_4arch4Sm80ELb0ELb1ELb1ELb0ELb0ELb0ELb1ELb0ELi2ELi4ELi2ELi2ELb0EEENS1_24CollectiveEpilogueBwdGQAISB_fSE_Li256ELb0ELb0EEENS1_19SingleTileSchedulerILb0ELb0ELb0ELi80EEEEEEEEEvNT_6ParamsE --------------------------
	.section	.nv.info._ZN7cutlass13device_kernelIN5flash19enable_sm80_to_sm89INS1_16FlashAttnBwdSm80INS1_25CollectiveMainloopBwdSm80ILi2ELi1EN4cute5tupleIJNS5_1CILi64EEENS7_ILi80EEENS7_ILi192EEEEEENS_10bfloat16_tEfNS_4arch4Sm80ELb0ELb1ELb1ELb0ELb0ELb0ELb1ELb0ELi2ELi4ELi2ELi2ELb0EEENS1_24CollectiveEpilogueBwdGQAISB_fSE_Li256ELb0ELb0EEENS1_19SingleTileSchedulerILb0ELb0ELb0ELi80EEEEEEEEEvNT_6ParamsE,"",@"SHT_CUDA_INFO"
	.sectionflags	@""
	.align	4


	//----- nvinfo : EIATTR_CUDA_API_VERSION
	.align		4
        /*0000*/ 	.byte	0x04, 0x37
        /*0002*/ 	.short	(.L_732 - .L_731)
.L_731:
        /*0004*/ 	.word	0x00000082


	//----- nvinfo : EIATTR_KPARAM_INFO
	.align		4
.L_732:
        /*0008*/ 	.byte	0x04, 0x17
        /*000a*/ 	.short	(.L_734 - .L_733)
.L_733:
        /*000c*/ 	.word	0x00000000
        /*0010*/ 	.short	0x0000
        /*0012*/ 	.short	0x0000
        /*0014*/ 	.byte	0x00, 0xf0, 0xe1, 0x09


	//----- nvinfo : EIATTR_SPARSE_MMA_MASK
	.align		4
.L_734:
        /*0018*/ 	.byte	0x03, 0x50
        /*001a*/ 	.short	0x0000


	//----- nvinfo : EIATTR_MAXREG_COUNT
	.align		4
        /*001c*/ 	.byte	0x03, 0x1b
        /*001e*/ 	.short	0x00ff


	//----- nvinfo : EIATTR_MERCURY_ISA_VERSION
	.align		4
        /*0020*/ 	.byte	0x03, 0x5f
        /*0022*/ 	.short	0x0101


	//----- nvinfo : EIATTR_EXIT_INSTR_OFFSETS
	.align		4
        /*0024*/ 	.byte	0x04, 0x1c
        /*0026*/ 	.short	(.L_736 - .L_735)


	//   ....[0]....
.L_735:
        /*0028*/ 	.word	0x00000010


	//----- nvinfo : EIATTR_MAX_THREADS
	.align		4
.L_736:
        /*002c*/ 	.byte	0x04, 0x05
        /*002e*/ 	.short	(.L_738 - .L_737)
.L_737:
        /*0030*/ 	.word	0x00000100
        /*0034*/ 	.word	0x00000001
        /*0038*/ 	.word	0x00000001


	//----- nvinfo : EIATTR_CBANK_PARAM_SIZE
	.align		4
.L_738:
        /*003c*/ 	.byte	0x03, 0x19
        /*003e*/ 	.short	0x0278


	//----- nvinfo : EIATTR_PARAM_CBANK
	.align		4
        /*0040*/ 	.byte	0x04, 0x0a
        /*0042*/ 	.short	(.L_740 - .L_739)
	.align		4
.L_739:
        /*0044*/ 	.word	index@(.nv.constant0._ZN7cutlass13device_kernelIN5flash19enable_sm80_to_sm89INS1_16FlashAttnBwdSm80INS1_25CollectiveMainloopBwdSm80ILi2ELi1EN4cute5tupleIJNS5_1CILi64EEENS7_ILi80EEENS7_ILi192EEEEEENS_10bfloat16_tEfNS_4arch4Sm80ELb0ELb1ELb1ELb0ELb0ELb0ELb1ELb0ELi2ELi4ELi2ELi2ELb0EEENS1_24CollectiveEpilogueBwdGQAISB_fSE_Li256ELb0ELb0EEENS1_19SingleTileSchedulerILb0ELb0ELb0ELi80EEEEEEEEEvNT_6ParamsE)
        /*0048*/ 	.short	0x0210
        /*004a*/ 	.short	0x0278


	//----- nvinfo : EIATTR_SW_WAR
	.align		4
.L_740:
        /*004c*/ 	.byte	0x04, 0x36
        /*004e*/ 	.short	(.L_742 - .L_741)
.L_741:
        /*0050*/ 	.word	0x00000008
.L_742:


//--------------------- .nv.info._ZN7cutlass13device_kernelIN5flash19enable_sm80_to_sm89INS1_16FlashAttnBwdSm80INS1_25CollectiveMainloopBwdSm80ILi2ELi1EN4cute5tupleIJNS5_1CILi64EEENS7_ILi80EEENS7_ILi192EEEEEENS_10bfloat16_tEfNS_4arch4Sm80ELb0ELb1ELb1ELb0ELb1ELb0ELb1ELb0ELi2ELi4ELi2ELi2ELb0EEENS1_24CollectiveEpilogueBwdGQAISB_fSE_Li256ELb0ELb1EEENS1_19SingleTileSchedulerILb0ELb0ELb0ELi80EEEEEEEEEvNT_6ParamsE --------------------------
	.section	.nv.info._ZN7cutlass13device_kernelIN5flash19enable_sm80_to_sm89INS1_16FlashAttnBwdSm80INS1_25CollectiveMainloopBwdSm80ILi2ELi1EN4cute5tupleIJNS5_1CILi64EEENS7_ILi80EEENS7_ILi192EEEEEENS_10bfloat16_tEfNS_4arch4Sm80ELb0ELb1ELb1ELb0ELb1ELb0ELb1ELb0ELi2ELi4ELi2ELi2ELb0EEENS1_24CollectiveEpilogueBwdGQAISB_fSE_Li256ELb0ELb1EEENS1_19SingleTileSchedulerILb0ELb0ELb0ELi80EEEEEEEEEvNT_6ParamsE,"",@"SHT_CUDA_INFO"
	.sectionflags	@""
	.align	4


	//----- nvinfo : EIATTR_CUDA_API_VERSION
	.align		4
        /*0000*/ 	.byte	0x04, 0x37
        /*0002*/ 	.short	(.L_744 - .L_743)
.L_743:
        /*0004*/ 	.word	0x00000082


	//----- nvinfo : EIATTR_KPARAM_INFO
	.align		4
.L_744:
        /*0008*/ 	.byte	0x04, 0x17
        /*000a*/ 	.short	(.L_746 - .L_745)
.L_745:
        /*000c*/ 	.word	0x00000000
        /*0010*/ 	.short	0x0000
        /*0012*/ 	.short	0x0000
        /*0014*/ 	.byte	0x00, 0xf0, 0xe1, 0x09


	//----- nvinfo : EIATTR_SPARSE_MMA_MASK
	.align		4
.L_746:
        /*0018*/ 	.byte	0x03, 0x50
        /*001a*/ 	.short	0x0000


	//----- nvinfo : EIATTR_MAXREG_COUNT
	.align		4
        /*001c*/ 	.byte	0x03, 0x1b
        /*001e*/ 	.short	0x00ff


	//----- nvinfo : EIATTR_MERCURY_ISA_VERSION
	.align		4
        /*0020*/ 	.byte	0x03, 0x5f
        /*0022*/ 	.short	0x0101


	//----- nvinfo : EIATTR_EXIT_INSTR_OFFSETS
	.align		4
        /*0024*/ 	.byte	0x04, 0x1c
        /*0026*/ 	.short	(.L_748 - .L_747)


	//   ....[0]....
.L_747:
        /*0028*/ 	.word	0x00000010


	//----- nvinfo : EIATTR_MAX_THREADS
	.align		4
.L_748:
        /*002c*/ 	.byte	0x04, 0x05
        /*002e*/ 	.short	(.L_750 - .L_749)
.L_749:
        /*0030*/ 	.word	0x00000100
        /*0034*/ 	.word	0x00000001
        /*0038*/ 	.word	0x00000001


	//----- nvinfo : EIATTR_CBANK_PARAM_SIZE
	.align		4
.L_750:
        /*003c*/ 	.byte	0x03, 0x19
        /*003e*/ 	.short	0x0278


	//----- nvinfo : EIATTR_PARAM_CBANK
	.align		4
        /*0040*/ 	.byte	0x04, 0x0a
        /*0042*/ 	.short	(.L_752 - .L_751)
	.align		4
.L_751:
        /*0044*/ 	.word	index@(.nv.constant0._ZN7cutlass13device_kernelIN5flash19enable_sm80_to_sm89INS1_16FlashAttnBwdSm80INS1_25CollectiveMainloopBwdSm80ILi2ELi1EN4cute5tupleIJNS5_1CILi64EEENS7_ILi80EEENS7_ILi192EEEEEENS_10bfloat16_tEfNS_4arch4Sm80ELb0ELb1ELb1ELb0ELb1ELb0ELb1ELb0ELi2ELi4ELi2ELi2ELb0EEENS1_24CollectiveEpilogueBwdGQAISB_fSE_Li256ELb0ELb1EEENS1_19SingleTileSchedulerILb0ELb0ELb0ELi80EEEEEEEEEvNT_6ParamsE)
        /*0048*/ 	.short	0x0210
        /*004a*/ 	.short	0x0278


	//----- nvinfo : EIATTR_SW_WAR
	.align		4
.L_752:
        /*004c*/ 	.byte	0x04, 0x36
        /*004e*/ 	.short	(.L_754 - .L_753)
.L_753:
        /*0050*/ 	.word	0x00000008
.L_754:


//--------------------- .nv.info._ZN7cutlass13device_kernelIN5flash19enable_sm80_to_sm89INS1_16FlashAttnBwdSm80INS1_25CollectiveMainloopBwdSm80ILi2ELi1EN4cute5tupleIJNS5_1CILi64EEENS7_ILi80EEENS7_ILi192EEEEEENS_10bfloat16_tEfNS_4arch4Sm80ELb0ELb1ELb1ELb1ELb0ELb0ELb1ELb0ELi2ELi4ELi2ELi2ELb0EEENS1_21CollectiveEpilogueBwdISB_SC_SE_Li256ELb1ELb1ELi4EEENS1_19SingleTileSchedulerILb1ELb0ELb0ELi80EEEEEEEEEvNT_6ParamsE --------------------------
	.section	.nv.info._ZN7cutlass13device_kernelIN5flash19enable_sm80_to_sm89INS1_16FlashAttnBwdSm80INS1_25CollectiveMainloopBwdSm80ILi2ELi1EN4cute5tupleIJNS5_1CILi64EEENS7_ILi80EEENS7_ILi192EEEEEENS_10bfloat16_tEfNS_4arch4Sm80ELb0ELb1ELb1ELb1ELb0ELb0ELb1ELb0ELi2ELi4ELi2ELi2ELb0EEENS1_21CollectiveEpilogueBwdISB_SC_SE_Li256ELb1ELb1ELi4EEENS1_19SingleTileSchedulerILb1ELb0ELb0ELi80EEEEEEEEEvNT_6ParamsE,"",@"SHT_CUDA_INFO"
	.sectionflags	@""
	.align	4


	//----- nvinfo : EIATTR_CUDA_API_VERSION
	.align		4
        /*0000*/ 	.byte	0x04, 0x37
        /*0002*/ 	.short	(.L_756 - .L_755)
.L_755:
        /*0004*/ 	.word	0x00000082


	//----- nvinfo : EIATTR_KPARAM_INFO
	.align		4
.L_756:
        /*0008*/ 	.byte	0x04, 0x17
        /*000a*/ 	.short	(.L_758 - .L_757)
.L_757:
        /*000c*/ 	.word	0x00000000
        /*0010*/ 	.short	0x0000
        /*0012*/ 	.short	0x0000
        /*0014*/ 	.byte	0x00, 0xf0, 0xc1, 0x09


	//----- nvinfo : EIATTR_SPARSE_MMA_MASK
	.align		4
.L_758:
        /*0018*/ 	.byte	0x03, 0x50
        /*001a*/ 	.short	0x0000


	//----- nvinfo : EIATTR_MAXREG_COUNT
	.align		4
        /*001c*/ 	.byte	0x03, 0x1b
        /*001e*/ 	.short	0x00ff


	//----- nvinfo : EIATTR_MERCURY_ISA_VERSION
	.align		4
        /*0020*/ 	.byte	0x03, 0x5f
        /*0022*/ 	.short	0x0101


	//----- nvinfo : EIATTR_EXIT_INSTR_OFFSETS
	.align		4
        /*0024*/ 	.byte	0x04, 0x1c
        /*0026*/ 	.short	(.L_760 - .L_759)


	//   ....[0]....
.L_759:
        /*0028*/ 	.word	0x00000010


	//----- nvinfo : EIATTR_MAX_THREADS
	.align		4
.L_760:
        /*002c*/ 	.byte	0x04, 0x05
        /*002e*/ 	.short	(.L_762 - .L_761)
.L_761:
        /*0030*/ 	.word	0x00000100
        /*0034*/ 	.word	0x00000001
        /*0038*/ 	.word	0x00000001


	//----- nvinfo : EIATTR_CBANK_PARAM_SIZE
	.align		4
.L_762:
        /*003c*/ 	.byte	0x03, 0x19
        /*003e*/ 	.short	0x0270


	//----- nvinfo : EIATTR_PARAM_CBANK
	.align		4
        /*0040*/ 	.byte	0x04, 0x0a
        /*0042*/ 	.short	(.L_764 - .L_763)
	.align		4
.L_763:
        /*0044*/ 	.word	index@(.nv.constant0._ZN7cutlass13device_kernelIN5flash19enable_sm80_to_sm89INS1_16FlashAttnBwdSm80INS1_25CollectiveMainloopBwdSm80ILi2ELi1EN4cute5tupleIJNS5_1CILi64EEENS7_ILi80EEENS7_ILi192EEEEEENS_10bfloat16_tEfNS_4arch4Sm80ELb0ELb1ELb1ELb1ELb0ELb0ELb1ELb0ELi2ELi4ELi2ELi2ELb0EEENS1_21CollectiveEpilogueBwdISB_SC_SE_Li256ELb1ELb1ELi4EEENS1_19SingleTileSchedulerILb1ELb0ELb0ELi80EEEEEEEEEvNT_6ParamsE)
        /*0048*/ 	.short	0x0210
        /*004a*/ 	.short	0x0270


	//----- nvinfo : EIATTR_SW_WAR
	.align		4
.L_764:
        /*004c*/ 	.byte	0x04, 0x36
        /*004e*/ 	.short	(.L_766 - .L_765)
.L_765:
        /*0050*/ 	.word	0x00000008
.L_766:


//--------------------- .nv.info._ZN7cutlass13device_kernelIN5flash19enable_sm80_to_sm89INS1_16FlashAttnBwdSm80INS1_25CollectiveMainloopBwdSm80ILi2ELi1EN4cute5tupleIJNS5_1CILi64EEENS7_ILi80EEENS7_ILi192EEEEEENS_10bfloat16_tEfNS_4arch4Sm80ELb0ELb1ELb1ELb1ELb1ELb0ELb1ELb0ELi2ELi4ELi2ELi2ELb0EEENS1_21CollectiveEpilogueBwdISB_SC_SE_Li256ELb1ELb1ELi4EEENS1_19SingleTileSchedulerILb1ELb0ELb0ELi80EEEEEEEEEvNT_6ParamsE --------------------------
	.section	.nv.info._ZN7cutlass13device_kernelIN5flash19enable_sm80_to_sm89INS1_16FlashAttnBwdSm80INS1_25CollectiveMainloopBwdSm80ILi2ELi1EN4cute5tupleIJNS5_1CILi64EEENS7_ILi80EEENS7_ILi192EEEEEENS_10bfloat16_tEfNS_4arch4Sm80ELb0ELb1ELb1ELb1ELb1ELb0ELb1ELb0ELi2ELi4ELi2ELi2ELb0EEENS1_21CollectiveEpilogueBwdISB_SC_SE_Li256ELb1ELb1ELi4EEENS1_19SingleTileSchedulerILb1ELb0ELb0ELi80EEEEEEEEEvNT_6ParamsE,"",@"SHT_CUDA_INFO"
	.sectionflags	@""
	.align	4


	//----- nvinfo : EIATTR_CUDA_API_VERSION
	.align		4
        /*0000*/ 	.byte	0x04, 0x37
        /*0002*/ 	.short	(.L_768 - .L_767)
.L_767:
        /*0004*/ 	.word	0x00000082


	//----- nvinfo : EIATTR_KPARAM_INFO
	.align		4
.L_768:
        /*0008*/ 	.byte	0x04, 0x17
        /*000a*/ 	.short	(.L_770 - .L_769)
.L_769:
        /*000c*/ 	.word	0x00000000
        /*0010*/ 	.short	0x0000
        /*0012*/ 	.short	0x0000
        /*0014*/ 	.byte	0x00, 0xf0, 0xc1, 0x09


	//----- nvinfo : EIATTR_SPARSE_MMA_MASK
	.align		4
.L_770:
        /*0018*/ 	.byte	0x03, 0x50
        /*001a*/ 	.short	0x0000


	//----- nvinfo : EIATTR_MAXREG_COUNT
	.align		4
        /*001c*/ 	.byte	0x03, 0x1b
        /*001e*/ 	.short	0x00ff


	//----- nvinfo : EIATTR_MERCURY_ISA_VERSION
	.align		4
        /*0020*/ 	.byte	0x03, 0x5f
        /*0022*/ 	.short	0x0101


	//----- nvinfo : EIATTR_EXIT_INSTR_OFFSETS
	.align		4
        /*0024*/ 	.byte	0x04, 0x1c
        /*0026*/ 	.short	(.L_772 - .L_771)


	//   ....[0]....
.L_771:
        /*0028*/ 	.word	0x00000010


	//----- nvinfo : EIATTR_MAX_THREADS
	.align		4
.L_772:
        /*002c*/ 	.byte	0x04, 0x05
        /*002e*/ 	.short	(.L_774 - .L_773)
.L_773:
        /*0030*/ 	.word	0x00000100
        /*0034*/ 	.word	0x00000001
        /*0038*/ 	.word	0x00000001


	//----- nvinfo : EIATTR_CBANK_PARAM_SIZE
	.align		4
.L_774:
        /*003c*/ 	.byte	0x03, 0x19
        /*003e*/ 	.short	0x0270


	//----- nvinfo : EIATTR_PARAM_CBANK
	.align		4
        /*0040*/ 	.byte	0x04, 0x0a
        /*0042*/ 	.short	(.L_776 - .L_775)
	.align		4
.L_775:
        /*0044*/ 	.word	index@(.nv.constant0._ZN7cutlass13device_kernelIN5flash19enable_sm80_to_sm89INS1_16FlashAttnBwdSm80INS1_25CollectiveMainloopBwdSm80ILi2ELi1EN4cute5tupleIJNS5_1CILi64EEENS7_ILi80EEENS7_ILi192EEEEEENS_10bfloat16_tEfNS_4arch4Sm80ELb0ELb1ELb1ELb1ELb1ELb0ELb1ELb0ELi2ELi4ELi2ELi2ELb0EEENS1_21CollectiveEpilogueBwdISB_SC_SE_Li256ELb1ELb1ELi4EEENS1_19SingleTileSchedulerILb1ELb0ELb0ELi80EEEEEEEEEvNT_6ParamsE)
        /*0048*/ 	.short	0x0210
        /*004a*/ 	.short	0x0270


	//----- nvinfo : EIATTR_SW_WAR
	.align		4
.L_776:
        /*004c*/ 	.byte	0x04, 0x36
        /*004e*/ 	.short	(.L_778 - .L_777)
.L_777:
        /*0050*/ 	.word	0x00000008
.L_778:


//--------------------- .nv.info._ZN7cutlass13device_kernelIN5flash19enable_sm80_to_sm89INS1_16FlashAttnBwdSm80INS1_25CollectiveMainloopBwdSm80ILi2ELi1EN4cute5tupleIJNS5_1CILi64EEENS7_ILi80EEENS7_ILi192EEEEEENS_10bfloat16_tEfNS_4arch4Sm80ELb0ELb1ELb1ELb1ELb0ELb0ELb1ELb0ELi2ELi4ELi2ELi2ELb0EEENS1_24CollectiveEpilogueBwdGQAISB_fSE_Li256ELb1ELb0EEENS1_19SingleTileSchedulerILb1ELb0ELb0ELi80EEEEEEEEEvNT_6ParamsE --------------------------
	.section	.nv.info._ZN7cutlass13device_kernelIN5flash19enable_sm80_to_sm89INS1_16FlashAttnBwdSm80INS1_25CollectiveMainloopBwdSm80ILi2ELi1EN4cute5tupleIJNS5_1CILi64EEENS7_ILi80EEENS7_ILi192EEEEEENS_10bfloat16_tEfNS_4arch4Sm80ELb0ELb1ELb1ELb1ELb0ELb0ELb1ELb0ELi2ELi4ELi2ELi2ELb0EEENS1_24CollectiveEpilogueBwdGQAISB_fSE_Li256ELb1ELb0EEENS1_19SingleTileSchedulerILb1ELb0ELb0ELi80EEEEEEEEEvNT_6ParamsE,"",@"SHT_CUDA_INFO"
	.sectionflags	@""
	.align	4


	//----- nvinfo : EIATTR_CUDA_API_VERSION
	.align		4
        /*0000*/ 	.byte	0x04, 0x37
        /*0002*/ 	.short	(.L_780 - .L_779)
.L_779:
        /*0004*/ 	.word	0x00000082


	//----- nvinfo : EIATTR_KPARAM_INFO
	.align		4
.L_780:
        /*0008*/ 	.byte	0x04, 0x17
        /*000a*/ 	.short	(.L_782 - .L_781)
.L_781:
        /*000c*/ 	.word	0x00000000
        /*0010*/ 	.short	0x0000
        /*0012*/ 	.short	0x0000
        /*0014*/ 	.byte	0x00, 0xf0, 0xe1, 0x09


	//----- nvinfo : EIATTR_SPARSE_MMA_MASK
	.align		4
.L_782:
        /*0018*/ 	.byte	0x03, 0x50
        /*001a*/ 	.short	0x0000


	//----- nvinfo : EIATTR_MAXREG_COUNT
	.align		4
        /*001c*/ 	.byte	0x03, 0x1b
        /*001e*/ 	.short	0x00ff


	//----- nvinfo : EIATTR_MERCURY_ISA_VERSION
	.align		4
        /*0020*/ 	.byte	0x03, 0x5f
        /*0022*/ 	.short	0x0101


	//----- nvinfo : EIATTR_EXIT_INSTR_OFFSETS
	.align		4
        /*0024*/ 	.byte	0x04, 0x1c
        /*0026*/ 	.short	(.L_784 - .L_783)


	//   ....[0]....
.L_783:
        /*0028*/ 	.word	0x00000010


	//----- nvinfo : EIATTR_MAX_THREADS
	.align		4
.L_784:
        /*002c*/ 	.byte	0x04, 0x05
        /*002e*/ 	.short	(.L_786 - .L_785)
.L_785:
        /*0030*/ 	.word	0x00000100
        /*0034*/ 	.word	0x00000001
        /*0038*/ 	.word	0x00000001


	//----- nvinfo : EIATTR_CBANK_PARAM_SIZE
	.align		4
.L_786:
        /*003c*/ 	.byte	0x03, 0x19
        /*003e*/ 	.short	0x0278


	//----- nvinfo : EIATTR_PARAM_CBANK
	.align		4
        /*0040*/ 	.byte	0x04, 0x0a
        /*0042*/ 	.short	(.L_788 - .L_787)
	.align		4
.L_787:
        /*0044*/ 	.word	index@(.nv.constant0._ZN7cutlass13device_kernelIN5flash19enable_sm80_to_sm89INS1_16FlashAttnBwdSm80INS1_25CollectiveMainloopBwdSm80ILi2ELi1EN4cute5tupleIJNS5_1CILi64EEENS7_ILi80EEENS7_ILi192EEEEEENS_10bfloat16_tEfNS_4arch4Sm80ELb0ELb1ELb1ELb1ELb0ELb0ELb1ELb0ELi2ELi4ELi2ELi2ELb0EEENS1_24CollectiveEpilogueBwdGQAISB_fSE_Li256ELb1ELb0EEENS1_19SingleTileSchedulerILb1ELb0ELb0ELi80EEEEEEEEEvNT_6ParamsE)
        /*0048*/ 	.short	0x0210
        /*004a*/ 	.short	0x0278


	//----- nvinfo : EIATTR_SW_WAR
	.align		4
.L_788:
        /*004c*/ 	.byte	0x04, 0x36
        /*004e*/ 	.short	(.L_790 - .L_789)
.L_789:
        /*0050*/ 	.word	0x00000008
.L_790:


//--------------------- .nv.info._ZN7cutlass13device_kernelIN5flash19enable_sm80_to_sm89INS1_16FlashAttnBwdSm80INS1_25CollectiveMainloopBwdSm80ILi2ELi1EN4cute5tupleIJNS5_1CILi64EEENS7_ILi80EEENS7_ILi192EEEEEENS_10bfloat16_tEfNS_4arch4Sm80ELb0ELb1ELb1ELb1ELb1ELb0ELb1ELb0ELi2ELi4ELi2ELi2ELb0EEENS1_24CollectiveEpilogueBwdGQAISB_fSE_Li256ELb1ELb1EEENS1_19SingleTileSchedulerILb1ELb0ELb0ELi80EEEEEEEEEvNT_6ParamsE --------------------------
	.section	.nv.info._ZN7cutlass13device_kernelIN5flash19enable_sm80_to_sm89INS1_16FlashAttnBwdSm80INS1_25CollectiveMainloopBwdSm80ILi2ELi1EN4cute5tupleIJNS5_1CILi64EEENS7_ILi80EEENS7_ILi192EEEEEENS_10bfloat16_tEfNS_4arch4Sm80ELb0ELb1ELb1ELb1ELb1ELb0ELb1ELb0ELi2ELi4ELi2ELi2ELb0EEENS1_24CollectiveEpilogueBwdGQAISB_fSE_Li256ELb1ELb1EEENS1_19SingleTileSchedulerILb1ELb0ELb0ELi80EEEEEEEEEvNT_6ParamsE,"",@"SHT_CUDA_INFO"
	.sectionflags	@""
	.align	4


	//----- nvinfo : EIATTR_CUDA_API_VERSION
	.align		4
        /*0000*/ 	.byte	0x04, 0x37
        /*0002*/ 	.short	(.L_792 - .L_791)
.L_791:
        /*0004*/ 	.word	0x00000082


	//----- nvinfo : EIATTR_KPARAM_INFO
	.align		4
.L_792:
        /*0008*/ 	.byte	0x04, 0x17
        /*000a*/ 	.short	(.L_794 - .L_793)
.L_793:
        /*000c*/ 	.word	0x00000000
        /*0010*/ 	.short	0x0000
        /*0012*/ 	.short	0x0000
        /*0014*/ 	.byte	0x00, 0xf0, 0xe1, 0x09


	//----- nvinfo : EIATTR_SPARSE_MMA_MASK
	.align		4
.L_794:
        /*0018*/ 	.byte	0x03, 0x50
        /*001a*/ 	.short	0x0000


	//----- nvinfo : EIATTR_MAXREG_COUNT
	.align		4
        /*001c*/ 	.byte	0x03, 0x1b
        /*001e*/ 	.short	0x00ff


	//----- nvinfo : EIATTR_MERCURY_ISA_VERSION
	.align		4
        /*0020*/ 	.byte	0x03, 0x5f
        /*0022*/ 	.short	0x0101


	//----- nvinfo : EIATTR_EXIT_INSTR_OFFSETS
	.align		4
        /*0024*/ 	.byte	0x04, 0x1c
        /*0026*/ 	.short	(.L_796 - .L_795)


	//   ....[0]....
.L_795:
        /*0028*/ 	.word	0x00000010


	//----- nvinfo : EIATTR_MAX_THREADS
	.align		4
.L_796:
        /*002c*/ 	.byte	0x04, 0x05
        /*002e*/ 	.short	(.L_798 - .L_797)
.L_797:
        /*0030*/ 	.word	0x00000100
        /*0034*/ 	.word	0x00000001
        /*0038*/ 	.word	0x00000001


	//----- nvinfo : EIATTR_CBANK_PARAM_SIZE
	.align		4
.L_798:
        /*003c*/ 	.byte	0x03, 0x19
        /*003e*/ 	.short	0x0278


	//----- nvinfo : EIATTR_PARAM_CBANK
	.align		4
        /*0040*/ 	.byte	0x04, 0x0a
        /*0042*/ 	.short	(.L_800 - .L_799)
	.align		4
.L_799:
        /*0044*/ 	.word	index@(.nv.constant0._ZN7cutlass13device_kernelIN5flash19enable_sm80_to_sm89INS1_16FlashAttnBwdSm80INS1_25CollectiveMainloopBwdSm80ILi2ELi1EN4cute5tupleIJNS5_1CILi64EEENS7_ILi80EEENS7_ILi192EEEEEENS_10bfloat16_tEfNS_4arch4Sm80ELb0ELb1ELb1ELb1ELb1ELb0ELb1ELb0ELi2ELi4ELi2ELi2ELb0EEENS1_24CollectiveEpilogueBwdGQAISB_fSE_Li256ELb1ELb1EEENS1_19SingleTileSchedulerILb1ELb0ELb0ELi80EEEEEEEEEvNT_6ParamsE)
        /*0048*/ 	.short	0x0210
        /*004a*/ 	.short	0x0278


	//----- nvinfo : EIATTR_SW_WAR
	.align		4
.L_800:
        /*004c*/ 	.byte	0x04, 0x36
        /*004e*/ 	.short	(.L_802 - .L_801)
.L_801:
        /*0050*/ 	.word	0x00000008
.L_802:


//--------------------- .nv.info._ZN7cutlass13device_kernelIN5flash19enable_sm80_to_sm89INS1_16FlashAttnBwdSm80INS1_25CollectiveMainloopBwdSm80ILi2ELi1EN4cute5tupleIJNS5_1CILi64EEENS7_ILi80EEENS7_ILi192EEEEEENS_10bfloat16_tEfNS_4arch4Sm80ELb1ELb0ELb1ELb0ELb0ELb0ELb1ELb0ELi2ELi4ELi2ELi2ELb0EEENS1_21CollectiveEpilogueBwdISB_SC_SE_Li256ELb0ELb1ELi4EEENS1_25SingleTileBwdLPTSchedulerILb0ELi80ELb0EEEEEEEEEvNT_6ParamsE --------------------------
	.section	.nv.info._ZN7cutlass13device_kernelIN5flash19enable_sm80_to_sm89INS1_16FlashAttnBwdSm80INS1_25CollectiveMainloopBwdSm80ILi2ELi1EN4cute5tupleIJNS5_1CILi64EEENS7_ILi80EEENS7_ILi192EEEEEENS_10bfloat16_tEfNS_4arch4Sm80ELb1ELb0ELb1ELb0ELb0ELb0ELb1ELb0ELi2ELi4ELi2ELi2ELb0EEENS1_21CollectiveEpilogueBwdISB_SC_SE_Li256ELb0ELb1ELi4EEENS1_25SingleTileBwdLPTSchedulerILb0ELi80ELb0EEEEEEEEEvNT_6ParamsE,"",@"SHT_CUDA_INFO"
	.sectionflags	@""
	.align	4


	//----- nvinfo : EIATTR_CUDA_API_VERSION
	.align		4
        /*0000*/ 	.byte	0x04, 0x37
        /*0002*/ 	.short	(.L_804 - .L_803)
.L_803:
        /*0004*/ 	.word	0x00000082


	//----- nvinfo : EIATTR_KPARAM_INFO
	.align		4
.L_804:
        /*0008*/ 	.byte	0x04, 0x17
        /*000a*/ 	.short	(.L_806 - .L_805)
.L_805:
        /*000c*/ 	.word	0x00000000
        /*0010*/ 	.short	0x0000
        /*0012*/ 	.short	0x0000
        /*0014*/ 	.byte	0x00, 0xf0, 0x21, 0x0a


	//----- nvinfo : EIATTR_SPARSE_MMA_MASK
	.align		4
.L_806:
        /*0018*/ 	.byte	0x03, 0x50
        /*001a*/ 	.short	0x0000


	//----- nvinfo : EIATTR_MAXREG_COUNT
	.align		4
        /*001c*/ 	.byte	0x03, 0x1b
        /*001e*/ 	.short	0x00ff


	//----- nvinfo : EIATTR_MERCURY_ISA_VERSION
	.align		4
        /*0020*/ 	.byte	0x03, 0x5f
        /*0022*/ 	.short	0x0101


	//----- nvinfo : EIATTR_EXIT_INSTR_OFFSETS
	.align		4
        /*0024*/ 	.byte	0x04, 0x1c
        /*0026*/ 	.short	(.L_808 - .L_807)


	//   ....[0]....
.L_807:
        /*0028*/ 	.word	0x00000010


	//----- nvinfo : EIATTR_MAX_THREADS
	.align		4
.L_808:
        /*002c*/ 	.byte	0x04, 0x05
        /*002e*/ 	.short	(.L_810 - .L_809)
.L_809:
        /*0030*/ 	.word	0x00000100
        /*0034*/ 	.word	0x00000001
        /*0038*/ 	.word	0x00000001


	//----- nvinfo : EIATTR_CBANK_PARAM_SIZE
	.align		4
.L_810:
        /*003c*/ 	.byte	0x03, 0x19
        /*003e*/ 	.short	0x0288


	//----- nvinfo : EIATTR_PARAM_CBANK
	.align		4
        /*0040*/ 	.byte	0x04, 0x0a
        /*0042*/ 	.short	(.L_812 - .L_811)
	.align		4
.L_811:
        /*0044*/ 	.word	index@(.nv.constant0._ZN7cutlass13device_kernelIN5flash19enable_sm80_to_sm89INS1_16FlashAttnBwdSm80INS1_25CollectiveMainloopBwdSm80ILi2ELi1EN4cute5tupleIJNS5_1CILi64EEENS7_ILi80EEENS7_ILi192EEEEEENS_10bfloat16_tEfNS_4arch4Sm80ELb1ELb0ELb1ELb0ELb0ELb0ELb1ELb0ELi2ELi4ELi2ELi2ELb0EEENS1_21CollectiveEpilogueBwdISB_SC_SE_Li256ELb0ELb1ELi4EEENS1_25SingleTileBwdLPTSchedulerILb0ELi80ELb0EEEEEEEEEvNT_6ParamsE)
        /*0048*/ 	.short	0x0210
        /*004a*/ 	.short	0x0288


	//----- nvinfo : EIATTR_SW_WAR
	.align		4
.L_812:
        /*004c*/ 	.byte	0x04, 0x36
        /*004e*/ 	.short	(.L_814 - .L_813)
.L_813:
        /*0050*/ 	.word	0x00000008
.L_814:


//--------------------- .nv.info._ZN7cutlass13device_kernelIN5flash19enable_sm80_to_sm89INS1_16FlashAttnBwdSm80INS1_25CollectiveMainloopBwdSm80ILi2ELi1EN4cute5tupleIJNS5_1CILi64EEENS7_ILi80EEENS7_ILi192EEEEEENS_10bfloat16_tEfNS_4arch4Sm80ELb1ELb0ELb1ELb0ELb1ELb0ELb1ELb0ELi2ELi4ELi2ELi2ELb0EEENS1_21CollectiveEpilogueBwdISB_SC_SE_Li256ELb0ELb1ELi4EEENS1_25SingleTileBwdLPTSchedulerILb0ELi80ELb1EEEEEEEEEvNT_6ParamsE --------------------------
	.section	.nv.info._ZN7cutlass13device_kernelIN5flash19enable_sm80_to_sm89INS1_16FlashAttnBwdSm80INS1_25CollectiveMainloopBwdSm80ILi2ELi1EN4cute5tupleIJNS5_1CILi64EEENS7_ILi80EEENS7_ILi192EEEEEENS_10bfloat16_tEfNS_4arch4Sm80ELb1ELb0ELb1ELb0ELb1ELb0ELb1ELb0ELi2ELi4ELi2ELi2ELb0EEENS1_21CollectiveEpilogueBwdISB_SC_SE_Li256ELb0ELb1ELi4EEENS1_25SingleTileBwdLPTSchedulerILb0ELi80ELb1EEEEEEEEEvNT_6ParamsE,"",@"SHT_CUDA_INFO"
	.sectionflags	@""
	.align	4


	//----- nvinfo : EIATTR_CUDA_API_VERSION
	.align		4
        /*0000*/ 	.byte	0x04, 0x37
        /*0002*/ 	.short	(.L_816 - .L_815)
.L_815:
        /*0004*/ 	.word	0x00000082


	//----- nvinfo : EIATTR_KPARAM_INFO
	.align		4
.L_816:
        /*0008*/ 	.byte	0x04, 0x17
        /*000a*/ 	.short	(.L_818 - .L_817)
.L_817:
        /*000c*/ 	.word	0x00000000
        /*0010*/ 	.short	0x0000
        /*0012*/ 	.short	0x0000
        /*0014*/ 	.byte	0x00, 0xf0, 0x21, 0x0a


	//----- nvinfo : EIATTR_SPARSE_MMA_MASK
	.align		4
.L_818:
        /*0018*/ 	.byte	0x03, 0x50
        /*001a*/ 	.short	0x0000


	//----- nvinfo : EIATTR_MAXREG_COUNT
	.align		4
        /*001c*/ 	.byte	0x03, 0x1b
        /*001e*/ 	.short	0x00ff


	//----- nvinfo : EIATTR_MERCURY_ISA_VERSION
	.align		4
        /*0020*/ 	.byte	0x03, 0x5f
        /*0022*/ 	.short	0x0101


	//----- nvinfo : EIATTR_EXIT_INSTR_OFFSETS
	.align		4
        /*0024*/ 	.byte	0x04, 0x1c
        /*0026*/ 	.short	(.L_820 - .L_819)


	//   ....[0]....
.L_819:
        /*0028*/ 	.word	0x00000010


	//----- nvinfo : EIATTR_MAX_THREADS
	.align		4
.L_820:
        /*002c*/ 	.byte	0x04, 0x05
        /*002e*/ 	.short	(.L_822 - .L_821)
.L_821:
        /*0030*/ 	.word	0x00000100
        /*0034*/ 	.word	0x00000001
        /*0038*/ 	.word	0x00000001


	//----- nvinfo : EIATTR_CBANK_PARAM_SIZE
	.align		4
.L_822:
        /*003c*/ 	.byte	0x03, 0x19
        /*003e*/ 	.short	0x0288


	//----- nvinfo : EIATTR_PARAM_CBANK
	.align		4
        /*0040*/ 	.byte	0x04, 0x0a
        /*0042*/ 	.short	(.L_824 - .L_823)
	.align		4
.L_823:
        /*0044*/ 	.word	index@(.nv.constant0._ZN7cutlass13device_kernelIN5flash19enable_sm80_to_sm89INS1_16FlashAttnBwdSm80INS1_25CollectiveMainloopBwdSm80ILi2ELi1EN4cute5tupleIJNS5_1CILi64EEENS7_ILi80EEENS7_ILi192EEEEEENS_10bfloat16_tEfNS_4arch4Sm80ELb1ELb0ELb1ELb0ELb1ELb0ELb1ELb0ELi2ELi4ELi2ELi2ELb0EEENS1_21CollectiveEpilogueBwdISB_SC_SE_Li256ELb0ELb1ELi4EEENS1_25SingleTileBwdLPTSchedulerILb0ELi80ELb1EEEEEEEEEvNT_6ParamsE)
        /*0048*/ 	.short	0x0210
        /*004a*/ 	.short	0x0288


	//----- nvinfo : EIATTR_SW_WAR
	.align		4
.L_824:
        /*004c*/ 	.byte	0x04, 0x36
        /*004e*/ 	.short	(.L_826 - .L_825)
.L_825:
        /*0050*/ 	.word	0x00000008
.L_826:


//--------------------- .nv.info._ZN7cutlass13device_kernelIN5flash19enable_sm80_to_sm89INS1_16FlashAttnBwdSm80INS1_25CollectiveMainloopBwdSm80ILi2ELi1EN4cute5tupleIJNS5_1CILi64EEENS7_ILi80EEENS7_ILi192EEEEEENS_10bfloat16_tEfNS_4arch4Sm80ELb1ELb0ELb1ELb0ELb0ELb0ELb1ELb0ELi2ELi4ELi2ELi2ELb0EEENS1_24CollectiveEpilogueBwdGQAISB_fSE_Li256ELb0ELb0EEENS1_25SingleTileBwdLPTSchedulerILb0ELi80ELb0EEEEEEEEEvNT_6ParamsE --------------------------
	.section	.nv.info._ZN7cutlass13device_kernelIN5flash19enable_sm80_to_sm89INS1_16FlashAttnBwdSm80INS1_25CollectiveMainloopBwdSm80ILi2ELi1EN4cute5tupleIJNS5_1CILi64EEENS7_ILi80EEENS7_ILi192EEEEEENS_10bfloat16_tEfNS_4arch4Sm80ELb1ELb0ELb1ELb0ELb0ELb0ELb1ELb0ELi2ELi4ELi2ELi2ELb0EEENS1_24CollectiveEpilogueBwdGQAISB_fSE_Li256ELb0ELb0EEENS1_25SingleTileBwdLPTSchedulerILb0ELi80ELb0EEEEEEEEEvNT_6ParamsE,"",@"SHT_CUDA_INFO"
	.sectionflags	@""
	.align	4


	//----- nvinfo : EIATTR_CUDA_API_VERSION
	.align		4
        /*0000*/ 	.byte	0x04, 0x37
        /*0002*/ 	.short	(.L_828 - .L_827)
.L_827:
        /*0004*/ 	.word	0x00000082


	//----- nvinfo : EIATTR_KPARAM_INFO
	.align		4
.L_828:
        /*0008*/ 	.byte	0x04, 0x17
        /*000a*/ 	.short	(.L_830 - .L_829)
.L_829:
        /*000c*/ 	.word	0x00000000
        /*0010*/ 	.short	0x0000
        /*0012*/ 	.short	0x0000
        /*0014*/ 	.byte	0x00, 0xf0, 0x41, 0x0a


	//----- nvinfo : EIATTR_SPARSE_MMA_MASK
	.align		4
.L_830:
        /*0018*/ 	.byte	0x03, 0x50
        /*001a*/ 	.short	0x0000


	//----- nvinfo : EIATTR_MAXREG_COUNT
	.align		4
        /*001c*/ 	.byte	0x03, 0x1b
        /*001e*/ 	.short	0x00ff


	//----- nvinfo : EIATTR_MERCURY_ISA_VERSION
	.align		4
        /*0020*/ 	.byte	0x03, 0x5f
        /*0022*/ 	.short	0x0101


	//----- nvinfo : EIATTR_EXIT_INSTR_OFFSETS
	.align		4
        /*0024*/ 	.byte	0x04, 0x1c
        /*0026*/ 	.short	(.L_832 - .L_831)


	//   ....[0]....
.L_831:
        /*0028*/ 	.word	0x00000010


	//----- nvinfo : EIATTR_MAX_THREADS
	.align		4
.L_832:
        /*002c*/ 	.byte	0x04, 0x05
        /*002e*/ 	.short	(.L_834 - .L_833)
.L_833:
        /*0030*/ 	.word	0x00000100
        /*0034*/ 	.word	0x00000001
        /*0038*/ 	.word	0x00000001


	//----- nvinfo : EIATTR_CBANK_PARAM_SIZE
	.align		4
.L_834:
        /*003c*/ 	.byte	0x03, 0x19
        /*003e*/ 	.short	0x0290


	//----- nvinfo : EIATTR_PARAM_CBANK
	.align		4
        /*0040*/ 	.byte	0x04, 0x0a
        /*0042*/ 	.short	(.L_836 - .L_835)
	.align		4
.L_835:
        /*0044*/ 	.word	index@(.nv.constant0._ZN7cutlass13device_kernelIN5flash19enable_sm80_to_sm89INS1_16FlashAttnBwdSm80INS1_25CollectiveMainloopBwdSm80ILi2ELi1EN4cute5tupleIJNS5_1CILi64EEENS7_ILi80EEENS7_ILi192EEEEEENS_10bfloat16_tEfNS_4arch4Sm80ELb1ELb0ELb1ELb0ELb0ELb0ELb1ELb0ELi2ELi4ELi2ELi2ELb0EEENS1_24CollectiveEpilogueBwdGQAISB_fSE_Li256ELb0ELb0EEENS1_25SingleTileBwdLPTSchedulerILb0ELi80ELb0EEEEEEEEEvNT_6ParamsE)
        /*0048*/ 	.short	0x0210
        /*004a*/ 	.short	0x0290


	//----- nvinfo : EIATTR_SW_WAR
	.align		4
.L_836:
        /*004c*/ 	.byte	0x04, 0x36
        /*004e*/ 	.short	(.L_838 - .L_837)
.L_837:
        /*0050*/ 	.word	0x00000008
.L_838:


//--------------------- .nv.info._ZN7cutlass13device_kernelIN5flash19enable_sm80_to_sm89INS1_16FlashAttnBwdSm80INS1_25CollectiveMainloopBwdSm80ILi2ELi1EN4cute5tupleIJNS5_1CILi64EEENS7_ILi80EEENS7_ILi192EEEEEENS_10bfloat16_tEfNS_4arch4Sm80ELb1ELb0ELb1ELb0ELb1ELb0ELb1ELb0ELi2ELi4ELi2ELi2ELb0EEENS1_24CollectiveEpilogueBwdGQAISB_fSE_Li256ELb0ELb1EEENS1_25SingleTileBwdLPTSchedulerILb0ELi80ELb1EEEEEEEEEvNT_6ParamsE --------------------------
	.section	.nv.info._ZN7cutlass13device_kernelIN5flash19enable_sm80_to_sm89INS1_16FlashAttnBwdSm80INS1_25CollectiveMainloopBwdSm80ILi2ELi1EN4cute5tupleIJNS5_1CILi64EEENS7_ILi80EEENS7_ILi192EEEEEENS_10bfloat16_tEfNS_4arch4Sm80ELb1ELb0ELb1ELb0ELb1ELb0ELb1ELb0ELi2ELi4ELi2ELi2ELb0EEENS1_24CollectiveEpilogueBwdGQAISB_fSE_Li256ELb0ELb1EEENS1_25SingleTileBwdLPTSchedulerILb0ELi80ELb1EEEEEEEEEvNT_6ParamsE,"",@"SHT_CUDA_INFO"
	.sectionflags	@""
	.align	4


	//----- nvinfo : EIATTR_CUDA_API_VERSION
	.align		4
        /*0000*/ 	.byte	0x04, 0x37
        /*0002*/ 	.short	(.L_840 - .L_839)
.L_839:
        /*0004*/ 	.word	0x00000082


	//----- nvinfo : EIATTR_KPARAM_INFO
	.align		4
.L_840:
        /*0008*/ 	.byte	0x04, 0x17
        /*000a*/ 	.short	(.L_842 - .L_841)
.L_841:
        /*000c*/ 	.word	0x00000000
        /*0010*/ 	.short	0x0000
        /*0012*/ 	.short	0x0000
        /*0014*/ 	.byte	0x00, 0xf0, 0x41, 0x0a


	//----- nvinfo : EIATTR_SPARSE_MMA_MASK
	.align		4
.L_842:
        /*0018*/ 	.byte	0x03, 0x50
        /*001a*/ 	.short	0x0000


	//----- nvinfo : EIATTR_MAXREG_COUNT
	.align		4
        /*001c*/ 	.byte	0x03, 0x1b
        /*001e*/ 	.short	0x00ff


	//----- nvinfo : EIATTR_MERCURY_ISA_VERSION
	.align		4
        /*0020*/ 	.byte	0x03, 0x5f
        /*0022*/ 	.short	0x0101


	//----- nvinfo : EIATTR_EXIT_INSTR_OFFSETS
	.align		4
        /*0024*/ 	.byte	0x04, 0x1c
        /*0026*/ 	.short	(.L_844 - .L_843)


	//   ....[0]....
.L_843:
        /*0028*/ 	.word	0x00000010


	//----- nvinfo : EIATTR_MAX_THREADS
	.align		4
.L_844:
        /*002c*/ 	.byte	0x04, 0x05
        /*002e*/ 	.short	(.L_846 - .L_845)
.L_845:
        /*0030*/ 	.word	0x00000100
        /*0034*/ 	.word	0x00000001
        /*0038*/ 	.word	0x00000001


	//----- nvinfo : EIATTR_CBANK_PARAM_SIZE
	.align		4
.L_846:
        /*003c*/ 	.byte	0x03, 0x19
        /*003e*/ 	.short	0x0290


	//----- nvinfo : EIATTR_PARAM_CBANK
	.align		4
        /*0040*/ 	.byte	0x04, 0x0a
        /*0042*/ 	.short	(.L_848 - .L_847)
	.align		4
.L_847:
        /*0044*/ 	.word	index@(.nv.constant0._ZN7cutlass13device_kernelIN5flash19enable_sm80_to_sm89INS1_16FlashAttnBwdSm80INS1_25CollectiveMainloopBwdSm80ILi2ELi1EN4cute5tupleIJNS5_1CILi64EEENS7_ILi80EEENS7_ILi192EEEEEENS_10bfloat16_tEfNS_4arch4Sm80ELb1ELb0ELb1ELb0ELb1ELb0ELb1ELb0ELi2ELi4ELi2ELi2ELb0EEENS1_24CollectiveEpilogueBwdGQAISB_fSE_Li256ELb0ELb1EEENS1_25SingleTileBwdLPTSchedulerILb0ELi80ELb1EEEEEEEEEvNT_6ParamsE)
        /*0048*/ 	.short	0x0210
        /*004a*/ 	.short	0x0290


	//----- nvinfo : EIATTR_SW_WAR
	.align		4
.L_848:
        /*004c*/ 	.byte	0x04, 0x36
        /*004e*/ 	.short	(.L_850 - .L_849)
.L_849:
        /*0050*/ 	.word	0x00000008
.L_850:


//--------------------- .nv.info._ZN7cutlass13device_kernelIN5flash22FlashAttnBwdPreprocessIN4cute5tupleIJNS3_1CILi64EEENS5_ILi192EEEEEENS_10bfloat16_tEfNS_4arch4Sm80ELb1ELb0EEEEEvNT_6ParamsE --------------------------
	.section	.nv.info._ZN7cutlass13device_kernelIN5flash22FlashAttnBwdPreprocessIN4cute5tupleIJNS3_1CILi64EEENS5_ILi192EEEEEENS_10bfloat16_tEfNS_4arch4Sm80ELb1ELb0EEEEEvNT_6ParamsE,"",@"SHT_CUDA_INFO"
	.sectionflags	@""
	.align	4


	//----- nvinfo : EIATTR_CUDA_API_VERSION
	.align		4
        /*0000*/ 	.byte	0x04, 0x37
        /*0002*/ 	.short	(.L_852 - .L_851)
.L_851:
        /*0004*/ 	.word	0x00000082


	//----- nvinfo : EIATTR_KPARAM_INFO
	.align		4
.L_852:
        /*0008*/ 	.byte	0x04, 0x17
        /*000a*/ 	.short	(.L_854 - .L_853)
.L_853:
        /*000c*/ 	.word	0x00000000
        /*0010*/ 	.short	0x0000
        /*0012*/ 	.short	0x0000
        /*0014*/ 	.byte	0x00, 0xf0, 0xc1, 0x03


	//----- nvinfo : EIATTR_SPARSE_MMA_MASK
	.align		4
.L_854:
        /*0018*/ 	.byte	0x03, 0x50
        /*001a*/ 	.short	0x0000


	//----- nvinfo : EIATTR_MAXREG_COUNT
	.align		4
        /*001c*/ 	.byte	0x03, 0x1b
        /*001e*/ 	.short	0x0080


	//----- nvinfo : EIATTR_MERCURY_ISA_VERSION
	.align		4
        /*0020*/ 	.byte	0x03, 0x5f
        /*0022*/ 	.short	0x0101


	//----- nvinfo : EIATTR_COOP_GROUP_MASK_REGIDS
	.align		4
        /*0024*/ 	.byte	0x04, 0x29
        /*0026*/ 	.short	(.L_856 - .L_855)


	//   ....[0]....
.L_855:
        /*0028*/ 	.word	0xffffffff


	//   ....[1]....
        /*002c*/ 	.word	0xffffffff


	//   ....[2]....
        /*0030*/ 	.word	0xffffffff


	//   ....[3]....
        /*0034*/ 	.word	0xffffffff


	//   ....[4]....
        /*0038*/ 	.word	0xffffffff


	//   ....[5]....
        /*003c*/ 	.word	0xffffffff


	//----- nvinfo : EIATTR_COOP_GROUP_INSTR_OFFSETS
	.align		4
.L_856:
        /*0040*/ 	.byte	0x04, 0x28
        /*0042*/ 	.short	(.L_858 - .L_857)


	//   ....[0]....
.L_857:
        /*0044*/ 	.word	0x000015d0


	//   ....[1]....
        /*0048*/ 	.word	0x000015e0


	//   ....[2]....
        /*004c*/ 	.word	0x00001610


	//   ....[3]....
        /*0050*/ 	.word	0x00001620


	//   ....[4]....
        /*0054*/ 	.word	0x00001650


	//   ....[5]....
        /*0058*/ 	.word	0x00001660


	//----- nvinfo : EIATTR_EXIT_INSTR_OFFSETS
	.align		4
.L_858:
        /*005c*/ 	.byte	0x04, 0x1c
        /*005e*/ 	.short	(.L_860 - .L_859)


	//   ....[0]....
.L_859:
        /*0060*/ 	.word	0x00001be0


	//   ....[1]....
        /*0064*/ 	.word	0x00001c60


	//----- nvinfo : EIATTR_MAX_THREADS
	.align		4
.L_860:
        /*0068*/ 	.byte	0x04, 0x05
        /*006a*/ 	.short	(.L_862 - .L_861)
.L_861:
        /*006c*/ 	.word	0x00000100
        /*0070*/ 	.word	0x00000001
        /*0074*/ 	.word	0x00000001


	//----- nvinfo : EIATTR_CRS_STACK_SIZE
	.align		4
.L_862:
        /*0078*/ 	.byte	0x04, 0x1e
        /*007a*/ 	.short	(.L_864 - .L_863)
.L_863:
        /*007c*/ 	.word	0x00000000


	//----- nvinfo : EIATTR_CBANK_PARAM_SIZE
	.align		4
.L_864:
        /*0080*/ 	.byte	0x03, 0x19
        /*0082*/ 	.short	0x00f0


	//----- nvinfo : EIATTR_PARAM_CBANK
	.align		4
        /*0084*/ 	.byte	0x04, 0x0a
        /*0086*/ 	.short	(.L_866 - .L_865)
	.align		4
.L_865:
        /*0088*/ 	.word	index@(.nv.constant0._ZN7cutlass13device_kernelIN5flash22FlashAttnBwdPreprocessIN4cute5tupleIJNS3_1CILi64EEENS5_ILi192EEEEEENS_10bfloat16_tEfNS_4arch4Sm80ELb1ELb0EEEEEvNT_6ParamsE)
        /*008c*/ 	.short	0x0210
        /*008e*/ 	.short	0x00f0


	//----- nvinfo : EIATTR_SW_WAR
	.align		4
.L_866:
        /*0090*/ 	.byte	0x04, 0x36
        /*0092*/ 	.short	(.L_868 - .L_867)
.L_867:
        /*0094*/ 	.word	0x00000008
.L_868:


//--------------------- .nv.info._ZN7cutlass13device_kernelIN5flash19enable_sm80_to_sm89INS1_16FlashAttnBwdSm80INS1_25CollectiveMainloopBwdSm80ILi2ELi1EN4cute5tupleIJNS5_1CILi64EEENS7_ILi80EEENS7_ILi192EEEEEENS_10bfloat16_tEfNS_4arch4Sm80ELb1ELb0ELb1ELb1ELb0ELb0ELb1ELb0ELi2ELi4ELi2ELi2ELb0EEENS1_21CollectiveEpilogueBwdISB_SC_SE_Li256ELb1ELb1ELi4EEENS1_25SingleTileBwdLPTSchedulerILb1ELi80ELb0EEEEEEEEEvNT_6ParamsE --------------------------
	.section	.nv.info._ZN7cutlass13device_kernelIN5flash19enable_sm80_to_sm89INS1_16FlashAttnBwdSm80INS1_25CollectiveMainloopBwdSm80ILi2ELi1EN4cute5tupleIJNS5_1CILi64EEENS7_ILi80EEENS7_ILi192EEEEEENS_10bfloat16_tEfNS_4arch4Sm80ELb1ELb0ELb1ELb1ELb0ELb0ELb1ELb0ELi2ELi4ELi2ELi2ELb0EEENS1_21CollectiveEpilogueBwdISB_SC_SE_Li256ELb1ELb1ELi4EEENS1_25SingleTileBwdLPTSchedulerILb1ELi80ELb0EEEEEEEEEvNT_6ParamsE,"",@"SHT_CUDA_INFO"
	.sectionflags	@""
	.align	4


	//----- nvinfo : EIATTR_CUDA_API_VERSION
	.align		4
        /*0000*/ 	.byte	0x04, 0x37
        /*0002*/ 	.short	(.L_870 - .L_869)
.L_869:
        /*0004*/ 	.word	0x00000082


	//----- nvinfo : EIATTR_KPARAM_INFO
	.align		4
.L_870:
        /*0008*/ 	.byte	0x04, 0x17
        /*000a*/ 	.short	(.L_872 - .L_871)
.L_871:
        /*000c*/ 	.word	0x00000000
        /*0010*/ 	.short	0x0000
        /*0012*/ 	.short	0x0000
        /*0014*/ 	.byte	0x00, 0xf0, 0x21, 0x0a


	//----- nvinfo : EIATTR_SPARSE_MMA_MASK
	.align		4
.L_872:
        /*0018*/ 	.byte	0x03, 0x50
        /*001a*/ 	.short	0x0000


	//----- nvinfo : EIATTR_MAXREG_COUNT
	.align		4
        /*001c*/ 	.byte	0x03, 0x1b
        /*001e*/ 	.short	0x00ff


	//----- nvinfo : EIATTR_MERCURY_ISA_VERSION
	.align		4
        /*0020*/ 	.byte	0x03, 0x5f
        /*0022*/ 	.short	0x0101


	//----- nvinfo : EIATTR_EXIT_INSTR_OFFSETS
	.align		4
        /*0024*/ 	.byte	0x04, 0x1c
        /*0026*/ 	.short	(.L_874 - .L_873)


	//   ....[0]....
.L_873:
        /*0028*/ 	.word	0x00000010


	//----- nvinfo : EIATTR_MAX_THREADS
	.align		4
.L_874:
        /*002c*/ 	.byte	0x04, 0x05
        /*002e*/ 	.short	(.L_876 - .L_875)
.L_875:
        /*0030*/ 	.word	0x00000100
        /*0034*/ 	.word	0x00000001
        /*0038*/ 	.word	0x00000001


	//----- nvinfo : EIATTR_CBANK_PARAM_SIZE
	.align		4
.L_876:
        /*003c*/ 	.byte	0x03, 0x19
        /*003e*/ 	.short	0x0288


	//----- nvinfo : EIATTR_PARAM_CBANK
	.align		4
        /*0040*/ 	.byte	0x04, 0x0a
        /*0042*/ 	.short	(.L_878 - .L_877)
	.align		4
.L_877:
        /*0044*/ 	.word	index@(.nv.constant0._ZN7cutlass13device_kernelIN5flash19enable_sm80_to_sm89INS1_16FlashAttnBwdSm80INS1_25CollectiveMainloopBwdSm80ILi2ELi1EN4cute5tupleIJNS5_1CILi64EEENS7_ILi80EEENS7_ILi192EEEEEENS_10bfloat16_tEfNS_4arch4Sm80ELb1ELb0ELb1ELb1ELb0ELb0ELb1ELb0ELi2ELi4ELi2ELi2ELb0EEENS1_21CollectiveEpilogueBwdISB_SC_SE_Li256ELb1ELb1ELi4EEENS1_25SingleTileBwdLPTSchedulerILb1ELi80ELb0EEEEEEEEEvNT_6ParamsE)
        /*0048*/ 	.short	0x0210
        /*004a*/ 	.short	0x0288


	//----- nvinfo : EIATTR_SW_WAR
	.align		4
.L_878:
        /*004c*/ 	.byte	0x04, 0x36
        /*004e*/ 	.short	(.L_880 - .L_879)
.L_879:
        /*0050*/ 	.word	0x00000008
.L_880:


//--------------------- .nv.info._ZN7cutlass13device_kernelIN5flash19enable_sm80_to_sm89INS1_16FlashAttnBwdSm80INS1_25CollectiveMainloopBwdSm80ILi2ELi1EN4cute5tupleIJNS5_1CILi64EEENS7_ILi80EEENS7_ILi192EEEEEENS_10bfloat16_tEfNS_4arch4Sm80ELb1ELb0ELb1ELb1ELb1ELb0ELb1ELb0ELi2ELi4ELi2ELi2ELb0EEENS1_21CollectiveEpilogueBwdISB_SC_SE_Li256ELb1ELb1ELi4EEENS1_25SingleTileBwdLPTSchedulerILb1ELi80ELb1EEEEEEEEEvNT_6ParamsE --------------------------
	.section	.nv.info._ZN7cutlass13device_kernelIN5flash19enable_sm80_to_sm89INS1_16FlashAttnBwdSm80INS1_25CollectiveMainloopBwdSm80ILi2ELi1EN4cute5tupleIJNS5_1CILi64EEENS7_ILi80EEENS7_ILi192EEEEEENS_10bfloat16_tEfNS_4arch4Sm80ELb1ELb0ELb1ELb1ELb1ELb0ELb1ELb0ELi2ELi4ELi2ELi2ELb0EEENS1_21CollectiveEpilogueBwdISB_SC_SE_Li256ELb1ELb1ELi4EEENS1_25SingleTileBwdLPTSchedulerILb1ELi80ELb1EEEEEEEEEvNT_6ParamsE,"",@"SHT_CUDA_INFO"
	.sectionflags	@""
	.align	4


	//----- nvinfo : EIATTR_CUDA_API_VERSION
	.align		4
        /*0000*/ 	.byte	0x04, 0x37
        /*0002*/ 	.short	(.L_882 - .L_881)
.L_881:
        /*0004*/ 	.word	0x00000082


	//----- nvinfo : EIATTR_KPARAM_INFO
	.align		4
.L_882:
        /*0008*/ 	.byte	0x04, 0x17
        /*000a*/ 	.short	(.L_884 - .L_883)
.L_883:
        /*000c*/ 	.word	0x00000000
        /*0010*/ 	.short	0x0000
        /*0012*/ 	.short	0x0000
        /*0014*/ 	.byte	0x00, 0xf0, 0x21, 0x0a


	//----- nvinfo : EIATTR_SPARSE_MMA_MASK
	.align		4
.L_884:
        /*0018*/ 	.byte	0x03, 0x50
        /*001a*/ 	.short	0x0000


	//----- nvinfo : EIATTR_MAXREG_COUNT
	.align		4
        /*001c*/ 	.byte	0x03, 0x1b
        /*001e*/ 	.short	0x00ff


	//----- nvinfo : EIATTR_MERCURY_ISA_VERSION
	.align		4
        /*0020*/ 	.byte	0x03, 0x5f
        /*0022*/ 	.short	0x0101


	//----- nvinfo : EIATTR_EXIT_INSTR_OFFSETS
	.align		4
        /*0024*/ 	.byte	0x04, 0x1c
        /*0026*/ 	.short	(.L_886 - .L_885)


	//   ....[0]....
.L_885:
        /*0028*/ 	.word	0x00000010


	//----- nvinfo : EIATTR_MAX_THREADS
	.align		4
.L_886:
        /*002c*/ 	.byte	0x04, 0x05
        /*002e*/ 	.short	(.L_888 - .L_887)
.L_887:
        /*0030*/ 	.word	0x00000100
        /*0034*/ 	.word	0x00000001
        /*0038*/ 	.word	0x00000001


	//----- nvinfo : EIATTR_CBANK_PARAM_SIZE
	.align		4
.L_888:
        /*003c*/ 	.byte	0x03, 0x19
        /*003e*/ 	.short	0x0288


	//----- nvinfo : EIATTR_PARAM_CBANK
	.align		4
        /*0040*/ 	.byte	0x04, 0x0a
        /*0042*/ 	.short	(.L_890 - .L_889)
	.align		4
.L_889:
        /*0044*/ 	.word	index@(.nv.constant0._ZN7cutlass13device_kernelIN5flash19enable_sm80_to_sm89INS1_16FlashAttnBwdSm80INS1_25CollectiveMainloopBwdSm80ILi2ELi1EN4cute5tupleIJNS5_1CILi64EEENS7_ILi80EEENS7_ILi192EEEEEENS_10bfloat16_tEfNS_4arch4Sm80ELb1ELb0ELb1ELb1ELb1ELb0ELb1ELb0ELi2ELi4ELi2ELi2ELb0EEENS1_21CollectiveEpilogueBwdISB_SC_SE_Li256ELb1ELb1ELi4EEENS1_25SingleTileBwdLPTSchedulerILb1ELi80ELb1EEEEEEEEEvNT_6ParamsE)
        /*0048*/ 	.short	0x0210
        /*004a*/ 	.short	0x0288


	//----- nvinfo : EIATTR_SW_WAR
	.align		4
.L_890:
        /*004c*/ 	.byte	0x04, 0x36
        /*004e*/ 	.short	(.L_892 - .L_891)
.L_891:
        /*0050*/ 	.word	0x00000008
.L_892:


//--------------------- .nv.info._ZN7cutlass13device_kernelIN5flash19enable_sm80_to_sm89INS1_16FlashAttnBwdSm80INS1_25CollectiveMainloopBwdSm80ILi2ELi1EN4cute5tupleIJNS5_1CILi64EEENS7_ILi80EEENS7_ILi192EEEEEENS_10bfloat16_tEfNS_4arch4Sm80ELb1ELb0ELb1ELb1ELb0ELb0ELb1ELb0ELi2ELi4ELi2ELi2ELb0EEENS1_24CollectiveEpilogueBwdGQAISB_fSE_Li256ELb1ELb0EEENS1_25SingleTileBwdLPTSchedulerILb1ELi80ELb0EEEEEEEEEvNT_6ParamsE --------------------------
	.section	.nv.info._ZN7cutlass13device_kernelIN5flash19enable_sm80_to_sm89INS1_16FlashAttnBwdSm80INS1_25CollectiveMainloopBwdSm80ILi2ELi1EN4cute5tupleIJNS5_1CILi64EEENS7_ILi80EEENS7_ILi192EEEEEENS_10bfloat16_tEfNS_4arch4Sm80ELb1ELb0ELb1ELb1ELb0ELb0ELb1ELb0ELi2ELi4ELi2ELi2ELb0EEENS1_24CollectiveEpilogueBwdGQAISB_fSE_Li256ELb1ELb0EEENS1_25SingleTileBwdLPTSchedulerILb1ELi80ELb0EEEEEEEEEvNT_6ParamsE,"",@"SHT_CUDA_INFO"
	.sectionflags	@""
	.align	4


	//----- nvinfo : EIATTR_CUDA_API_VERSION
	.align		4
        /*0000*/ 	.byte	0x04, 0x37
        /*0002*/ 	.short	(.L_894 - .L_893)
.L_893:
        /*0004*/ 	.word	0x00000082


	//----- nvinfo : EIATTR_KPARAM_INFO
	.align		4
.L_894:
        /*0008*/ 	.byte	0x04, 0x17
        /*000a*/ 	.short	(.L_896 - .L_895)
.L_895:
        /*000c*/ 	.word	0x00000000
        /*0010*/ 	.short	0x0000
        /*0012*/ 	.short	0x0000
        /*0014*/ 	.byte	0x00, 0xf0, 0x41, 0x0a


	//----- nvinfo : EIATTR_SPARSE_MMA_MASK
	.align		4
.L_896:
        /*0018*/ 	.byte	0x03, 0x50
        /*001a*/ 	.short	0x0000


	//----- nvinfo : EIATTR_MAXREG_COUNT
	.align		4
        /*001c*/ 	.byte	0x03, 0x1b
        /*001e*/ 	.short	0x00ff


	//----- nvinfo : EIATTR_MERCURY_ISA_VERSION
	.align		4
        /*0020*/ 	.byte	0x03, 0x5f
        /*0022*/ 	.short	0x0101


	//----- nvinfo : EIATTR_EXIT_INSTR_OFFSETS
	.align		4
        /*0024*/ 	.byte	0x04, 0x1c
        /*0026*/ 	.short	(.L_898 - .L_897)


	//   ....[0]....
.L_897:
        /*0028*/ 	.word	0x00000010


	//----- nvinfo : EIATTR_MAX_THREADS
	.align		4
.L_898:
        /*002c*/ 	.byte	0x04, 0x05
        /*002e*/ 	.short	(.L_900 - .L_899)
.L_899:
        /*0030*/ 	.word	0x00000100
        /*0034*/ 	.word	0x00000001
        /*0038*/ 	.word	0x00000001


	//----- nvinfo : EIATTR_CBANK_PARAM_SIZE
	.align		4
.L_900:
        /*003c*/ 	.byte	0x03, 0x19
        /*003e*/ 	.short	0x0290


	//----- nvinfo : EIATTR_PARAM_CBANK
	.align		4
        /*0040*/ 	.byte	0x04, 0x0a
        /*0042*/ 	.short	(.L_902 - .L_901)
	.align		4
.L_901:
        /*0044*/ 	.word	index@(.nv.constant0._ZN7cutlass13device_kernelIN5flash19enable_sm80_to_sm89INS1_16FlashAttnBwdSm80INS1_25CollectiveMainloopBwdSm80ILi2ELi1EN4cute5tupleIJNS5_1CILi64EEENS7_ILi80EEENS7_ILi192EEEEEENS_10bfloat16_tEfNS_4arch4Sm80ELb1ELb0ELb1ELb1ELb0ELb0ELb1ELb0ELi2ELi4ELi2ELi2ELb0EEENS1_24CollectiveEpilogueBwdGQAISB_fSE_Li256ELb1ELb0EEENS1_25SingleTileBwdLPTSchedulerILb1ELi80ELb0EEEEEEEEEvNT_6ParamsE)
        /*0048*/ 	.short	0x0210
        /*004a*/ 	.short	0x0290


	//----- nvinfo : EIATTR_SW_WAR
	.align		4
.L_902:
        /*004c*/ 	.byte	0x04, 0x36
        /*004e*/ 	.short	(.L_904 - .L_903)
.L_903:
        /*0050*/ 	.word	0x00000008
.L_904:


//--------------------- .nv.info._ZN7cutlass13device_kernelIN5flash32FlashAttnBwdPostprocessConvertdQIN4cute5tupleIJNS3_1CILi80EEENS5_ILi192EEEEEENS_10bfloat16_tEfNS_4arch4Sm80ELi256ENS3_8TiledMMAINS3_8MMA_AtomIJNS3_30SM80_16x8x16_F32BF16BF16F32_TNEEEENS3_6LayoutINS4_IJNS5_ILi4EEENS5_ILi2EEENS5_ILi1EEEEEENS4_IJSJ_SH_NS5_ILi0EEEEEEEENS4_IJNS5_ILi64EEENS5_ILi16EEESP_EEEEELb1EEEEEvNT_6ParamsE --------------------------
	.section	.nv.info._ZN7cutlass13device_kernelIN5flash32FlashAttnBwdPostprocessConvertdQIN4cute5tupleIJNS3_1CILi80EEENS5_ILi192EEEEEENS_10bfloat16_tEfNS_4arch4Sm80ELi256ENS3_8TiledMMAINS3_8MMA_AtomIJNS3_30SM80_16x8x16_F32BF16BF16F32_TNEEEENS3_6LayoutINS4_IJNS5_ILi4EEENS5_ILi2EEENS5_ILi1EEEEEENS4_IJSJ_SH_NS5_ILi0EEEEEEEENS4_IJNS5_ILi64EEENS5_ILi16EEESP_EEEEELb1EEEEEvNT_6ParamsE,"",@"SHT_CUDA_INFO"
	.sectionflags	@""
	.align	4


	//----- nvinfo : EIATTR_CUDA_API_VERSION
	.align		4
        /*0000*/ 	.byte	0x04, 0x37
        /*0002*/ 	.short	(.L_906 - .L_905)
.L_905:
        /*0004*/ 	.word	0x00000082


	//----- nvinfo : EIATTR_KPARAM_INFO
	.align		4
.L_906:
        /*0008*/ 	.byte	0x04, 0x17
        /*000a*/ 	.short	(.L_908 - .L_907)
.L_907:
        /*000c*/ 	.word	0x00000000
        /*0010*/ 	.short	0x0000
        /*0012*/ 	.short	0x0000
        /*0014*/ 	.byte	0x00, 0xf0, 0xc1, 0x01


	//----- nvinfo : EIATTR_SPARSE_MMA_MASK
	.align		4
.L_908:
        /*0018*/ 	.byte	0x03, 0x50
        /*001a*/ 	.short	0x0000


	//----- nvinfo : EIATTR_MAXREG_COUNT
	.align		4
        /*001c*/ 	.byte	0x03, 0x1b
        /*001e*/ 	.short	0x0080


	//----- nvinfo : EIATTR_NUM_BARRIERS
	.align		4
        /*0020*/ 	.byte	0x02, 0x4c
        /*0022*/ 	.byte	0x01
	.zero		1


	//----- nvinfo : EIATTR_MERCURY_ISA_VERSION
	.align		4
        /*0024*/ 	.byte	0x03, 0x5f
        /*0026*/ 	.short	0x0101


	//----- nvinfo : EIATTR_EXIT_INSTR_OFFSETS
	.align		4
        /*0028*/ 	.byte	0x04, 0x1c
        /*002a*/ 	.short	(.L_910 - .L_909)


	//   ....[0]....
.L_909:
        /*002c*/ 	.word	0x000001d0


	//   ....[1]....
        /*0030*/ 	.word	0x00001f20


	//   ....[2]....
        /*0034*/ 	.word	0x000021a0


	//   ....[3]....
        /*0038*/ 	.word	0x000021c0


	//----- nvinfo : EIATTR_MAX_THREADS
	.align		4
.L_910:
        /*003c*/ 	.byte	0x04, 0x05
        /*003e*/ 	.short	(.L_912 - .L_911)
.L_911:
        /*0040*/ 	.word	0x00000100
        /*0044*/ 	.word	0x00000001
        /*0048*/ 	.word	0x00000001


	//----- nvinfo : EIATTR_CRS_STACK_SIZE
	.align		4
.L_912:
        /*004c*/ 	.byte	0x04, 0x1e
        /*004e*/ 	.short	(.L_914 - .L_913)
.L_913:
        /*0050*/ 	.word	0x00000000


	//----- nvinfo : EIATTR_CBANK_PARAM_SIZE
	.align		4
.L_914:
        /*0054*/ 	.byte	0x03, 0x19
        /*0056*/ 	.short	0x0070


	//----- nvinfo : EIATTR_PARAM_CBANK
	.align		4
        /*0058*/ 	.byte	0x04, 0x0a
        /*005a*/ 	.short	(.L_916 - .L_915)
	.align		4
.L_915:
        /*005c*/ 	.word	index@(.nv.constant0._ZN7cutlass13device_kernelIN5flash32FlashAttnBwdPostprocessConvertdQIN4cute5tupleIJNS3_1CILi80EEENS5_ILi192EEEEEENS_10bfloat16_tEfNS_4arch4Sm80ELi256ENS3_8TiledMMAINS3_8MMA_AtomIJNS3_30SM80_16x8x16_F32BF16BF16F32_TNEEEENS3_6LayoutINS4_IJNS5_ILi4EEENS5_ILi2EEENS5_ILi1EEEEEENS4_IJSJ_SH_NS5_ILi0EEEEEEEENS4_IJNS5_ILi64EEENS5_ILi16EEESP_EEEEELb1EEEEEvNT_6ParamsE)
        /*0060*/ 	.short	0x0210
        /*0062*/ 	.short	0x0070


	//----- nvinfo : EIATTR_SW_WAR
	.align		4
.L_916:
        /*0064*/ 	.byte	0x04, 0x36
        /*0066*/ 	.short	(.L_918 - .L_917)
.L_917:
        /*0068*/ 	.word	0x00000008
.L_918:


//--------------------- .nv.info._ZN7cutlass13device_kernelIN5flash32FlashAttnBwdPostprocessConvertdQIN4cute5tupleIJNS3_1CILi64EEENS5_ILi192EEEEEENS_10bfloat16_tEfNS_4arch4Sm80ELi256ENS3_8TiledMMAINS3_8MMA_AtomIJNS3_30SM80_16x8x16_F32BF16BF16F32_TNEEEENS3_6LayoutINS4_IJNS5_ILi2EEENS5_ILi4EEENS5_ILi1EEEEEENS4_IJSJ_SH_NS5_ILi0EEEEEEEENS4_IJNS5_ILi32EEES6_NS5_ILi16EEEEEEEELb0EEEEEvNT_6ParamsE --------------------------
	.section	.nv.info._ZN7cutlass13device_kernelIN5flash32FlashAttnBwdPostprocessConvertdQIN4cute5tupleIJNS3_1CILi64EEENS5_ILi192EEEEEENS_10bfloat16_tEfNS_4arch4Sm80ELi256ENS3_8TiledMMAINS3_8MMA_AtomIJNS3_30SM80_16x8x16_F32BF16BF16F32_TNEEEENS3_6LayoutINS4_IJNS5_ILi2EEENS5_ILi4EEENS5_ILi1EEEEEENS4_IJSJ_SH_NS5_ILi0EEEEEEEENS4_IJNS5_ILi32EEES6_NS5_ILi16EEEEEEEELb0EEEEEvNT_6ParamsE,"",@"SHT_CUDA_INFO"
	.sectionflags	@""
	.align	4


	//----- nvinfo : EIATTR_CUDA_API_VERSION
	.align		4
        /*0000*/ 	.byte	0x04, 0x37
        /*0002*/ 	.short	(.L_920 - .L_919)
.L_919:
        /*0004*/ 	.word	0x00000082


	//----- nvinfo : EIATTR_KPARAM_INFO
	.align		4
.L_920:
        /*0008*/ 	.byte	0x04, 0x17
        /*000a*/ 	.short	(.L_922 - .L_921)
.L_921:
        /*000c*/ 	.word	0x00000000
        /*0010*/ 	.short	0x0000
        /*0012*/ 	.short	0x0000
        /*0014*/ 	.byte	0x00, 0xf0, 0xc1, 0x01


	//----- nvinfo : EIATTR_SPARSE_MMA_MASK
	.align		4
.L_922:
        /*0018*/ 	.byte	0x03, 0x50
        /*001a*/ 	.short	0x0000


	//----- nvinfo : EIATTR_MAXREG_COUNT
	.align		4
        /*001c*/ 	.byte	0x03, 0x1b
        /*001e*/ 	.short	0x0080


	//----- nvinfo : EIATTR_NUM_BARRIERS
	.align		4
        /*0020*/ 	.byte	0x02, 0x4c
        /*0022*/ 	.byte	0x01
	.zero		1


	//----- nvinfo : EIATTR_MERCURY_ISA_VERSION
	.align		4
        /*0024*/ 	.byte	0x03, 0x5f
        /*0026*/ 	.short	0x0101


	//----- nvinfo : EIATTR_EXIT_INSTR_OFFSETS
	.align		4
        /*0028*/ 	.byte	0x04, 0x1c
        /*002a*/ 	.short	(.L_924 - .L_923)


	//   ....[0]....
.L_923:
        /*002c*/ 	.word	0x000001b0


	//   ....[1]....
        /*0030*/ 	.word	0x00001510


	//   ....[2]....
        /*0034*/ 	.word	0x00001700


	//   ....[3]....
        /*0038*/ 	.word	0x00001720


	//----- nvinfo : EIATTR_MAX_THREADS
	.align		4
.L_924:
        /*003c*/ 	.byte	0x04, 0x05
        /*003e*/ 	.short	(.L_926 - .L_925)
.L_925:
        /*0040*/ 	.word	0x00000100
        /*0044*/ 	.word	0x00000001
        /*0048*/ 	.word	0x00000001


	//----- nvinfo : EIATTR_CRS_STACK_SIZE
	.align		4
.L_926:
        /*004c*/ 	.byte	0x04, 0x1e
        /*004e*/ 	.short	(.L_928 - .L_927)
.L_927:
        /*0050*/ 	.word	0x00000000


	//----- nvinfo : EIATTR_CBANK_PARAM_SIZE
	.align		4
.L_928:
        /*0054*/ 	.byte	0x03, 0x19
        /*0056*/ 	.short	0x0070


	//----- nvinfo : EIATTR_PARAM_CBANK
	.align		4
        /*0058*/ 	.byte	0x04, 0x0a
        /*005a*/ 	.short	(.L_930 - .L_929)
	.align		4
.L_929:
        /*005c*/ 	.word	index@(.nv.constant0._ZN7cutlass13device_kernelIN5flash32FlashAttnBwdPostprocessConvertdQIN4cute5tupleIJNS3_1CILi64EEENS5_ILi192EEEEEENS_10bfloat16_tEfNS_4arch4Sm80ELi256ENS3_8TiledMMAINS3_8MMA_AtomIJNS3_30SM80_16x8x16_F32BF16BF16F32_TNEEEENS3_6LayoutINS4_IJNS5_ILi2EEENS5_ILi4EEENS5_ILi1EEEEEENS4_IJSJ_SH_NS5_ILi0EEEEEEEENS4_IJNS5_ILi32EEES6_NS5_ILi16EEEEEEEELb0EEEEEvNT_6ParamsE)
        /*0060*/ 	.short	0x0210
        /*0062*/ 	.short	0x0070


	//----- nvinfo : EIATTR_SW_WAR
	.align		4
.L_930:
        /*0064*/ 	.byte	0x04, 0x36
        /*0066*/ 	.short	(.L_932 - .L_931)
.L_931:
        /*0068*/ 	.word	0x00000008
.L_932:


//--------------------- .nv.info._ZN7cutlass13device_kernelIN5flash19enable_sm80_to_sm89INS1_16FlashAttnBwdSm80INS1_25CollectiveMainloopBwdSm80ILi2ELi1EN4cute5tupleIJNS5_1CILi64EEENS7_ILi80EEENS7_ILi192EEEEEENS_10bfloat16_tEfNS_4arch4Sm80ELb1ELb0ELb1ELb1ELb1ELb0ELb1ELb0ELi2ELi4ELi2ELi2ELb0EEENS1_24CollectiveEpilogueBwdGQAISB_fSE_Li256ELb1ELb1EEENS1_25SingleTileBwdLPTSchedulerILb1ELi80ELb1EEEEEEEEEvNT_6ParamsE --------------------------
	.section	.nv.info._ZN7cutlass13device_kernelIN5flash19enable_sm80_to_sm89INS1_16FlashAttnBwdSm80INS1_25CollectiveMainloopBwdSm80ILi2ELi1EN4cute5tupleIJNS5_1CILi64EEENS7_ILi80EEENS7_ILi192EEEEEENS_10bfloat16_tEfNS_4arch4Sm80ELb1ELb0ELb1ELb1ELb1ELb0ELb1ELb0ELi2ELi4ELi2ELi2ELb0EEENS1_24CollectiveEpilogueBwdGQAISB_fSE_Li256ELb1ELb1EEENS1_25SingleTileBwdLPTSchedulerILb1ELi80ELb1EEEEEEEEEvNT_6ParamsE,"",@"SHT_CUDA_INFO"
	.sectionflags	@""
	.align	4


	//----- nvinfo : EIATTR_CUDA_API_VERSION
	.align		4
        /*0000*/ 	.byte	0x04, 0x37
        /*0002*/ 	.short	(.L_934 - .L_933)
.L_933:
        /*0004*/ 	.word	0x00000082


	//----- nvinfo : EIATTR_KPARAM_INFO
	.align		4
.L_934:
        /*0008*/ 	.byte	0x04, 0x17
        /*000a*/ 	.short	(.L_936 - .L_935)
.L_935:
        /*000c*/ 	.word	0x00000000
        /*0010*/ 	.short	0x0000
        /*0012*/ 	.short	0x0000
        /*0014*/ 	.byte	0x00, 0xf0, 0x41, 0x0a


	//----- nvinfo : EIATTR_SPARSE_MMA_MASK
	.align		4
.L_936:
        /*0018*/ 	.byte	0x03, 0x50
        /*001a*/ 	.short	0x0000


	//----- nvinfo : EIATTR_MAXREG_COUNT
	.align		4
        /*001c*/ 	.byte	0x03, 0x1b
        /*001e*/ 	.short	0x00ff


	//----- nvinfo : EIATTR_MERCURY_ISA_VERSION
	.align		4
        /*0020*/ 	.byte	0x03, 0x5f
        /*0022*/ 	.short	0x0101


	//----- nvinfo : EIATTR_EXIT_INSTR_OFFSETS
	.align		4
        /*0024*/ 	.byte	0x04, 0x1c
        /*0026*/ 	.short	(.L_938 - .L_937)


	//   ....[0]....
.L_937:
        /*0028*/ 	.word	0x00000010


	//----- nvinfo : EIATTR_MAX_THREADS
	.align		4
.L_938:
        /*002c*/ 	.byte	0x04, 0x05
        /*002e*/ 	.short	(.L_940 - .L_939)
.L_939:
        /*0030*/ 	.word	0x00000100
        /*0034*/ 	.word	0x00000001
        /*0038*/ 	.word	0x00000001


	//----- nvinfo : EIATTR_CBANK_PARAM_SIZE
	.align		4
.L_940:
        /*003c*/ 	.byte	0x03, 0x19
        /*003e*/ 	.short	0x0290


	//----- nvinfo : EIATTR_PARAM_CBANK
	.align		4
        /*0040*/ 	.byte	0x04, 0x0a
        /*0042*/ 	.short	(.L_942 - .L_941)
	.align		4
.L_941:
        /*0044*/ 	.word	index@(.nv.constant0._ZN7cutlass13device_kernelIN5flash19enable_sm80_to_sm89INS1_16FlashAttnBwdSm80INS1_25CollectiveMainloopBwdSm80ILi2ELi1EN4cute5tupleIJNS5_1CILi64EEENS7_ILi80EEENS7_ILi192EEEEEENS_10bfloat16_tEfNS_4arch4Sm80ELb1ELb0ELb1ELb1ELb1ELb0ELb1ELb0ELi2ELi4ELi2ELi2ELb0EEENS1_24CollectiveEpilogueBwdGQAISB_fSE_Li256ELb1ELb1EEENS1_25SingleTileBwdLPTSchedulerILb1ELi80ELb1EEEEEEEEEvNT_6ParamsE)
        /*0048*/ 	.short	0x0210
        /*004a*/ 	.short	0x0290


	//----- nvinfo : EIATTR_SW_WAR
	.align		4
.L_942:
        /*004c*/ 	.byte	0x04, 0x36
        /*004e*/ 	.short	(.L_944 - .L_943)
.L_943:
        /*0050*/ 	.word	0x00000008
.L_944:


//--------------------- .nv.info._ZN7cutlass13device_kernelIN5flash22FlashAttnBwdPreprocessIN4cute5tupleIJNS3_1CILi64EEENS5_ILi192EEEEEENS_10bfloat16_tEfNS_4arch4Sm80ELb1ELb1EEEEEvNT_6ParamsE --------------------------
	.section	.nv.info._ZN7cutlass13device_kernelIN5flash22FlashAttnBwdPreprocessIN4cute5tupleIJNS3_1CILi64EEENS5_ILi192EEEEEENS_10bfloat16_tEfNS_4arch4Sm80ELb1ELb1EEEEEvNT_6ParamsE,"",@"SHT_CUDA_INFO"
	.sectionflags	@""
	.align	4


	//----- nvinfo : EIATTR_CUDA_API_VERSION
	.align		4
        /*0000*/ 	.byte	0x04, 0x37
        /*0002*/ 	.short	(.L_946 - .L_945)
.L_945:
        /*0004*/ 	.word	0x00000082


	//----- nvinfo : EIATTR_KPARAM_INFO
	.align		4
.L_946:
        /*0008*/ 	.byte	0x04, 0x17
        /*000a*/ 	.short	(.L_948 - .L_947)
.L_947:
        /*000c*/ 	.word	0x00000000
        /*0010*/ 	.short	0x0000
        /*0012*/ 	.short	0x0000
        /*0014*/ 	.byte	0x00, 0xf0, 0xc1, 0x03


	//----- nvinfo : EIATTR_SPARSE_MMA_MASK
	.align		4
.L_948:
        /*0018*/ 	.byte	0x03, 0x50
        /*001a*/ 	.short	0x0000


	//----- nvinfo : EIATTR_MAXREG_COUNT
	.align		4
        /*001c*/ 	.byte	0x03, 0x1b
        /*001e*/ 	.short	0x0080


	//----- nvinfo : EIATTR_MERCURY_ISA_VERSION
	.align		4
        /*0020*/ 	.byte	0x03, 0x5f
        /*0022*/ 	.short	0x0101


	//----- nvinfo : EIATTR_COOP_GROUP_MASK_REGIDS
	.align		4
        /*0024*/ 	.byte	0x04, 0x29
        /*0026*/ 	.short	(.L_950 - .L_949)


	//   ....[0]....
.L_949:
        /*0028*/ 	.word	0xffffffff


	//   ....[1]....
        /*002c*/ 	.word	0xffffffff


	//   ....[2]....
        /*0030*/ 	.word	0xffffffff


	//   ....[3]....
        /*0034*/ 	.word	0xffffffff


	//   ....[4]....
        /*0038*/ 	.word	0xffffffff


	//   ....[5]....
        /*003c*/ 	.word	0xffffffff


	//----- nvinfo : EIATTR_COOP_GROUP_INSTR_OFFSETS
	.align		4
.L_950:
        /*0040*/ 	.byte	0x04, 0x28
        /*0042*/ 	.short	(.L_952 - .L_951)


	//   ....[0]....
.L_951:
        /*0044*/ 	.word	0x00001b30


	//   ....[1]....
        /*0048*/ 	.word	0x00001b50


	//   ....[2]....
        /*004c*/ 	.word	0x00001ba0


	//   ....[3]....
        /*0050*/ 	.word	0x00001bd0


	//   ....[4]....
        /*0054*/ 	.word	0x00001c10


	//   ....[5]....
        /*0058*/ 	.word	0x00001c40


	//----- nvinfo : EIATTR_EXIT_INSTR_OFFSETS
	.align		4
.L_952:
        /*005c*/ 	.byte	0x04, 0x1c
        /*005e*/ 	.short	(.L_954 - .L_953)


	//   ....[0]....
.L_953:
        /*0060*/ 	.word	0x000001c0


	//   ....[1]....
        /*0064*/ 	.word	0x000021b0


	//   ....[2]....
        /*0068*/ 	.word	0x00002230


	//----- nvinfo : EIATTR_MAX_THREADS
	.align		4
.L_954:
        /*006c*/ 	.byte	0x04, 0x05
        /*006e*/ 	.short	(.L_956 - .L_955)
.L_955:
        /*0070*/ 	.word	0x00000100
        /*0074*/ 	.word	0x00000001
        /*0078*/ 	.word	0x00000001


	//----- nvinfo : EIATTR_CRS_STACK_SIZE
	.align		4
.L_956:
        /*007c*/ 	.byte	0x04, 0x1e
        /*007e*/ 	.short	(.L_958 - .L_957)
.L_957:
        /*0080*/ 	.word	0x00000000


	//----- nvinfo : EIATTR_CBANK_PARAM_SIZE
	.align		4
.L_958:
        /*0084*/ 	.byte	0x03, 0x19
        /*0086*/ 	.short	0x00f0


	//----- nvinfo : EIATTR_PARAM_CBANK
	.align		4
        /*0088*/ 	.byte	0x04, 0x0a
        /*008a*/ 	.short	(.L_960 - .L_959)
	.align		4
.L_959:
        /*008c*/ 	.word	index@(.nv.constant0._ZN7cutlass13device_kernelIN5flash22FlashAttnBwdPreprocessIN4cute5tupleIJNS3_1CILi64EEENS5_ILi192EEEEEENS_10bfloat16_tEfNS_4arch4Sm80ELb1ELb1EEEEEvNT_6ParamsE)
        /*0090*/ 	.short	0x0210
        /*0092*/ 	.short	0x00f0


	//----- nvinfo : EIATTR_SW_WAR
	.align		4
.L_960:
        /*0094*/ 	.byte	0x04, 0x36
        /*0096*/ 	.short	(.L_962 - .L_961)
.L_961:
        /*0098*/ 	.word	0x00000008
.L_962:


//--------------------- .nv.callgraph             --------------------------
	.section	.nv.callgraph,"",@"SHT_CUDA_CALLGRAPH"
	.align	4
	.sectionentsize	8
	.align		4
        /*0000*/ 	.word	0x00000000
	.align		4
        /*0004*/ 	.word	0xffffffff
	.align		4
        /*0008*/ 	.word	0x00000000
	.align		4
        /*000c*/ 	.word	0xfffffffe
	.align		4
        /*0010*/ 	.word	0x00000000
	.align		4
        /*0014*/ 	.word	0xfffffffd
	.align		4
        /*0018*/ 	.word	0x00000000
	.align		4
        /*001c*/ 	.word	0xfffffffc


//--------------------- .nv.constant4             --------------------------
	.section	.nv.constant4,"a",@progbits
	.align	8
	.align		8
.nv.constant4:
        /*0000*/ 	.dword	_ZN74_INTERNAL_83fe1b93_38_flash_bwd_hdim192_bf16_softcap_sm80_cu_1f2e7571_32514cuda3std3__45__cpo5beginE
	.align		8
        /*0008*/ 	.dword	_ZN74_INTERNAL_83fe1b93_38_flash_bwd_hdim192_bf16_softcap_sm80_cu_1f2e7571_32514cuda3std3__45__cpo3endE
	.align		8
        /*0010*/ 	.dword	_ZN74_INTERNAL_83fe1b93_38_flash_bwd_hdim192_bf16_softcap_sm80_cu_1f2e7571_32514cuda3std3__45__cpo6cbeginE
	.align		8
        /*0018*/ 	.dword	_ZN74_INTERNAL_83fe1b93_38_flash_bwd_hdim192_bf16_softcap_sm80_cu_1f2e7571_32514cuda3std3__45__cpo4cendE
	.align		8
        /*0020*/ 	.dword	_ZN74_INTERNAL_83fe1b93_38_flash_bwd_hdim192_bf16_softcap_sm80_cu_1f2e7571_32514cuda3std3__476_GLOBAL__N__83fe1b93_38_flash_bwd_hdim192_bf16_softcap_sm80_cu_1f2e7571_32516ignoreE
	.align		8
        /*0028*/ 	.dword	_ZN74_INTERNAL_83fe1b93_38_flash_bwd_hdim192_bf16_softcap_sm80_cu_1f2e7571_32514cuda3std3__419piecewise_constructE
	.align		8
        /*0030*/ 	.dword	_ZN74_INTERNAL_83fe1b93_38_flash_bwd_hdim192_bf16_softcap_sm80_cu_1f2e7571_32514cuda3std3__48in_placeE
	.align		8
        /*0038*/ 	.dword	_ZN74_INTERNAL_83fe1b93_38_flash_bwd_hdim192_bf16_softcap_sm80_cu_1f2e7571_32514cuda3std6ranges3__45__cpo4swapE
	.align		8
        /*0040*/ 	.dword	_ZN74_INTERNAL_83fe1b93_38_flash_bwd_hdim192_bf16_softcap_sm80_cu_1f2e7571_32514cuda3std6ranges3__45__cpo9iter_moveE
	.align		8
        /*0048*/ 	.dword	_ZN74_INTERNAL_83fe1b93_38_flash_bwd_hdim192_bf16_softcap_sm80_cu_1f2e7571_32514cute7productE
	.align		8
        /*0050*/ 	.dword	_ZN74_INTERNAL_83fe1b93_38_flash_bwd_hdim192_bf16_softcap_sm80_cu_1f2e7571_32514cute1_E


//--------------------- .text._ZN7cutlass13device_kernelIN5flash19enable_sm80_to_sm89INS1_16FlashAttnBwdSm80INS1_25CollectiveMainloopBwdSm80ILi1ELi1EN4cute5tupleIJNS5_1CILi64EEES8_NS7_ILi192EEEEEENS_10bfloat16_tEfNS_4arch4Sm80ELb0ELb0ELb1ELb0ELb0ELb0ELb0ELb0ELi2ELi2ELi2ELi2ELb1EEENS1_21CollectiveEpilogueBwdISA_SB_SD_Li256ELb0ELb0ELi4EEENS1_19SingleTileSchedulerILb0ELb0ELb0ELi64EEEEEEEEEvNT_6ParamsE --------------------------
	.section	.text._ZN7cutlass13device_kernelIN5flash19enable_sm80_to_sm89INS1_16FlashAttnBwdSm80INS1_25CollectiveMainloopBwdSm80ILi1ELi1EN4cute5tupleIJNS5_1CILi64EEES8_NS7_ILi192EEEEEENS_10bfloat16_tEfNS_4arch4Sm80ELb0ELb0ELb1ELb0ELb0ELb0ELb0ELb0ELi2ELi2ELi2ELi2ELb1EEENS1_21CollectiveEpilogueBwdISA_SB_SD_Li256ELb0ELb0ELi4EEENS1_19SingleTileSchedulerILb0ELb0ELb0ELi64EEEEEEEEEvNT_6ParamsE,"ax",@progbits
	.align	128
.text._ZN7cutlass13device_kernelIN5flash19enable_sm80_to_sm89INS1_16FlashAttnBwdSm80INS1_25CollectiveMainloopBwdSm80ILi1ELi1EN4cute5tupleIJNS5_1CILi64EEES8_NS7_ILi192EEEEEENS_10bfloat16_tEfNS_4arch4Sm80ELb0ELb0ELb1ELb0ELb0ELb0ELb0ELb0ELi2ELi2ELi2ELi2ELb1EEENS1_21CollectiveEpilogueBwdISA_SB_SD_Li256ELb0ELb0ELi4EEENS1_19SingleTileSchedulerILb0ELb0ELb0ELi64EEEEEEEEEvNT_6ParamsE:
        .type           _ZN7cutlass13device_kernelIN5flash19enable_sm80_to_sm89INS1_16FlashAttnBwdSm80INS1_25CollectiveMainloopBwdSm80ILi1ELi1EN4cute5tupleIJNS5_1CILi64EEES8_NS7_ILi192EEEEEENS_10bfloat16_tEfNS_4arch4Sm80ELb0ELb0ELb1ELb0ELb0ELb0ELb0ELb0ELi2ELi2ELi2ELi2ELb1EEENS1_21CollectiveEpilogueBwdISA_SB_SD_Li256ELb0ELb0ELi4EEENS1_19SingleTileSchedulerILb0ELb0ELb0ELi64EEEEEEEEEvNT_6ParamsE,@function
        .size           _ZN7cutlass13device_kernelIN5flash19enable_sm80_to_sm89INS1_16FlashAttnBwdSm80INS1_25CollectiveMainloopBwdSm80ILi1ELi1EN4cute5tupleIJNS5_1CILi64EEES8_NS7_ILi192EEEEEENS_10bfloat16_tEfNS_4arch4Sm80ELb0ELb0ELb1ELb0ELb0ELb0ELb0ELb0ELi2ELi2ELi2ELi2ELb1EEENS1_21CollectiveEpilogueBwdISA_SB_SD_Li256ELb0ELb0ELi4EEENS1_19SingleTileSchedulerILb0ELb0ELb0ELi64EEEEEEEEEvNT_6ParamsE,(.L_x_91 - _ZN7cutlass13device_kernelIN5flash19enable_sm80_to_sm89INS1_16FlashAttnBwdSm80INS1_25CollectiveMainloopBwdSm80ILi1ELi1EN4cute5tupleIJNS5_1CILi64EEES8_NS7_ILi192EEEEEENS_10bfloat16_tEfNS_4arch4Sm80ELb0ELb0ELb1ELb0ELb0ELb0ELb0ELb0ELi2ELi2ELi2ELi2ELb1EEENS1_21CollectiveEpilogueBwdISA_SB_SD_Li256ELb0ELb0ELi4EEENS1_19SingleTileSchedulerILb0ELb0ELb0ELi64EEEEEEEEEvNT_6ParamsE)
        .other          _ZN7cutlass13device_kernelIN5flash19enable_sm80_to_sm89INS1_16FlashAttnBwdSm80INS1_25CollectiveMainloopBwdSm80ILi1ELi1EN4cute5tupleIJNS5_1CILi64EEES8_NS7_ILi192EEEEEENS_10bfloat16_tEfNS_4arch4Sm80ELb0ELb0ELb1ELb0ELb0ELb0ELb0ELb0ELi2ELi2ELi2ELi2ELb1EEENS1_21CollectiveEpilogueBwdISA_SB_SD_Li256ELb0ELb0ELi4EEENS1_19SingleTileSchedulerILb0ELb0ELb0ELi64EEEEEEEEEvNT_6ParamsE,@"STO_CUDA_ENTRY STV_DEFAULT"
_ZN7cutlass13device_kernelIN5flash19enable_sm80_to_sm89INS1_16FlashAttnBwdSm80INS1_25CollectiveMainloopBwdSm80ILi1ELi1EN4cute5tupleIJNS5_1CILi64EEES8_NS7_ILi192EEEEEENS_10bfloat16_tEfNS_4arch4Sm80ELb0ELb0ELb1ELb0ELb0ELb0ELb0ELb0ELi2ELi2ELi2ELi2ELb1EEENS1_21CollectiveEpilogueBwdISA_SB_SD_Li256ELb0ELb0ELi4EEENS1_19SingleTileSchedulerILb0ELb0ELb0ELi64EEEEEEEEEvNT_6ParamsE:
[----:B------:R-:W-:Y:S01]  /*0000*/  LDC R1, c[0x0][0x28] ;  /* 0x00000a00ff017b82 */ /* 0x000fe20000000800 */
[----:B------:R-:W-:Y:S05]  /*0010*/  EXIT ;  /* 0x000000000000794d */ /* 0x000fea0003800000 */
.L_x_0:
[----:B------:R-:W-:-:S00]  /*0020*/  BRA `(.L_x_0) ;  /* 0xfffffffc00fc7947 */ /* 0x000fc0000383ffff */
[----:B------:R-:W-:-:S00]  /*0030*/  NOP ;  /* 0x0000000000007918 */ /* 0x000fc00000000000 */
        /* <DEDUP_REMOVED lines=12> */
.L_x_91:


//--------------------- .text._ZN7cutlass13device_kernelIN5flash19enable_sm80_to_sm89INS1_16FlashAttnBwdSm80INS1_25CollectiveMainloopBwdSm80ILi1ELi1EN4cute5tupleIJNS5_1CILi64EEES8_NS7_ILi192EEEEEENS_10bfloat16_tEfNS_4arch4Sm80ELb0ELb0ELb1ELb0ELb1ELb0ELb0ELb0ELi2ELi2ELi2ELi2ELb1EEENS1_21CollectiveEpilogueBwdISA_SB_SD_Li256ELb0ELb0ELi4EEENS1_19SingleTileSchedulerILb0ELb0ELb0ELi64EEEEEEEEEvNT_6ParamsE --------------------------
	.section	.text._ZN7cutlass13device_kernelIN5flash19enable_sm80_to_sm89INS1_16FlashAttnBwdSm80INS1_25CollectiveMainloopBwdSm80ILi1ELi1EN4cute5tupleIJNS5_1CILi64EEES8_NS7_ILi192EEEEEENS_10bfloat16_tEfNS_4arch4Sm80ELb0ELb0ELb1ELb0ELb1ELb0ELb0ELb0ELi2ELi2ELi2ELi2ELb1EEENS1_21CollectiveEpilogueBwdISA_SB_SD_Li256ELb0ELb0ELi4EEENS1_19SingleTileSchedulerILb0ELb0ELb0ELi64EEEEEEEEEvNT_6ParamsE,"ax",@progbits
	.align	128
.text._ZN7cutlass13device_kernelIN5flash19enable_sm80_to_sm89INS1_16FlashAttnBwdSm80INS1_25CollectiveMainloopBwdSm80ILi1ELi1EN4cute5tupleIJNS5_1CILi64EEES8_NS7_ILi192EEEEEENS_10bfloat16_tEfNS_4arch4Sm80ELb0ELb0ELb1ELb0ELb1ELb0ELb0ELb0ELi2ELi2ELi2ELi2ELb1EEENS1_21CollectiveEpilogueBwdISA_SB_SD_Li256ELb0ELb0ELi4EEENS1_19SingleTileSchedulerILb0ELb0ELb0ELi64EEEEEEEEEvNT_6ParamsE:
        .type           _ZN7cutlass13device_kernelIN5flash19enable_sm80_to_sm89INS1_16FlashAttnBwdSm80INS1_25CollectiveMainloopBwdSm80ILi1ELi1EN4cute5tupleIJNS5_1CILi64EEES8_NS7_ILi192EEEEEENS_10bfloat16_tEfNS_4arch4Sm80ELb0ELb0ELb1ELb0ELb1ELb0ELb0ELb0ELi2ELi2ELi2ELi2ELb1EEENS1_21CollectiveEpilogueBwdISA_SB_SD_Li256ELb0ELb0ELi4EEENS1_19SingleTileSchedulerILb0ELb0ELb0ELi64EEEEEEEEEvNT_6ParamsE,@function
        .size           _ZN7cutlass13device_kernelIN5flash19enable_sm80_to_sm89INS1_16FlashAttnBwdSm80INS1_25CollectiveMainloopBwdSm80ILi1ELi1EN4cute5tupleIJNS5_1CILi64EEES8_NS7_ILi192EEEEEENS_10bfloat16_tEfNS_4arch4Sm80ELb0ELb0ELb1ELb0ELb1ELb0ELb0ELb0ELi2ELi2ELi2ELi2ELb1EEENS1_21CollectiveEpilogueBwdISA_SB_SD_Li256ELb0ELb0ELi4EEENS1_19SingleTileSchedulerILb0ELb0ELb0ELi64EEEEEEEEEvNT_6ParamsE,(.L_x_92 - _ZN7cutlass13device_kernelIN5flash19enable_sm80_to_sm89INS1_16FlashAttnBwdSm80INS1_25CollectiveMainloopBwdSm80ILi1ELi1EN4cute5tupleIJNS5_1CILi64EEES8_NS7_ILi192EEEEEENS_10bfloat16_tEfNS_4arch4Sm80ELb0ELb0ELb1ELb0ELb1ELb0ELb0ELb0ELi2ELi2ELi2ELi2ELb1EEENS1_21CollectiveEpilogueBwdISA_SB_SD_Li256ELb0ELb0ELi4EEENS1_19SingleTileSchedulerILb0ELb0ELb0ELi64EEEEEEEEEvNT_6ParamsE)
        .other          _ZN7cutlass13device_kernelIN5flash19enable_sm80_to_sm89INS1_16FlashAttnBwdSm80INS1_25CollectiveMainloopBwdSm80ILi1ELi1EN4cute5tupleIJNS5_1CILi64EEES8_NS7_ILi192EEEEEENS_10bfloat16_tEfNS_4arch4Sm80ELb0ELb0ELb1ELb0ELb1ELb0ELb0ELb0ELi2ELi2ELi2ELi2ELb1EEENS1_21CollectiveEpilogueBwdISA_SB_SD_Li256ELb0ELb0ELi4EEENS1_19SingleTileSchedulerILb0ELb0ELb0ELi64EEEEEEEEEvNT_6ParamsE,@"STO_CUDA_ENTRY STV_DEFAULT"
_ZN7cutlass13device_kernelIN5flash19enable_sm80_to_sm89INS1_16FlashAttnBwdSm80INS1_25CollectiveMainloopBwdSm80ILi1ELi1EN4cute5tupleIJNS5_1CILi64EEES8_NS7_ILi192EEEEEENS_10bfloat16_tEfNS_4arch4Sm80ELb0ELb0ELb1ELb0ELb1ELb0ELb0ELb0ELi2ELi2ELi2ELi2ELb1EEENS1_21CollectiveEpilogueBwdISA_SB_SD_Li256ELb0ELb0ELi4EEENS1_19SingleTileSchedulerILb0ELb0ELb0ELi64EEEEEEEEEvNT_6ParamsE:
[----:B------:R-:W-:Y:S01]  /*0000*/  LDC R1, c[0x0][0x28] ;  /* 0x00000a00ff017b82 */ /* 0x000fe20000000800 */
[----:B------:R-:W-:Y:S05]  /*0010*/  EXIT ;  /* 0x000000000000794d */ /* 0x000fea0003800000 */
.L_x_1:
        /* <DEDUP_REMOVED lines=14> */
.L_x_92:


//--------------------- .text._ZN7cutlass13device_kernelIN5flash19enable_sm80_to_sm89INS1_16FlashAttnBwdSm80INS1_25CollectiveMainloopBwdSm80ILi1ELi1EN4cute5tupleIJNS5_1CILi64EEES8_NS7_ILi192EEEEEENS_10bfloat16_tEfNS_4arch4Sm80ELb0ELb0ELb1ELb0ELb0ELb0ELb0ELb0ELi2ELi2ELi2ELi2ELb1EEENS1_24CollectiveEpilogueBwdGQAISA_fSD_Li256ELb0ELb0EEENS1_19SingleTileSchedulerILb0ELb0ELb0ELi64EEEEEEEEEvNT_6ParamsE --------------------------
	.section	.text._ZN7cutlass13device_kernelIN5flash19enable_sm80_to_sm89INS1_16FlashAttnBwdSm80INS1_25CollectiveMainloopBwdSm80ILi1ELi1EN4cute5tupleIJNS5_1CILi64EEES8_NS7_ILi192EEEEEENS_10bfloat16_tEfNS_4arch4Sm80ELb0ELb0ELb1ELb0ELb0ELb0ELb0ELb0ELi2ELi2ELi2ELi2ELb1EEENS1_24CollectiveEpilogueBwdGQAISA_fSD_Li256ELb0ELb0EEENS1_19SingleTileSchedulerILb0ELb0ELb0ELi64EEEEEEEEEvNT_6ParamsE,"ax",@progbits
	.align	128
.text._ZN7cutlass13device_kernelIN5flash19enable_sm80_to_sm89INS1_16FlashAttnBwdSm80INS1_25CollectiveMainloopBwdSm80ILi1ELi1EN4cute5tupleIJNS5_1CILi64EEES8_NS7_ILi192EEEEEENS_10bfloat16_tEfNS_4arch4Sm80ELb0ELb0ELb1ELb0ELb0ELb0ELb0ELb0ELi2ELi2ELi2ELi2ELb1EEENS1_24CollectiveEpilogueBwdGQAISA_fSD_Li256ELb0ELb0EEENS1_19SingleTileSchedulerILb0ELb0ELb0ELi64EEEEEEEEEvNT_6ParamsE:
        .type           _ZN7cutlass13device_kernelIN5flash19enable_sm80_to_sm89INS1_16FlashAttnBwdSm80INS1_25CollectiveMainloopBwdSm80ILi1ELi1EN4cute5tupleIJNS5_1CILi64EEES8_NS7_ILi192EEEEEENS_10bfloat16_tEfNS_4arch4Sm80ELb0ELb0ELb1ELb0ELb0ELb0ELb0ELb0ELi2ELi2ELi2ELi2ELb1EEENS1_24CollectiveEpilogueBwdGQAISA_fSD_Li256ELb0ELb0EEENS1_19SingleTileSchedulerILb0ELb0ELb0ELi64EEEEEEEEEvNT_6ParamsE,@function
        .size           _ZN7cutlass13device_kernelIN5flash19enable_sm80_to_sm89INS1_16FlashAttnBwdSm80INS1_25CollectiveMainloopBwdSm80ILi1ELi1EN4cute5tupleIJNS5_1CILi64EEES8_NS7_ILi192EEEEEENS_10bfloat16_tEfNS_4arch4Sm80ELb0ELb0ELb1ELb0ELb0ELb0ELb0ELb0ELi2ELi2ELi2ELi2ELb1EEENS1_24CollectiveEpilogueBwdGQAISA_fSD_Li256ELb0ELb0EEENS1_19SingleTileSchedulerILb0ELb0ELb0ELi64EEEEEEEEEvNT_6ParamsE,(.L_x_93 - _ZN7cutlass13device_kernelIN5flash19enable_sm80_to_sm89INS1_16FlashAttnBwdSm80INS1_25CollectiveMainloopBwdSm80ILi1ELi1EN4cute5tupleIJNS5_1CILi64EEES8_NS7_ILi192EEEEEENS_10bfloat16_tEfNS_4arch4Sm80ELb0ELb0ELb1ELb0ELb0ELb0ELb0ELb0ELi2ELi2ELi2ELi2ELb1EEENS1_24CollectiveEpilogueBwdGQAISA_fSD_Li256ELb0ELb0EEENS1_19SingleTileSchedulerILb0ELb0ELb0ELi64EEEEEEEEEvNT_6ParamsE)
        .other          _ZN7cutlass13device_kernelIN5flash19enable_sm80_to_sm89INS1_16FlashAttnBwdSm80INS1_25CollectiveMainloopBwdSm80ILi1ELi1EN4cute5tupleIJNS5_1CILi64EEES8_NS7_ILi192EEEEEENS_10bfloat16_tEfNS_4arch4Sm80ELb0ELb0ELb1ELb0ELb0ELb0ELb0ELb0ELi2ELi2ELi2ELi2ELb1EEENS1_24CollectiveEpilogueBwdGQAISA_fSD_Li256ELb0ELb0EEENS1_19SingleTileSchedulerILb0ELb0ELb0ELi64EEEEEEEEEvNT_6ParamsE,@"STO_CUDA_ENTRY STV_DEFAULT"
_ZN7cutlass13device_kernelIN5flash19enable_sm80_to_sm89INS1_16FlashAttnBwdSm80INS1_25CollectiveMainloopBwdSm80ILi1ELi1EN4cute5tupleIJNS5_1CILi64EEES8_NS7_ILi192EEEEEENS_10bfloat16_tEfNS_4arch4Sm80ELb0ELb0ELb1ELb0ELb0ELb0ELb0ELb0ELi2ELi2ELi2ELi2ELb1EEENS1_24CollectiveEpilogueBwdGQAISA_fSD_Li256ELb0ELb0EEENS1_19SingleTileSchedulerILb0ELb0ELb0ELi64EEEEEEEEEvNT_6ParamsE:
[----:B------:R-:W-:Y:S01]  /*0000*/  LDC R1, c[0x0][0x28] ;  /* 0x00000a00ff017b82 */ /* 0x000fe20000000800 */
[----:B------:R-:W-:Y:S05]  /*0010*/  EXIT ;  /* 0x000000000000794d */ /* 0x000fea0003800000 */
.L_x_2:
        /* <DEDUP_REMOVED lines=14> */
.L_x_93:


//--------------------- .text._ZN7cutlass13device_kernelIN5flash19enable_sm80_to_sm89INS1_16FlashAttnBwdSm80INS1_25CollectiveMainloopBwdSm80ILi1ELi1EN4cute5tupleIJNS5_1CILi64EEES8_NS7_ILi192EEEEEENS_10bfloat16_tEfNS_4arch4Sm80ELb0ELb0ELb1ELb0ELb1ELb0ELb0ELb0ELi2ELi2ELi2ELi2ELb1EEENS1_24CollectiveEpilogueBwdGQAISA_fSD_Li256ELb0ELb1EEENS1_19SingleTileSchedulerILb0ELb0ELb0ELi64EEEEEEEEEvNT_6ParamsE --------------------------
	.section	.text._ZN7cutlass13device_kernelIN5flash19enable_sm80_to_sm89INS1_16FlashAttnBwdSm80INS1_25CollectiveMainloopBwdSm80ILi1ELi1EN4cute5tupleIJNS5_1CILi64EEES8_NS7_ILi192EEEEEENS_10bfloat16_tEfNS_4arch4Sm80ELb0ELb0ELb1ELb0ELb1ELb0ELb0ELb0ELi2ELi2ELi2ELi2ELb1EEENS1_24CollectiveEpilogueBwdGQAISA_fSD_Li256ELb0ELb1EEENS1_19SingleTileSchedulerILb0ELb0ELb0ELi64EEEEEEEEEvNT_6ParamsE,"ax",@progbits
	.align	128
.text._ZN7cutlass13device_kernelIN5flash19enable_sm80_to_sm89INS1_16FlashAttnBwdSm80INS1_25CollectiveMainloopBwdSm80ILi1ELi1EN4cute5tupleIJNS5_1CILi64EEES8_NS7_ILi192EEEEEENS_10bfloat16_tEfNS_4arch4Sm80ELb0ELb0ELb1ELb0ELb1ELb0ELb0ELb0ELi2ELi2ELi2ELi2ELb1EEENS1_24CollectiveEpilogueBwdGQAISA_fSD_Li256ELb0ELb1EEENS1_19SingleTileSchedulerILb0ELb0ELb0ELi64EEEEEEEEEvNT_6ParamsE:
        .type           _ZN7cutlass13device_kernelIN5flash19enable_sm80_to_sm89INS1_16FlashAttnBwdSm80INS1_25CollectiveMainloopBwdSm80ILi1ELi1EN4cute5tupleIJNS5_1CILi64EEES8_NS7_ILi192EEEEEENS_10bfloat16_tEfNS_4arch4Sm80ELb0ELb0ELb1ELb0ELb1ELb0ELb0ELb0ELi2ELi2ELi2ELi2ELb1EEENS1_24CollectiveEpilogueBwdGQAISA_fSD_Li256ELb0ELb1EEENS1_19SingleTileSchedulerILb0ELb0ELb0ELi64EEEEEEEEEvNT_6ParamsE,@function
        .size           _ZN7cutlass13device_kernelIN5flash19enable_sm80_to_sm89INS1_16FlashAttnBwdSm80INS1_25CollectiveMainloopBwdSm80ILi1ELi1EN4cute5tupleIJNS5_1CILi64EEES8_NS7_ILi192EEEEEENS_10bfloat16_tEfNS_4arch4Sm80ELb0ELb0ELb1ELb0ELb1ELb0ELb0ELb0ELi2ELi2ELi2ELi2ELb1EEENS1_24CollectiveEpilogueBwdGQAISA_fSD_Li256ELb0ELb1EEENS1_19SingleTileSchedulerILb0ELb0ELb0ELi64EEEEEEEEEvNT_6ParamsE,(.L_x_94 - _ZN7cutlass13device_kernelIN5flash19enable_sm80_to_sm89INS1_16FlashAttnBwdSm80INS1_25CollectiveMainloopBwdSm80ILi1ELi1EN4cute5tupleIJNS5_1CILi64EEES8_NS7_ILi192EEEEEENS_10bfloat16_tEfNS_4arch4Sm80ELb0ELb0ELb1ELb0ELb1ELb0ELb0ELb0ELi2ELi2ELi2ELi2ELb1EEENS1_24CollectiveEpilogueBwdGQAISA_fSD_Li256ELb0ELb1EEENS1_19SingleTileSchedulerILb0ELb0ELb0ELi64EEEEEEEEEvNT_6ParamsE)
        .other          _ZN7cutlass13device_kernelIN5flash19enable_sm80_to_sm89INS1_16FlashAttnBwdSm80INS1_25CollectiveMainloopBwdSm80ILi1ELi1EN4cute5tupleIJNS5_1CILi64EEES8_NS7_ILi192EEEEEENS_10bfloat16_tEfNS_4arch4Sm80ELb0ELb0ELb1ELb0ELb1ELb0ELb0ELb0ELi2ELi2ELi2ELi2ELb1EEENS1_24CollectiveEpilogueBwdGQAISA_fSD_Li256ELb0ELb1EEENS1_19SingleTileSchedulerILb0ELb0ELb0ELi64EEEEEEEEEvNT_6ParamsE,@"STO_CUDA_ENTRY STV_DEFAULT"
_ZN7cutlass13device_kernelIN5flash19enable_sm80_to_sm89INS1_16FlashAttnBwdSm80INS1_25CollectiveMainloopBwdSm80ILi1ELi1EN4cute5tupleIJNS5_1CILi64EEES8_NS7_ILi192EEEEEENS_10bfloat16_tEfNS_4arch4Sm80ELb0ELb0ELb1ELb0ELb1ELb0ELb0ELb0ELi2ELi2ELi2ELi2ELb1EEENS1_24CollectiveEpilogueBwdGQAISA_fSD_Li256ELb0ELb1EEENS1_19SingleTileSchedulerILb0ELb0ELb0ELi64EEEEEEEEEvNT_6ParamsE:
[----:B------:R-:W-:Y:S01]  /*0000*/  LDC R1, c[0x0][0x28] ;  /* 0x00000a00ff017b82 */ /* 0x000fe20000000800 */
[----:B------:R-:W-:Y:S05]  /*0010*/  EXIT ;  /* 0x000000000000794d */ /* 0x000fea0003800000 */
.L_x_3:
        /* <DEDUP_REMOVED lines=14> */
.L_x_94:


//--------------------- .text._ZN7cutlass13device_kernelIN5flash19enable_sm80_to_sm89INS1_16FlashAttnBwdSm80INS1_25CollectiveMainloopBwdSm80ILi1ELi1EN4cute5tupleIJNS5_1CILi64EEES8_NS7_ILi192EEEEEENS_10bfloat16_tEfNS_4arch4Sm80ELb0ELb0ELb1ELb1ELb0ELb0ELb0ELb0ELi2ELi2ELi2ELi2ELb1EEENS1_21CollectiveEpilogueBwdISA_SB_SD_Li256ELb1ELb0ELi4EEENS1_19SingleTileSchedulerILb1ELb0ELb0ELi64EEEEEEEEEvNT_6ParamsE --------------------------
	.section	.text._ZN7cutlass13device_kernelIN5flash19enable_sm80_to_sm89INS1_16FlashAttnBwdSm80INS1_25CollectiveMainloopBwdSm80ILi1ELi1EN4cute5tupleIJNS5_1CILi64EEES8_NS7_ILi192EEEEEENS_10bfloat16_tEfNS_4arch4Sm80ELb0ELb0ELb1ELb1ELb0ELb0ELb0ELb0ELi2ELi2ELi2ELi2ELb1EEENS1_21CollectiveEpilogueBwdISA_SB_SD_Li256ELb1ELb0ELi4EEENS1_19SingleTileSchedulerILb1ELb0ELb0ELi64EEEEEEEEEvNT_6ParamsE,"ax",@progbits
	.align	128
.text._ZN7cutlass13device_kernelIN5flash19enable_sm80_to_sm89INS1_16FlashAttnBwdSm80INS1_25CollectiveMainloopBwdSm80ILi1ELi1EN4cute5tupleIJNS5_1CILi64EEES8_NS7_ILi192EEEEEENS_10bfloat16_tEfNS_4arch4Sm80ELb0ELb0ELb1ELb1ELb0ELb0ELb0ELb0ELi2ELi2ELi2ELi2ELb1EEENS1_21CollectiveEpilogueBwdISA_SB_SD_Li256ELb1ELb0ELi4EEENS1_19SingleTileSchedulerILb1ELb0ELb0ELi64EEEEEEEEEvNT_6ParamsE:
        .type           _ZN7cutlass13device_kernelIN5flash19enable_sm80_to_sm89INS1_16FlashAttnBwdSm80INS1_25CollectiveMainloopBwdSm80ILi1ELi1EN4cute5tupleIJNS5_1CILi64EEES8_NS7_ILi192EEEEEENS_10bfloat16_tEfNS_4arch4Sm80ELb0ELb0ELb1ELb1ELb0ELb0ELb0ELb0ELi2ELi2ELi2ELi2ELb1EEENS1_21CollectiveEpilogueBwdISA_SB_SD_Li256ELb1ELb0ELi4EEENS1_19SingleTileSchedulerILb1ELb0ELb0ELi64EEEEEEEEEvNT_6ParamsE,@function
        .size           _ZN7cutlass13device_kernelIN5flash19enable_sm80_to_sm89INS1_16FlashAttnBwdSm80INS1_25CollectiveMainloopBwdSm80ILi1ELi1EN4cute5tupleIJNS5_1CILi64EEES8_NS7_ILi192EEEEEENS_10bfloat16_tEfNS_4arch4Sm80ELb0ELb0ELb1ELb1ELb0ELb0ELb0ELb0ELi2ELi2ELi2ELi2ELb1EEENS1_21CollectiveEpilogueBwdISA_SB_SD_Li256ELb1ELb0ELi4EEENS1_19SingleTileSchedulerILb1ELb0ELb0ELi64EEEEEEEEEvNT_6ParamsE,(.L_x_95 - _ZN7cutlass13device_kernelIN5flash19enable_sm80_to_sm89INS1_16FlashAttnBwdSm80INS1_25CollectiveMainloopBwdSm80ILi1ELi1EN4cute5tupleIJNS5_1CILi64EEES8_NS7_ILi192EEEEEENS_10bfloat16_tEfNS_4arch4Sm80ELb0ELb0ELb1ELb1ELb0ELb0ELb0ELb0ELi2ELi2ELi2ELi2ELb1EEENS1_21CollectiveEpilogueBwdISA_SB_SD_Li256ELb1ELb0ELi4EEENS1_19SingleTileSchedulerILb1ELb0ELb0ELi64EEEEEEEEEvNT_6ParamsE)
        .other          _ZN7cutlass13device_kernelIN5flash19enable_sm80_to_sm89INS1_16FlashAttnBwdSm80INS1_25CollectiveMainloopBwdSm80ILi1ELi1EN4cute5tupleIJNS5_1CILi64EEES8_NS7_ILi192EEEEEENS_10bfloat16_tEfNS_4arch4Sm80ELb0ELb0ELb1ELb1ELb0ELb0ELb0ELb0ELi2ELi2ELi2ELi2ELb1EEENS1_21CollectiveEpilogueBwdISA_SB_SD_Li256ELb1ELb0ELi4EEENS1_19SingleTileSchedulerILb1ELb0ELb0ELi64EEEEEEEEEvNT_6ParamsE,@"STO_CUDA_ENTRY STV_DEFAULT"
_ZN7cutlass13device_kernelIN5flash19enable_sm80_to_sm89INS1_16FlashAttnBwdSm80INS1_25CollectiveMainloopBwdSm80ILi1ELi1EN4cute5tupleIJNS5_1CILi64EEES8_NS7_ILi192EEEEEENS_10bfloat16_tEfNS_4arch4Sm80ELb0ELb0ELb1ELb1ELb0ELb0ELb0ELb0ELi2ELi2ELi2ELi2ELb1EEENS1_21CollectiveEpilogueBwdISA_SB_SD_Li256ELb1ELb0ELi4EEENS1_19SingleTileSchedulerILb1ELb0ELb0ELi64EEEEEEEEEvNT_6ParamsE:
[----:B------:R-:W-:Y:S01]  /*0000*/  LDC R1, c[0x0][0x28] ;  /* 0x00000a00ff017b82 */ /* 0x000fe20000000800 */
[----:B------:R-:W-:Y:S05]  /*0010*/  EXIT ;  /* 0x000000000000794d */ /* 0x000fea0003800000 */
.L_x_4:
        /* <DEDUP_REMOVED lines=14> */
.L_x_95:


//--------------------- .text._ZN7cutlass13device_kernelIN5flash19enable_sm80_to_sm89INS1_16FlashAttnBwdSm80INS1_25CollectiveMainloopBwdSm80ILi1ELi1EN4cute5tupleIJNS5_1CILi64EEES8_NS7_ILi192EEEEEENS_10bfloat16_tEfNS_4arch4Sm80ELb0ELb0ELb1ELb1ELb1ELb0ELb0ELb0ELi2ELi2ELi2ELi2ELb1EEENS1_21CollectiveEpilogueBwdISA_SB_SD_Li256ELb1ELb0ELi4EEENS1_19SingleTileSchedulerILb1ELb0ELb0ELi64EEEEEEEEEvNT_6ParamsE --------------------------
	.section	.text._ZN7cutlass13device_kernelIN5flash19enable_sm80_to_sm89INS1_16FlashAttnBwdSm80INS1_25CollectiveMainloopBwdSm80ILi1ELi1EN4cute5tupleIJNS5_1CILi64EEES8_NS7_ILi192EEEEEENS_10bfloat16_tEfNS_4arch4Sm80ELb0ELb0ELb1ELb1ELb1ELb0ELb0ELb0ELi2ELi2ELi2ELi2ELb1EEENS1_21CollectiveEpilogueBwdISA_SB_SD_Li256ELb1ELb0ELi4EEENS1_19SingleTileSchedulerILb1ELb0ELb0ELi64EEEEEEEEEvNT_6ParamsE,"ax",@progbits
	.align	128
.text._ZN7cutlass13device_kernelIN5flash19enable_sm80_to_sm89INS1_16FlashAttnBwdSm80INS1_25CollectiveMainloopBwdSm80ILi1ELi1EN4cute5tupleIJNS5_1CILi64EEES8_NS7_ILi192EEEEEENS_10bfloat16_tEfNS_4arch4Sm80ELb0ELb0ELb1ELb1ELb1ELb0ELb0ELb0ELi2ELi2ELi2ELi2ELb1EEENS1_21CollectiveEpilogueBwdISA_SB_SD_Li256ELb1ELb0ELi4EEENS1_19SingleTileSchedulerILb1ELb0ELb0ELi64EEEEEEEEEvNT_6ParamsE:
        .type           _ZN7cutlass13device_kernelIN5flash19enable_sm80_to_sm89INS1_16FlashAttnBwdSm80INS1_25CollectiveMainloopBwdSm80ILi1ELi1EN4cute5tupleIJNS5_1CILi64EEES8_NS7_ILi192EEEEEENS_10bfloat16_tEfNS_4arch4Sm80ELb0ELb0ELb1ELb1ELb1ELb0ELb0ELb0ELi2ELi2ELi2ELi2ELb1EEENS1_21CollectiveEpilogueBwdISA_SB_SD_Li256ELb1ELb0ELi4EEENS1_19SingleTileSchedulerILb1ELb0ELb0ELi64EEEEEEEEEvNT_6ParamsE,@function
        .size           _ZN7cutlass13device_kernelIN5flash19enable_sm80_to_sm89INS1_16FlashAttnBwdSm80INS1_25CollectiveMainloopBwdSm80ILi1ELi1EN4cute5tupleIJNS5_1CILi64EEES8_NS7_ILi192EEEEEENS_10bfloat16_tEfNS_4arch4Sm80ELb0ELb0ELb1ELb1ELb1ELb0ELb0ELb0ELi2ELi2ELi2ELi2ELb1EEENS1_21CollectiveEpilogueBwdISA_SB_SD_Li256ELb1ELb0ELi4EEENS1_19SingleTileSchedulerILb1ELb0ELb0ELi64EEEEEEEEEvNT_6ParamsE,(.L_x_96 - _ZN7cutlass13device_kernelIN5flash19enable_sm80_to_sm89INS1_16FlashAttnBwdSm80INS1_25CollectiveMainloopBwdSm80ILi1ELi1EN4cute5tupleIJNS5_1CILi64EEES8_NS7_ILi192EEEEEENS_10bfloat16_tEfNS_4arch4Sm80ELb0ELb0ELb1ELb1ELb1ELb0ELb0ELb0ELi2ELi2ELi2ELi2ELb1EEENS1_21CollectiveEpilogueBwdISA_SB_SD_Li256ELb1ELb0ELi4EEENS1_19SingleTileSchedulerILb1ELb0ELb0ELi64EEEEEEEEEvNT_6ParamsE)
        .other          _ZN7cutlass13device_kernelIN5flash19enable_sm80_to_sm89INS1_16FlashAttnBwdSm80INS1_25CollectiveMainloopBwdSm80ILi1ELi1EN4cute5tupleIJNS5_1CILi64EEES8_NS7_ILi192EEEEEENS_10bfloat16_tEfNS_4arch4Sm80ELb0ELb0ELb1ELb1ELb1ELb0ELb0ELb0ELi2ELi2ELi2ELi2ELb1EEENS1_21CollectiveEpilogueBwdISA_SB_SD_Li256ELb1ELb0ELi4EEENS1_19SingleTileSchedulerILb1ELb0ELb0ELi64EEEEEEEEEvNT_6ParamsE,@"STO_CUDA_ENTRY STV_DEFAULT"
_ZN7cutlass13device_kernelIN5flash19enable_sm80_to_sm89INS1_16FlashAttnBwdSm80INS1_25CollectiveMainloopBwdSm80ILi1ELi1EN4cute5tupleIJNS5_1CILi64EEES8_NS7_ILi192EEEEEENS_10bfloat16_tEfNS_4arch4Sm80ELb0ELb0ELb1ELb1ELb1ELb0ELb0ELb0ELi2ELi2ELi2ELi2ELb1EEENS1_21CollectiveEpilogueBwdISA_SB_SD_Li256ELb1ELb0ELi4EEENS1_19SingleTileSchedulerILb1ELb0ELb0ELi64EEEEEEEEEvNT_6ParamsE:
[----:B------:R-:W-:Y:S01]  /*0000*/  LDC R1, c[0x0][0x28] ;  /* 0x00000a00ff017b82 */ /* 0x000fe20000000800 */
[----:B------:R-:W-:Y:S05]  /*0010*/  EXIT ;  /* 0x000000000000794d */ /* 0x000fea0003800000 */
.L_x_5:
        /* <DEDUP_REMOVED lines=14> */
.L_x_96:


//--------------------- .text._ZN7cutlass13device_kernelIN5flash19enable_sm80_to_sm89INS1_16FlashAttnBwdSm80INS1_25CollectiveMainloopBwdSm80ILi1ELi1EN4cute5tupleIJNS5_1CILi64EEES8_NS7_ILi192EEEEEENS_10bfloat16_tEfNS_4arch4Sm80ELb0ELb0ELb1ELb1ELb0ELb0ELb0ELb0ELi2ELi2ELi2ELi2ELb1EEENS1_24CollectiveEpilogueBwdGQAISA_fSD_Li256ELb1ELb0EEENS1_19SingleTileSchedulerILb1ELb0ELb0ELi64EEEEEEEEEvNT_6ParamsE --------------------------
	.section	.text._ZN7cutlass13device_kernelIN5flash19enable_sm80_to_sm89INS1_16FlashAttnBwdSm80INS1_25CollectiveMainloopBwdSm80ILi1ELi1EN4cute5tupleIJNS5_1CILi64EEES8_NS7_ILi192EEEEEENS_10bfloat16_tEfNS_4arch4Sm80ELb0ELb0ELb1ELb1ELb0ELb0ELb0ELb0ELi2ELi2ELi2ELi2ELb1EEENS1_24CollectiveEpilogueBwdGQAISA_fSD_Li256ELb1ELb0EEENS1_19SingleTileSchedulerILb1ELb0ELb0ELi64EEEEEEEEEvNT_6ParamsE,"ax",@progbits
	.align	128
.text._ZN7cutlass13device_kernelIN5flash19enable_sm80_to_sm89INS1_16FlashAttnBwdSm80INS1_25CollectiveMainloopBwdSm80ILi1ELi1EN4cute5tupleIJNS5_1CILi64EEES8_NS7_ILi192EEEEEENS_10bfloat16_tEfNS_4arch4Sm80ELb0ELb0ELb1ELb1ELb0ELb0ELb0ELb0ELi2ELi2ELi2ELi2ELb1EEENS1_24CollectiveEpilogueBwdGQAISA_fSD_Li256ELb1ELb0EEENS1_19SingleTileSchedulerILb1ELb0ELb0ELi64EEEEEEEEEvNT_6ParamsE:
        .type           _ZN7cutlass13device_kernelIN5flash19enable_sm80_to_sm89INS1_16FlashAttnBwdSm80INS1_25CollectiveMainloopBwdSm80ILi1ELi1EN4cute5tupleIJNS5_1CILi64EEES8_NS7_ILi192EEEEEENS_10bfloat16_tEfNS_4arch4Sm80ELb0ELb0ELb1ELb1ELb0ELb0ELb0ELb0ELi2ELi2ELi2ELi2ELb1EEENS1_24CollectiveEpilogueBwdGQAISA_fSD_Li256ELb1ELb0EEENS1_19SingleTileSchedulerILb1ELb0ELb0ELi64EEEEEEEEEvNT_6ParamsE,@function
        .size           _ZN7cutlass13device_kernelIN5flash19enable_sm80_to_sm89INS1_16FlashAttnBwdSm80INS1_25CollectiveMainloopBwdSm80ILi1ELi1EN4cute5tupleIJNS5_1CILi64EEES8_NS7_ILi192EEEEEENS_10bfloat16_tEfNS_4arch4Sm80ELb0ELb0ELb1ELb1ELb0ELb0ELb0ELb0ELi2ELi2ELi2ELi2ELb1EEENS1_24CollectiveEpilogueBwdGQAISA_fSD_Li256ELb1ELb0EEENS1_19SingleTileSchedulerILb1ELb0ELb0ELi64EEEEEEEEEvNT_6ParamsE,(.L_x_97 - _ZN7cutlass13device_kernelIN5flash19enable_sm80_to_sm89INS1_16FlashAttnBwdSm80INS1_25CollectiveMainloopBwdSm80ILi1ELi1EN4cute5tupleIJNS5_1CILi64EEES8_NS7_ILi192EEEEEENS_10bfloat16_tEfNS_4arch4Sm80ELb0ELb0ELb1ELb1ELb0ELb0ELb0ELb0ELi2ELi2ELi2ELi2ELb1EEENS1_24CollectiveEpilogueBwdGQAISA_fSD_Li256ELb1ELb0EEENS1_19SingleTileSchedulerILb1ELb0ELb0ELi64EEEEEEEEEvNT_6ParamsE)
        .other          _ZN7cutlass13device_kernelIN5flash19enable_sm80_to_sm89INS1_16FlashAttnBwdSm80INS1_25CollectiveMainloopBwdSm80ILi1ELi1EN4cute5tupleIJNS5_1CILi64EEES8_NS7_ILi192EEEEEENS_10bfloat16_tEfNS_4arch4Sm80ELb0ELb0ELb1ELb1ELb0ELb0ELb0ELb0ELi2ELi2ELi2ELi2ELb1EEENS1_24CollectiveEpilogueBwdGQAISA_fSD_Li256ELb1ELb0EEENS1_19SingleTileSchedulerILb1ELb0ELb0ELi64EEEEEEEEEvNT_6ParamsE,@"STO_CUDA_ENTRY STV_DEFAULT"
_ZN7cutlass13device_kernelIN5flash19enable_sm80_to_sm89INS1_16FlashAttnBwdSm80INS1_25CollectiveMainloopBwdSm80ILi1ELi1EN4cute5tupleIJNS5_1CILi64EEES8_NS7_ILi192EEEEEENS_10bfloat16_tEfNS_4arch4Sm80ELb0ELb0ELb1ELb1ELb0ELb0ELb0ELb0ELi2ELi2ELi2ELi2ELb1EEENS1_24CollectiveEpilogueBwdGQAISA_fSD_Li256ELb1ELb0EEENS1_19SingleTileSchedulerILb1ELb0ELb0ELi64EEEEEEEEEvNT_6ParamsE:
[----:B------:R-:W-:Y:S01]  /*0000*/  LDC R1, c[0x0][0x28] ;  /* 0x00000a00ff017b82 */ /* 0x000fe20000000800 */
[----:B------:R-:W-:Y:S05]  /*0010*/  EXIT ;  /* 0x000000000000794d */ /* 0x000fea0003800000 */
.L_x_6:
        /* <DEDUP_REMOVED lines=14> */
.L_x_97:


//--------------------- .text._ZN7cutlass13device_kernelIN5flash19enable_sm80_to_sm89INS1_16FlashAttnBwdSm80INS1_25CollectiveMainloopBwdSm80ILi1ELi1EN4cute5tupleIJNS5_1CILi64EEES8_NS7_ILi192EEEEEENS_10bfloat16_tEfNS_4arch4Sm80ELb0ELb0ELb1ELb1ELb1ELb0ELb0ELb0ELi2ELi2ELi2ELi2ELb1EEENS1_24CollectiveEpilogueBwdGQAISA_fSD_Li256ELb1ELb1EEENS1_19SingleTileSchedulerILb1ELb0ELb0ELi64EEEEEEEEEvNT_6ParamsE --------------------------
	.section	.text._ZN7cutlass13device_kernelIN5flash19enable_sm80_to_sm89INS1_16FlashAttnBwdSm80INS1_25CollectiveMainloopBwdSm80ILi1ELi1EN4cute5tupleIJNS5_1CILi64EEES8_NS7_ILi192EEEEEENS_10bfloat16_tEfNS_4arch4Sm80ELb0ELb0ELb1ELb1ELb1ELb0ELb0ELb0ELi2ELi2ELi2ELi2ELb1EEENS1_24CollectiveEpilogueBwdGQAISA_fSD_Li256ELb1ELb1EEENS1_19SingleTileSchedulerILb1ELb0ELb0ELi64EEEEEEEEEvNT_6ParamsE,"ax",@progbits
	.align	128
.text._ZN7cutlass13device_kernelIN5flash19enable_sm80_to_sm89INS1_16FlashAttnBwdSm80INS1_25CollectiveMainloopBwdSm80ILi1ELi1EN4cute5tupleIJNS5_1CILi64EEES8_NS7_ILi192EEEEEENS_10bfloat16_tEfNS_4arch4Sm80ELb0ELb0ELb1ELb1ELb1ELb0ELb0ELb0ELi2ELi2ELi2ELi2ELb1EEENS1_24CollectiveEpilogueBwdGQAISA_fSD_Li256ELb1ELb1EEENS1_19SingleTileSchedulerILb1ELb0ELb0ELi64EEEEEEEEEvNT_6ParamsE:
        .type           _ZN7cutlass13device_kernelIN5flash19enable_sm80_to_sm89INS1_16FlashAttnBwdSm80INS1_25CollectiveMainloopBwdSm80ILi1ELi1EN4cute5tupleIJNS5_1CILi64EEES8_NS7_ILi192EEEEEENS_10bfloat16_tEfNS_4arch4Sm80ELb0ELb0ELb1ELb1ELb1ELb0ELb0ELb0ELi2ELi2ELi2ELi2ELb1EEENS1_24CollectiveEpilogueBwdGQAISA_fSD_Li256ELb1ELb1EEENS1_19SingleTileSchedulerILb1ELb0ELb0ELi64EEEEEEEEEvNT_6ParamsE,@function
        .size           _ZN7cutlass13device_kernelIN5flash19enable_sm80_to_sm89INS1_16FlashAttnBwdSm80INS1_25CollectiveMainloopBwdSm80ILi1ELi1EN4cute5tupleIJNS5_1CILi64EEES8_NS7_ILi192EEEEEENS_10bfloat16_tEfNS_4arch4Sm80ELb0ELb0ELb1ELb1ELb1ELb0ELb0ELb0ELi2ELi2ELi2ELi2ELb1EEENS1_24CollectiveEpilogueBwdGQAISA_fSD_Li256ELb1ELb1EEENS1_19SingleTileSchedulerILb1ELb0ELb0ELi64EEEEEEEEEvNT_6ParamsE,(.L_x_98 - _ZN7cutlass13device_kernelIN5flash19enable_sm80_to_sm89INS1_16FlashAttnBwdSm80INS1_25CollectiveMainloopBwdSm80ILi1ELi1EN4cute5tupleIJNS5_1CILi64EEES8_NS7_ILi192EEEEEENS_10bfloat16_tEfNS_4arch4Sm80ELb0ELb0ELb1ELb1ELb1ELb0ELb0ELb0ELi2ELi2ELi2ELi2ELb1EEENS1_24CollectiveEpilogueBwdGQAISA_fSD_Li256ELb1ELb1EEENS1_19SingleTileSchedulerILb1ELb0ELb0ELi64EEEEEEEEEvNT_6ParamsE)
        .other          _ZN7cutlass13device_kernelIN5flash19enable_sm80_to_sm89INS1_16FlashAttnBwdSm80INS1_25CollectiveMainloopBwdSm80ILi1ELi1EN4cute5tupleIJNS5_1CILi64EEES8_NS7_ILi192EEEEEENS_10bfloat16_tEfNS_4arch4Sm80ELb0ELb0ELb1ELb1ELb1ELb0ELb0ELb0ELi2ELi2ELi2ELi2ELb1EEENS1_24CollectiveEpilogueBwdGQAISA_fSD_Li256ELb1ELb1EEENS1_19SingleTileSchedulerILb1ELb0ELb0ELi64EEEEEEEEEvNT_6ParamsE,@"STO_CUDA_ENTRY STV_DEFAULT"
_ZN7cutlass13device_kernelIN5flash19enable_sm80_to_sm89INS1_16FlashAttnBwdSm80INS1_25CollectiveMainloopBwdSm80ILi1ELi1EN4cute5tupleIJNS5_1CILi64EEES8_NS7_ILi192EEEEEENS_10bfloat16_tEfNS_4arch4Sm80ELb0ELb0ELb1ELb1ELb1ELb0ELb0ELb0ELi2ELi2ELi2ELi2ELb1EEENS1_24CollectiveEpilogueBwdGQAISA_fSD_Li256ELb1ELb1EEENS1_19SingleTileSchedulerILb1ELb0ELb0ELi64EEEEEEEEEvNT_6ParamsE:
[----:B------:R-:W-:Y:S01]  /*0000*/  LDC R1, c[0x0][0x28] ;  /* 0x00000a00ff017b82 */ /* 0x000fe20000000800 */
[----:B------:R-:W-:Y:S05]  /*0010*/  EXIT ;  /* 0x000000000000794d */ /* 0x000fea0003800000 */
.L_x_7:
        /* <DEDUP_REMOVED lines=14> */
.L_x_98:


//--------------------- .text._ZN7cutlass13device_kernelIN5flash19enable_sm80_to_sm89INS1_16FlashAttnBwdSm80INS1_25CollectiveMainloopBwdSm80ILi1ELi1EN4cute5tupleIJNS5_1CILi64EEES8_NS7_ILi192EEEEEENS_10bfloat16_tEfNS_4arch4Sm80ELb0ELb1ELb1ELb0ELb0ELb0ELb0ELb0ELi2ELi2ELi2ELi2ELb1EEENS1_21CollectiveEpilogueBwdISA_SB_SD_Li256ELb0ELb0ELi4EEENS1_19SingleTileSchedulerILb0ELb0ELb0ELi64EEEEEEEEEvNT_6ParamsE --------------------------
	.section	.text._ZN7cutlass13device_kernelIN5flash19enable_sm80_to_sm89INS1_16FlashAttnBwdSm80INS1_25CollectiveMainloopBwdSm80ILi1ELi1EN4cute5tupleIJNS5_1CILi64EEES8_NS7_ILi192EEEEEENS_10bfloat16_tEfNS_4arch4Sm80ELb0ELb1ELb1ELb0ELb0ELb0ELb0ELb0ELi2ELi2ELi2ELi2ELb1EEENS1_21CollectiveEpilogueBwdISA_SB_SD_Li256ELb0ELb0ELi4EEENS1_19SingleTileSchedulerILb0ELb0ELb0ELi64EEEEEEEEEvNT_6ParamsE,"ax",@progbits
	.align	128
.text._ZN7cutlass13device_kernelIN5flash19enable_sm80_to_sm89INS1_16FlashAttnBwdSm80INS1_25CollectiveMainloopBwdSm80ILi1ELi1EN4cute5tupleIJNS5_1CILi64EEES8_NS7_ILi192EEEEEENS_10bfloat16_tEfNS_4arch4Sm80ELb0ELb1ELb1ELb0ELb0ELb0ELb0ELb0ELi2ELi2ELi2ELi2ELb1EEENS1_21CollectiveEpilogueBwdISA_SB_SD_Li256ELb0ELb0ELi4EEENS1_19SingleTileSchedulerILb0ELb0ELb0ELi64EEEEEEEEEvNT_6ParamsE:
        .type           _ZN7cutlass13device_kernelIN5flash19enable_sm80_to_sm89INS1_16FlashAttnBwdSm80INS1_25CollectiveMainloopBwdSm80ILi1ELi1EN4cute5tupleIJNS5_1CILi64EEES8_NS7_ILi192EEEEEENS_10bfloat16_tEfNS_4arch4Sm80ELb0ELb1ELb1ELb0ELb0ELb0ELb0ELb0ELi2ELi2ELi2ELi2ELb1EEENS1_21CollectiveEpilogueBwdISA_SB_SD_Li256ELb0ELb0ELi4EEENS1_19SingleTileSchedulerILb0ELb0ELb0ELi64EEEEEEEEEvNT_6ParamsE,@function
        .size           _ZN7cutlass13device_kernelIN5flash19enable_sm80_to_sm89INS1_16FlashAttnBwdSm80INS1_25CollectiveMainloopBwdSm80ILi1ELi1EN4cute5tupleIJNS5_1CILi64EEES8_NS7_ILi192EEEEEENS_10bfloat16_tEfNS_4arch4Sm80ELb0ELb1ELb1ELb0ELb0ELb0ELb0ELb0ELi2ELi2ELi2ELi2ELb1EEENS1_21CollectiveEpilogueBwdISA_SB_SD_Li256ELb0ELb0ELi4EEENS1_19SingleTileSchedulerILb0ELb0ELb0ELi64EEEEEEEEEvNT_6ParamsE,(.L_x_99 - _ZN7cutlass13device_kernelIN5flash19enable_sm80_to_sm89INS1_16FlashAttnBwdSm80INS1_25CollectiveMainloopBwdSm80ILi1ELi1EN4cute5tupleIJNS5_1CILi64EEES8_NS7_ILi192EEEEEENS_10bfloat16_tEfNS_4arch4Sm80ELb0ELb1ELb1ELb0ELb0ELb0ELb0ELb0ELi2ELi2ELi2ELi2ELb1EEENS1_21CollectiveEpilogueBwdISA_SB_SD_Li256ELb0ELb0ELi4EEENS1_19SingleTileSchedulerILb0ELb0ELb0ELi64EEEEEEEEEvNT_6ParamsE)
        .other          _ZN7cutlass13device_kernelIN5flash19enable_sm80_to_sm89INS1_16FlashAttnBwdSm80INS1_25CollectiveMainloopBwdSm80ILi1ELi1EN4cute5tupleIJNS5_1CILi64EEES8_NS7_ILi192EEEEEENS_10bfloat16_tEfNS_4arch4Sm80ELb0ELb1ELb1ELb0ELb0ELb0ELb0ELb0ELi2ELi2ELi2ELi2ELb1EEENS1_21CollectiveEpilogueBwdISA_SB_SD_Li256ELb0ELb0ELi4EEENS1_19SingleTileSchedulerILb0ELb0ELb0ELi64EEEEEEEEEvNT_6ParamsE,@"STO_CUDA_ENTRY STV_DEFAULT"
_ZN7cutlass13device_kernelIN5flash19enable_sm80_to_sm89INS1_16FlashAttnBwdSm80INS1_25CollectiveMainloopBwdSm80ILi1ELi1EN4cute5tupleIJNS5_1CILi64EEES8_NS7_ILi192EEEEEENS_10bfloat16_tEfNS_4arch4Sm80ELb0ELb1ELb1ELb0ELb0ELb0ELb0ELb0ELi2ELi2ELi2ELi2ELb1EEENS1_21CollectiveEpilogueBwdISA_SB_SD_Li256ELb0ELb0ELi4EEENS1_19SingleTileSchedulerILb0ELb0ELb0ELi64EEEEEEEEEvNT_6ParamsE:
[----:B------:R-:W-:Y:S01]  /*0000*/  LDC R1, c[0x0][0x28] ;  /* 0x00000a00ff017b82 */ /* 0x000fe20000000800 */
[----:B------:R-:W-:Y:S05]  /*0010*/  EXIT ;  /* 0x000000000000794d */ /* 0x000fea0003800000 */
.L_x_8:
        /* <DEDUP_REMOVED lines=14> */
.L_x_99:


//--------------------- .text._ZN7cutlass13device_kernelIN5flash19enable_sm80_to_sm89INS1_16FlashAttnBwdSm80INS1_25CollectiveMainloopBwdSm80ILi1ELi1EN4cute5tupleIJNS5_1CILi64EEES8_NS7_ILi192EEEEEENS_10bfloat16_tEfNS_4arch4Sm80ELb0ELb1ELb1ELb0ELb1ELb0ELb0ELb0ELi2ELi2ELi2ELi2ELb1EEENS1_21CollectiveEpilogueBwdISA_SB_SD_Li256ELb0ELb0ELi4EEENS1_19SingleTileSchedulerILb0ELb0ELb0ELi64EEEEEEEEEvNT_6ParamsE --------------------------
	.section	.text._ZN7cutlass13device_kernelIN5flash19enable_sm80_to_sm89INS1_16FlashAttnBwdSm80INS1_25CollectiveMainloopBwdSm80ILi1ELi1EN4cute5tupleIJNS5_1CILi64EEES8_NS7_ILi192EEEEEENS_10bfloat16_tEfNS_4arch4Sm80ELb0ELb1ELb1ELb0ELb1ELb0ELb0ELb0ELi2ELi2ELi2ELi2ELb1EEENS1_21CollectiveEpilogueBwdISA_SB_SD_Li256ELb0ELb0ELi4EEENS1_19SingleTileSchedulerILb0ELb0ELb0ELi64EEEEEEEEEvNT_6ParamsE,"ax",@progbits
	.align	128
.text._ZN7cutlass13device_kernelIN5flash19enable_sm80_to_sm89INS1_16FlashAttnBwdSm80INS1_25CollectiveMainloopBwdSm80ILi1ELi1EN4cute5tupleIJNS5_1CILi64EEES8_NS7_ILi192EEEEEENS_10bfloat16_tEfNS_4arch4Sm80ELb0ELb1ELb1ELb0ELb1ELb0ELb0ELb0ELi2ELi2ELi2ELi2ELb1EEENS1_21CollectiveEpilogueBwdISA_SB_SD_Li256ELb0ELb0ELi4EEENS1_19SingleTileSchedulerILb0ELb0ELb0ELi64EEEEEEEEEvNT_6ParamsE:
        .type           _ZN7cutlass13device_kernelIN5flash19enable_sm80_to_sm89INS1_16FlashAttnBwdSm80INS1_25CollectiveMainloopBwdSm80ILi1ELi1EN4cute5tupleIJNS5_1CILi64EEES8_NS7_ILi192EEEEEENS_10bfloat16_tEfNS_4arch4Sm80ELb0ELb1ELb1ELb0ELb1ELb0ELb0ELb0ELi2ELi2ELi2ELi2ELb1EEENS1_21CollectiveEpilogueBwdISA_SB_SD_Li256ELb0ELb0ELi4EEENS1_19SingleTileSchedulerILb0ELb0ELb0ELi64EEEEEEEEEvNT_6ParamsE,@function
        .size           _ZN7cutlass13device_kernelIN5flash19enable_sm80_to_sm89INS1_16FlashAttnBwdSm80INS1_25CollectiveMainloopBwdSm80ILi1ELi1EN4cute5tupleIJNS5_1CILi64EEES8_NS7_ILi192EEEEEENS_10bfloat16_tEfNS_4arch4Sm80ELb0ELb1ELb1ELb0ELb1ELb0ELb0ELb0ELi2ELi2ELi2ELi2ELb1EEENS1_21CollectiveEpilogueBwdISA_SB_SD_Li256ELb0ELb0ELi4EEENS1_19SingleTileSchedulerILb0ELb0ELb0ELi64EEEEEEEEEvNT_6ParamsE,(.L_x_100 - _ZN7cutlass13device_kernelIN5flash19enable_sm80_to_sm89INS1_16FlashAttnBwdSm80INS1_25CollectiveMainloopBwdSm80ILi1ELi1EN4cute5tupleIJNS5_1CILi64EEES8_NS7_ILi192EEEEEENS_10bfloat16_tEfNS_4arch4Sm80ELb0ELb1ELb1ELb0ELb1ELb0ELb0ELb0ELi2ELi2ELi2ELi2ELb1EEENS1_21CollectiveEpilogueBwdISA_SB_SD_Li256ELb0ELb0ELi4EEENS1_19SingleTileSchedulerILb0ELb0ELb0ELi64EEEEEEEEEvNT_6ParamsE)
        .other          _ZN7cutlass13device_kernelIN5flash19enable_sm80_to_sm89INS1_16FlashAttnBwdSm80INS1_25CollectiveMainloopBwdSm80ILi1ELi1EN4cute5tupleIJNS5_1CILi64EEES8_NS7_ILi192EEEEEENS_10bfloat16_tEfNS_4arch4Sm80ELb0ELb1ELb1ELb0ELb1ELb0ELb0ELb0ELi2ELi2ELi2ELi2ELb1EEENS1_21CollectiveEpilogueBwdISA_SB_SD_Li256ELb0ELb0ELi4EEENS1_19SingleTileSchedulerILb0ELb0ELb0ELi64EEEEEEEEEvNT_6ParamsE,@"STO_CUDA_ENTRY STV_DEFAULT"
_ZN7cutlass13device_kernelIN5flash19enable_sm80_to_sm89INS1_16FlashAttnBwdSm80INS1_25CollectiveMainloopBwdSm80ILi1ELi1EN4cute5tupleIJNS5_1CILi64EEES8_NS7_ILi192EEEEEENS_10bfloat16_tEfNS_4arch4Sm80ELb0ELb1ELb1ELb0ELb1ELb0ELb0ELb0ELi2ELi2ELi2ELi2ELb1EEENS1_21CollectiveEpilogueBwdISA_SB_SD_Li256ELb0ELb0ELi4EEENS1_19SingleTileSchedulerILb0ELb0ELb0ELi64EEEEEEEEEvNT_6ParamsE:
[----:B------:R-:W-:Y:S01]  /*0000*/  LDC R1, c[0x0][0x28] ;  /* 0x00000a00ff017b82 */ /* 0x000fe20000000800 */
[----:B------:R-:W-:Y:S05]  /*0010*/  EXIT ;  /* 0x000000000000794d */ /* 0x000fea0003800000 */
.L_x_9:
        /* <DEDUP_REMOVED lines=14> */
.L_x_100:


//--------------------- .text._ZN7cutlass13device_kernelIN5flash19enable_sm80_to_sm89INS1_16FlashAttnBwdSm80INS1_25CollectiveMainloopBwdSm80ILi1ELi1EN4cute5tupleIJNS5_1CILi64EEES8_NS7_ILi192EEEEEENS_10bfloat16_tEfNS_4arch4Sm80ELb0ELb1ELb1ELb0ELb0ELb0ELb0ELb0ELi2ELi2ELi2ELi2ELb1EEENS1_24CollectiveEpilogueBwdGQAISA_fSD_Li256ELb0ELb0EEENS1_19SingleTileSchedulerILb0ELb0ELb0ELi64EEEEEEEEEvNT_6ParamsE --------------------------
	.section	.text._ZN7cutlass13device_kernelIN5flash19enable_sm80_to_sm89INS1_16FlashAttnBwdSm80INS1_25CollectiveMainloopBwdSm80ILi1ELi1EN4cute5tupleIJNS5_1CILi64EEES8_NS7_ILi192EEEEEENS_10bfloat16_tEfNS_4arch4Sm80ELb0ELb1ELb1ELb0ELb0ELb0ELb0ELb0ELi2ELi2ELi2ELi2ELb1EEENS1_24CollectiveEpilogueBwdGQAISA_fSD_Li256ELb0ELb0EEENS1_19SingleTileSchedulerILb0ELb0ELb0ELi64EEEEEEEEEvNT_6ParamsE,"ax",@progbits
	.align	128
.text._ZN7cutlass13device_kernelIN5flash19enable_sm80_to_sm89INS1_16FlashAttnBwdSm80INS1_25CollectiveMainloopBwdSm80ILi1ELi1EN4cute5tupleIJNS5_1CILi64EEES8_NS7_ILi192EEEEEENS_10bfloat16_tEfNS_4arch4Sm80ELb0ELb1ELb1ELb0ELb0ELb0ELb0ELb0ELi2ELi2ELi2ELi2ELb1EEENS1_24CollectiveEpilogueBwdGQAISA_fSD_Li256ELb0ELb0EEENS1_19SingleTileSchedulerILb0ELb0ELb0ELi64EEEEEEEEEvNT_6ParamsE:
        .type           _ZN7cutlass13device_kernelIN5flash19enable_sm80_to_sm89INS1_16FlashAttnBwdSm80INS1_25CollectiveMainloopBwdSm80ILi1ELi1EN4cute5tupleIJNS5_1CILi64EEES8_NS7_ILi192EEEEEENS_10bfloat16_tEfNS_4arch4Sm80ELb0ELb1ELb1ELb0ELb0ELb0ELb0ELb0ELi2ELi2ELi2ELi2ELb1EEENS1_24CollectiveEpilogueBwdGQAISA_fSD_Li256ELb0ELb0EEENS1_19SingleTileSchedulerILb0ELb0ELb0ELi64EEEEEEEEEvNT_6ParamsE,@function
        .size           _ZN7cutlass13device_kernelIN5flash19enable_sm80_to_sm89INS1_16FlashAttnBwdSm80INS1_25CollectiveMainloopBwdSm80ILi1ELi1EN4cute5tupleIJNS5_1CILi64EEES8_NS7_ILi192EEEEEENS_10bfloat16_tEfNS_4arch4Sm80ELb0ELb1ELb1ELb0ELb0ELb0ELb0ELb0ELi2ELi2ELi2ELi2ELb1EEENS1_24CollectiveEpilogueBwdGQAISA_fSD_Li256ELb0ELb0EEENS1_19SingleTileSchedulerILb0ELb0ELb0ELi64EEEEEEEEEvNT_6ParamsE,(.L_x_101 - _ZN7cutlass13device_kernelIN5flash19enable_sm80_to_sm89INS1_16FlashAttnBwdSm80INS1_25CollectiveMainloopBwdSm80ILi1ELi1EN4cute5tupleIJNS5_1CILi64EEES8_NS7_ILi192EEEEEENS_10bfloat16_tEfNS_4arch4Sm80ELb0ELb1ELb1ELb0ELb0ELb0ELb0ELb0ELi2ELi2ELi2ELi2ELb1EEENS1_24CollectiveEpilogueBwdGQAISA_fSD_Li256ELb0ELb0EEENS1_19SingleTileSchedulerILb0ELb0ELb0ELi64EEEEEEEEEvNT_6ParamsE)
        .other          _ZN7cutlass13device_kernelIN5flash19enable_sm80_to_sm89INS1_16FlashAttnBwdSm80INS1_25CollectiveMainloopBwdSm80ILi1ELi1EN4cute5tupleIJNS5_1CILi64EEES8_NS7_ILi192EEEEEENS_10bfloat16_tEfNS_4arch4Sm80ELb0ELb1ELb1ELb0ELb0ELb0ELb0ELb0ELi2ELi2ELi2ELi2ELb1EEENS1_24CollectiveEpilogueBwdGQAISA_fSD_Li256ELb0ELb0EEENS1_19SingleTileSchedulerILb0ELb0ELb0ELi64EEEEEEEEEvNT_6ParamsE,@"STO_CUDA_ENTRY STV_DEFAULT"
_ZN7cutlass13device_kernelIN5flash19enable_sm80_to_sm89INS1_16FlashAttnBwdSm80INS1_25CollectiveMainloopBwdSm80ILi1ELi1EN4cute5tupleIJNS5_1CILi64EEES8_NS7_ILi192EEEEEENS_10bfloat16_tEfNS_4arch4Sm80ELb0ELb1ELb1ELb0ELb0ELb0ELb0ELb0ELi2ELi2ELi2ELi2ELb1EEENS1_24CollectiveEpilogueBwdGQAISA_fSD_Li256ELb0ELb0EEENS1_19SingleTileSchedulerILb0ELb0ELb0ELi64EEEEEEEEEvNT_6ParamsE:
[----:B------:R-:W-:Y:S01]  /*0000*/  LDC R1, c[0x0][0x28] ;  /* 0x00000a00ff017b82 */ /* 0x000fe20000000800 */
[----:B------:R-:W-:Y:S05]  /*0010*/  EXIT ;  /* 0x000000000000794d */ /* 0x000fea0003800000 */
.L_x_10:
        /* <DEDUP_REMOVED lines=14> */
.L_x_101:


//--------------------- .text._ZN7cutlass13device_kernelIN5flash19enable_sm80_to_sm89INS1_16FlashAttnBwdSm80INS1_25CollectiveMainloopBwdSm80ILi1ELi1EN4cute5tupleIJNS5_1CILi64EEES8_NS7_ILi192EEEEEENS_10bfloat16_tEfNS_4arch4Sm80ELb0ELb1ELb1ELb0ELb1ELb0ELb0ELb0ELi2ELi2ELi2ELi2ELb1EEENS1_24CollectiveEpilogueBwdGQAISA_fSD_Li256ELb0ELb1EEENS1_19SingleTileSchedulerILb0ELb0ELb0ELi64EEEEEEEEEvNT_6ParamsE --------------------------
	.section	.text._ZN7cutlass13device_kernelIN5flash19enable_sm80_to_sm89INS1_16FlashAttnBwdSm80INS1_25CollectiveMainloopBwdSm80ILi1ELi1EN4cute5tupleIJNS5_1CILi64EEES8_NS7_ILi192EEEEEENS_10bfloat16_tEfNS_4arch4Sm80ELb0ELb1ELb1ELb0ELb1ELb0ELb0ELb0ELi2ELi2ELi2ELi2ELb1EEENS1_24CollectiveEpilogueBwdGQAISA_fSD_Li256ELb0ELb1EEENS1_19SingleTileSchedulerILb0ELb0ELb0ELi64EEEEEEEEEvNT_6ParamsE,"ax",@progbits
	.align	128
.text._ZN7cutlass13device_kernelIN5flash19enable_sm80_to_sm89INS1_16FlashAttnBwdSm80INS1_25CollectiveMainloopBwdSm80ILi1ELi1EN4cute5tupleIJNS5_1CILi64EEES8_NS7_ILi192EEEEEENS_10bfloat16_tEfNS_4arch4Sm80ELb0ELb1ELb1ELb0ELb1ELb0ELb0ELb0ELi2ELi2ELi2ELi2ELb1EEENS1_24CollectiveEpilogueBwdGQAISA_fSD_Li256ELb0ELb1EEENS1_19SingleTileSchedulerILb0ELb0ELb0ELi64EEEEEEEEEvNT_6ParamsE:
        .type           _ZN7cutlass13device_kernelIN5flash19enable_sm80_to_sm89INS1_16FlashAttnBwdSm80INS1_25CollectiveMainloopBwdSm80ILi1ELi1EN4cute5tupleIJNS5_1CILi64EEES8_NS7_ILi192EEEEEENS_10bfloat16_tEfNS_4arch4Sm80ELb0ELb1ELb1ELb0ELb1ELb0ELb0ELb0ELi2ELi2ELi2ELi2ELb1EEENS1_24CollectiveEpilogueBwdGQAISA_fSD_Li256ELb0ELb1EEENS1_19SingleTileSchedulerILb0ELb0ELb0ELi64EEEEEEEEEvNT_6ParamsE,@function
        .size           _ZN7cutlass13device_kernelIN5flash19enable_sm80_to_sm89INS1_16FlashAttnBwdSm80INS1_25CollectiveMainloopBwdSm80ILi1ELi1EN4cute5tupleIJNS5_1CILi64EEES8_NS7_ILi192EEEEEENS_10bfloat16_tEfNS_4arch4Sm80ELb0ELb1ELb1ELb0ELb1ELb0ELb0ELb0ELi2ELi2ELi2ELi2ELb1EEENS1_24CollectiveEpilogueBwdGQAISA_fSD_Li256ELb0ELb1EEENS1_19SingleTileSchedulerILb0ELb0ELb0ELi64EEEEEEEEEvNT_6ParamsE,(.L_x_102 - _ZN7cutlass13device_kernelIN5flash19enable_sm80_to_sm89INS1_16FlashAttnBwdSm80INS1_25CollectiveMainloopBwdSm80ILi1ELi1EN4cute5tupleIJNS5_1CILi64EEES8_NS7_ILi192EEEEEENS_10bfloat16_tEfNS_4arch4Sm80ELb0ELb1ELb1ELb0ELb1ELb0ELb0ELb0ELi2ELi2ELi2ELi2ELb1EEENS1_24CollectiveEpilogueBwdGQAISA_fSD_Li256ELb0ELb1EEENS1_19SingleTileSchedulerILb0ELb0ELb0ELi64EEEEEEEEEvNT_6ParamsE)
        .other          _ZN7cutlass13device_kernelIN5flash19enable_sm80_to_sm89INS1_16FlashAttnBwdSm80INS1_25CollectiveMainloopBwdSm80ILi1ELi1EN4cute5tupleIJNS5_1CILi64EEES8_NS7_ILi192EEEEEENS_10bfloat16_tEfNS_4arch4Sm80ELb0ELb1ELb1ELb0ELb1ELb0ELb0ELb0ELi2ELi2ELi2ELi2ELb1EEENS1_24CollectiveEpilogueBwdGQAISA_fSD_Li256ELb0ELb1EEENS1_19SingleTileSchedulerILb0ELb0ELb0ELi64EEEEEEEEEvNT_6ParamsE,@"STO_CUDA_ENTRY STV_DEFAULT"
_ZN7cutlass13device_kernelIN5flash19enable_sm80_to_sm89INS1_16FlashAttnBwdSm80INS1_25CollectiveMainloopBwdSm80ILi1ELi1EN4cute5tupleIJNS5_1CILi64EEES8_NS7_ILi192EEEEEENS_10bfloat16_tEfNS_4arch4Sm80ELb0ELb1ELb1ELb0ELb1ELb0ELb0ELb0ELi2ELi2ELi2ELi2ELb1EEENS1_24CollectiveEpilogueBwdGQAISA_fSD_Li256ELb0ELb1EEENS1_19SingleTileSchedulerILb0ELb0ELb0ELi64EEEEEEEEEvNT_6ParamsE:
[----:B------:R-:W-:Y:S01]  /*0000*/  LDC R1, c[0x0][0x28] ;  /* 0x00000a00ff017b82 */ /* 0x000fe20000000800 */
[----:B------:R-:W-:Y:S05]  /*0010*/  EXIT ;  /* 0x000000000000794d */ /* 0x000fea0003800000 */
.L_x_11:
        /* <DEDUP_REMOVED lines=14> */
.L_x_102:


//--------------------- .text._ZN7cutlass13device_kernelIN5flash19enable_sm80_to_sm89INS1_16FlashAttnBwdSm80INS1_25CollectiveMainloopBwdSm80ILi1ELi1EN4cute5tupleIJNS5_1CILi64EEES8_NS7_ILi192EEEEEENS_10bfloat16_tEfNS_4arch4Sm80ELb0ELb1ELb1ELb1ELb0ELb0ELb0ELb0ELi2ELi2ELi2ELi2ELb1EEENS1_21CollectiveEpilogueBwdISA_SB_SD_Li256ELb1ELb0ELi4EEENS1_19SingleTileSchedulerILb1ELb0ELb0ELi64EEEEEEEEEvNT_6ParamsE --------------------------
	.section	.text._ZN7cutlass13device_kernelIN5flash19enable_sm80_to_sm89INS1_16FlashAttnBwdSm80INS1_25CollectiveMainloopBwdSm80ILi1ELi1EN4cute5tupleIJNS5_1CILi64EEES8_NS7_ILi192EEEEEENS_10bfloat16_tEfNS_4arch4Sm80ELb0ELb1ELb1ELb1ELb0ELb0ELb0ELb0ELi2ELi2ELi2ELi2ELb1EEENS1_21CollectiveEpilogueBwdISA_SB_SD_Li256ELb1ELb0ELi4EEENS1_19SingleTileSchedulerILb1ELb0ELb0ELi64EEEEEEEEEvNT_6ParamsE,"ax",@progbits
	.align	128
.text._ZN7cutlass13device_kernelIN5flash19enable_sm80_to_sm89INS1_16FlashAttnBwdSm80INS1_25CollectiveMainloopBwdSm80ILi1ELi1EN4cute5tupleIJNS5_1CILi64EEES8_NS7_ILi192EEEEEENS_10bfloat16_tEfNS_4arch4Sm80ELb0ELb1ELb1ELb1ELb0ELb0ELb0ELb0ELi2ELi2ELi2ELi2ELb1EEENS1_21CollectiveEpilogueBwdISA_SB_SD_Li256ELb1ELb0ELi4EEENS1_19SingleTileSchedulerILb1ELb0ELb0ELi64EEEEEEEEEvNT_6ParamsE:
        .type           _ZN7cutlass13device_kernelIN5flash19enable_sm80_to_sm89INS1_16FlashAttnBwdSm80INS1_25CollectiveMainloopBwdSm80ILi1ELi1EN4cute5tupleIJNS5_1CILi64EEES8_NS7_ILi192EEEEEENS_10bfloat16_tEfNS_4arch4Sm80ELb0ELb1ELb1ELb1ELb0ELb0ELb0ELb0ELi2ELi2ELi2ELi2ELb1EEENS1_21CollectiveEpilogueBwdISA_SB_SD_Li256ELb1ELb0ELi4EEENS1_19SingleTileSchedulerILb1ELb0ELb0ELi64EEEEEEEEEvNT_6ParamsE,@function
        .size           _ZN7cutlass13device_kernelIN5flash19enable_sm80_to_sm89INS1_16FlashAttnBwdSm80INS1_25CollectiveMainloopBwdSm80ILi1ELi1EN4cute5tupleIJNS5_1CILi64EEES8_NS7_ILi192EEEEEENS_10bfloat16_tEfNS_4arch4Sm80ELb0ELb1ELb1ELb1ELb0ELb0ELb0ELb0ELi2ELi2ELi2ELi2ELb1EEENS1_21CollectiveEpilogueBwdISA_SB_SD_Li256ELb1ELb0ELi4EEENS1_19SingleTileSchedulerILb1ELb0ELb0ELi64EEEEEEEEEvNT_6ParamsE,(.L_x_103 - _ZN7cutlass13device_kernelIN5flash19enable_sm80_to_sm89INS1_16FlashAttnBwdSm80INS1_25CollectiveMainloopBwdSm80ILi1ELi1EN4cute5tupleIJNS5_1CILi64EEES8_NS7_ILi192EEEEEENS_10bfloat16_tEfNS_4arch4Sm80ELb0ELb1ELb1ELb1ELb0ELb0ELb0ELb0ELi2ELi2ELi2ELi2ELb1EEENS1_21CollectiveEpilogueBwdISA_SB_SD_Li256ELb1ELb0ELi4EEENS1_19SingleTileSchedulerILb1ELb0ELb0ELi64EEEEEEEEEvNT_6ParamsE)
        .other          _ZN7cutlass13device_kernelIN5flash19enable_sm80_to_sm89INS1_16FlashAttnBwdSm80INS1_25CollectiveMainloopBwdSm80ILi1ELi1EN4cute5tupleIJNS5_1CILi64EEES8_NS7_ILi192EEEEEENS_10bfloat16_tEfNS_4arch4Sm80ELb0ELb1ELb1ELb1ELb0ELb0ELb0ELb0ELi2ELi2ELi2ELi2ELb1EEENS1_21CollectiveEpilogueBwdISA_SB_SD_Li256ELb1ELb0ELi4EEENS1_19SingleTileSchedulerILb1ELb0ELb0ELi64EEEEEEEEEvNT_6ParamsE,@"STO_CUDA_ENTRY STV_DEFAULT"
_ZN7cutlass13device_kernelIN5flash19enable_sm80_to_sm89INS1_16FlashAttnBwdSm80INS1_25CollectiveMainloopBwdSm80ILi1ELi1EN4cute5tupleIJNS5_1CILi64EEES8_NS7_ILi192EEEEEENS_10bfloat16_tEfNS_4arch4Sm80ELb0ELb1ELb1ELb1ELb0ELb0ELb0ELb0ELi2ELi2ELi2ELi2ELb1EEENS1_21CollectiveEpilogueBwdISA_SB_SD_Li256ELb1ELb0ELi4EEENS1_19SingleTileSchedulerILb1ELb0ELb0ELi64EEEEEEEEEvNT_6ParamsE:
[----:B------:R-:W-:Y:S01]  /*0000*/  LDC R1, c[0x0][0x28] ;  /* 0x00000a00ff017b82 */ /* 0x000fe20000000800 */
[----:B------:R-:W-:Y:S05]  /*0010*/  EXIT ;  /* 0x000000000000794d */ /* 0x000fea0003800000 */
.L_x_12:
        /* <DEDUP_REMOVED lines=14> */
.L_x_103:


//--------------------- .text._ZN7cutlass13device_kernelIN5flash19enable_sm80_to_sm89INS1_16FlashAttnBwdSm80INS1_25CollectiveMainloopBwdSm80ILi1ELi1EN4cute5tupleIJNS5_1CILi64EEES8_NS7_ILi192EEEEEENS_10bfloat16_tEfNS_4arch4Sm80ELb0ELb1ELb1ELb1ELb1ELb0ELb0ELb0ELi2ELi2ELi2ELi2ELb1EEENS1_21CollectiveEpilogueBwdISA_SB_SD_Li256ELb1ELb0ELi4EEENS1_19SingleTileSchedulerILb1ELb0ELb0ELi64EEEEEEEEEvNT_6ParamsE --------------------------
	.section	.text._ZN7cutlass13device_kernelIN5flash19enable_sm80_to_sm89INS1_16FlashAttnBwdSm80INS1_25CollectiveMainloopBwdSm80ILi1ELi1EN4cute5tupleIJNS5_1CILi64EEES8_NS7_ILi192EEEEEENS_10bfloat16_tEfNS_4arch4Sm80ELb0ELb1ELb1ELb1ELb1ELb0ELb0ELb0ELi2ELi2ELi2ELi2ELb1EEENS1_21CollectiveEpilogueBwdISA_SB_SD_Li256ELb1ELb0ELi4EEENS1_19SingleTileSchedulerILb1ELb0ELb0ELi64EEEEEEEEEvNT_6ParamsE,"ax",@progbits
	.align	128
.text._ZN7cutlass13device_kernelIN5flash19enable_sm80_to_sm89INS1_16FlashAttnBwdSm80INS1_25CollectiveMainloopBwdSm80ILi1ELi1EN4cute5tupleIJNS5_1CILi64EEES8_NS7_ILi192EEEEEENS_10bfloat16_tEfNS_4arch4Sm80ELb0ELb1ELb1ELb1ELb1ELb0ELb0ELb0ELi2ELi2ELi2ELi2ELb1EEENS1_21CollectiveEpilogueBwdISA_SB_SD_Li256ELb1ELb0ELi4EEENS1_19SingleTileSchedulerILb1ELb0ELb0ELi64EEEEEEEEEvNT_6ParamsE:
        .type           _ZN7cutlass13device_kernelIN5flash19enable_sm80_to_sm89INS1_16FlashAttnBwdSm80INS1_25CollectiveMainloopBwdSm80ILi1ELi1EN4cute5tupleIJNS5_1CILi64EEES8_NS7_ILi192EEEEEENS_10bfloat16_tEfNS_4arch4Sm80ELb0ELb1ELb1ELb1ELb1ELb0ELb0ELb0ELi2ELi2ELi2ELi2ELb1EEENS1_21CollectiveEpilogueBwdISA_SB_SD_Li256ELb1ELb0ELi4EEENS1_19SingleTileSchedulerILb1ELb0ELb0ELi64EEEEEEEEEvNT_6ParamsE,@function
        .size           _ZN7cutlass13device_kernelIN5flash19enable_sm80_to_sm89INS1_16FlashAttnBwdSm80INS1_25CollectiveMainloopBwdSm80ILi1ELi1EN4cute5tupleIJNS5_1CILi64EEES8_NS7_ILi192EEEEEENS_10bfloat16_tEfNS_4arch4Sm80ELb0ELb1ELb1ELb1ELb1ELb0ELb0ELb0ELi2ELi2ELi2ELi2ELb1EEENS1_21CollectiveEpilogueBwdISA_SB_SD_Li256ELb1ELb0ELi4EEENS1_19SingleTileSchedulerILb1ELb0ELb0ELi64EEEEEEEEEvNT_6ParamsE,(.L_x_104 - _ZN7cutlass13device_kernelIN5flash19enable_sm80_to_sm89INS1_16FlashAttnBwdSm80INS1_25CollectiveMainloopBwdSm80ILi1ELi1EN4cute5tupleIJNS5_1CILi64EEES8_NS7_ILi192EEEEEENS_10bfloat16_tEfNS_4arch4Sm80ELb0ELb1ELb1ELb1ELb1ELb0ELb0ELb0ELi2ELi2ELi2ELi2ELb1EEENS1_21CollectiveEpilogueBwdISA_SB_SD_Li256ELb1ELb0ELi4EEENS1_19SingleTileSchedulerILb1ELb0ELb0ELi64EEEEEEEEEvNT_6ParamsE)
        .other          _ZN7cutlass13device_kernelIN5flash19enable_sm80_to_sm89INS1_16FlashAttnBwdSm80INS1_25CollectiveMainloopBwdSm80ILi1ELi1EN4cute5tupleIJNS5_1CILi64EEES8_NS7_ILi192EEEEEENS_10bfloat16_tEfNS_4arch4Sm80ELb0ELb1ELb1ELb1ELb1ELb0ELb0ELb0ELi2ELi2ELi2ELi2ELb1EEENS1_21CollectiveEpilogueBwdISA_SB_SD_Li256ELb1ELb0ELi4EEENS1_19SingleTileSchedulerILb1ELb0ELb0ELi64EEEEEEEEEvNT_6ParamsE,@"STO_CUDA_ENTRY STV_DEFAULT"
_ZN7cutlass13device_kernelIN5flash19enable_sm80_to_sm89INS1_16FlashAttnBwdSm80INS1_25CollectiveMainloopBwdSm80ILi1ELi1EN4cute5tupleIJNS5_1CILi64EEES8_NS7_ILi192EEEEEENS_10bfloat16_tEfNS_4arch4Sm80ELb0ELb1ELb1ELb1ELb1ELb0ELb0ELb0ELi2ELi2ELi2ELi2ELb1EEENS1_21CollectiveEpilogueBwdISA_SB_SD_Li256ELb1ELb0ELi4EEENS1_19SingleTileSchedulerILb1ELb0ELb0ELi64EEEEEEEEEvNT_6ParamsE:
[----:B------:R-:W-:Y:S01]  /*0000*/  LDC R1, c[0x0][0x28] ;  /* 0x00000a00ff017b82 */ /* 0x000fe20000000800 */
[----:B------:R-:W-:Y:S05]  /*0010*/  EXIT ;  /* 0x000000000000794d */ /* 0x000fea0003800000 */
.L_x_13:
        /* <DEDUP_REMOVED lines=14> */
.L_x_104:


//--------------------- .text._ZN7cutlass13device_kernelIN5flash19enable_sm80_to_sm89INS1_16FlashAttnBwdSm80INS1_25CollectiveMainloopBwdSm80ILi1ELi1EN4cute5tupleIJNS5_1CILi64EEES8_NS7_ILi192EEEEEENS_10bfloat16_tEfNS_4arch4Sm80ELb0ELb1ELb1ELb1ELb0ELb0ELb0ELb0ELi2ELi2ELi2ELi2ELb1EEENS1_24CollectiveEpilogueBwdGQAISA_fSD_Li256ELb1ELb0EEENS1_19SingleTileSchedulerILb1ELb0ELb0ELi64EEEEEEEEEvNT_6ParamsE --------------------------
	.section	.text._ZN7cutlass13device_kernelIN5flash19enable_sm80_to_sm89INS1_16FlashAttnBwdSm80INS1_25CollectiveMainloopBwdSm80ILi1ELi1EN4cute5tupleIJNS5_1CILi64EEES8_NS7_ILi192EEEEEENS_10bfloat16_tEfNS_4arch4Sm80ELb0ELb1ELb1ELb1ELb0ELb0ELb0ELb0ELi2ELi2ELi2ELi2ELb1EEENS1_24CollectiveEpilogueBwdGQAISA_fSD_Li256ELb1ELb0EEENS1_19SingleTileSchedulerILb1ELb0ELb0ELi64EEEEEEEEEvNT_6ParamsE,"ax",@progbits
	.align	128
.text._ZN7cutlass13device_kernelIN5flash19enable_sm80_to_sm89INS1_16FlashAttnBwdSm80INS1_25CollectiveMainloopBwdSm80ILi1ELi1EN4cute5tupleIJNS5_1CILi64EEES8_NS7_ILi192EEEEEENS_10bfloat16_tEfNS_4arch4Sm80ELb0ELb1ELb1ELb1ELb0ELb0ELb0ELb0ELi2ELi2ELi2ELi2ELb1EEENS1_24CollectiveEpilogueBwdGQAISA_fSD_Li256ELb1ELb0EEENS1_19SingleTileSchedulerILb1ELb0ELb0ELi64EEEEEEEEEvNT_6ParamsE:
        .type           _ZN7cutlass13device_kernelIN5flash19enable_sm80_to_sm89INS1_16FlashAttnBwdSm80INS1_25CollectiveMainloopBwdSm80ILi1ELi1EN4cute5tupleIJNS5_1CILi64EEES8_NS7_ILi192EEEEEENS_10bfloat16_tEfNS_4arch4Sm80ELb0ELb1ELb1ELb1ELb0ELb0ELb0ELb0ELi2ELi2ELi2ELi2ELb1EEENS1_24CollectiveEpilogueBwdGQAISA_fSD_Li256ELb1ELb0EEENS1_19SingleTileSchedulerILb1ELb0ELb0ELi64EEEEEEEEEvNT_6ParamsE,@function
        .size           _ZN7cutlass13device_kernelIN5flash19enable_sm80_to_sm89INS1_16FlashAttnBwdSm80INS1_25CollectiveMainloopBwdSm80ILi1ELi1EN4cute5tupleIJNS5_1CILi64EEES8_NS7_ILi192EEEEEENS_10bfloat16_tEfNS_4arch4Sm80ELb0ELb1ELb1ELb1ELb0ELb0ELb0ELb0ELi2ELi2ELi2ELi2ELb1EEENS1_24CollectiveEpilogueBwdGQAISA_fSD_Li256ELb1ELb0EEENS1_19SingleTileSchedulerILb1ELb0ELb0ELi64EEEEEEEEEvNT_6ParamsE,(.L_x_105 - _ZN7cutlass13device_kernelIN5flash19enable_sm80_to_sm89INS1_16FlashAttnBwdSm80INS1_25CollectiveMainloopBwdSm80ILi1ELi1EN4cute5tupleIJNS5_1CILi64EEES8_NS7_ILi192EEEEEENS_10bfloat16_tEfNS_4arch4Sm80ELb0ELb1ELb1ELb1ELb0ELb0ELb0ELb0ELi2ELi2ELi2ELi2ELb1EEENS1_24CollectiveEpilogueBwdGQAISA_fSD_Li256ELb1ELb0EEENS1_19SingleTileSchedulerILb1ELb0ELb0ELi64EEEEEEEEEvNT_6ParamsE)
        .other          _ZN7cutlass13device_kernelIN5flash19enable_sm80_to_sm89INS1_16FlashAttnBwdSm80INS1_25CollectiveMainloopBwdSm80ILi1ELi1EN4cute5tupleIJNS5_1CILi64EEES8_NS7_ILi192EEEEEENS_10bfloat16_tEfNS_4arch4Sm80ELb0ELb1ELb1ELb1ELb0ELb0ELb0ELb0ELi2ELi2ELi2ELi2ELb1EEENS1_24CollectiveEpilogueBwdGQAISA_fSD_Li256ELb1ELb0EEENS1_19SingleTileSchedulerILb1ELb0ELb0ELi64EEEEEEEEEvNT_6ParamsE,@"STO_CUDA_ENTRY STV_DEFAULT"
_ZN7cutlass13device_kernelIN5flash19enable_sm80_to_sm89INS1_16FlashAttnBwdSm80INS1_25CollectiveMainloopBwdSm80ILi1ELi1EN4cute5tupleIJNS5_1CILi64EEES8_NS7_ILi192EEEEEENS_10bfloat16_tEfNS_4arch4Sm80ELb0ELb1ELb1ELb1ELb0ELb0ELb0ELb0ELi2ELi2ELi2ELi2ELb1EEENS1_24CollectiveEpilogueBwdGQAISA_fSD_Li256ELb1ELb0EEENS1_19SingleTileSchedulerILb1ELb0ELb0ELi64EEEEEEEEEvNT_6ParamsE:
[----:B------:R-:W-:Y:S01]  /*0000*/  LDC R1, c[0x0][0x28] ;  /* 0x00000a00ff017b82 */ /* 0x000fe20000000800 */
[----:B------:R-:W-:Y:S05]  /*0010*/  EXIT ;  /* 0x000000000000794d */ /* 0x000fea0003800000 */
.L_x_14:
        /* <DEDUP_REMOVED lines=14> */
.L_x_105:


//--------------------- .text._ZN7cutlass13device_kernelIN5flash19enable_sm80_to_sm89INS1_16FlashAttnBwdSm80INS1_25CollectiveMainloopBwdSm80ILi1ELi1EN4cute5tupleIJNS5_1CILi64EEES8_NS7_ILi192EEEEEENS_10bfloat16_tEfNS_4arch4Sm80ELb0ELb1ELb1ELb1ELb1ELb0ELb0ELb0ELi2ELi2ELi2ELi2ELb1EEENS1_24CollectiveEpilogueBwdGQAISA_fSD_Li256ELb1ELb1EEENS1_19SingleTileSchedulerILb1ELb0ELb0ELi64EEEEEEEEEvNT_6ParamsE --------------------------
	.section	.text._ZN7cutlass13device_kernelIN5flash19enable_sm80_to_sm89INS1_16FlashAttnBwdSm80INS1_25CollectiveMainloopBwdSm80ILi1ELi1EN4cute5tupleIJNS5_1CILi64EEES8_NS7_ILi192EEEEEENS_10bfloat16_tEfNS_4arch4Sm80ELb0ELb1ELb1ELb1ELb1ELb0ELb0ELb0ELi2ELi2ELi2ELi2ELb1EEENS1_24CollectiveEpilogueBwdGQAISA_fSD_Li256ELb1ELb1EEENS1_19SingleTileSchedulerILb1ELb0ELb0ELi64EEEEEEEEEvNT_6ParamsE,"ax",@progbits
	.align	128
.text._ZN7cutlass13device_kernelIN5flash19enable_sm80_to_sm89INS1_16FlashAttnBwdSm80INS1_25CollectiveMainloopBwdSm80ILi1ELi1EN4cute5tupleIJNS5_1CILi64EEES8_NS7_ILi192EEEEEENS_10bfloat16_tEfNS_4arch4Sm80ELb0ELb1ELb1ELb1ELb1ELb0ELb0ELb0ELi2ELi2ELi2ELi2ELb1EEENS1_24CollectiveEpilogueBwdGQAISA_fSD_Li256ELb1ELb1EEENS1_19SingleTileSchedulerILb1ELb0ELb0ELi64EEEEEEEEEvNT_6ParamsE:
        .type           _ZN7cutlass13device_kernelIN5flash19enable_sm80_to_sm89INS1_16FlashAttnBwdSm80INS1_25CollectiveMainloopBwdSm80ILi1ELi1EN4cute5tupleIJNS5_1CILi64EEES8_NS7_ILi192EEEEEENS_10bfloat16_tEfNS_4arch4Sm80ELb0ELb1ELb1ELb1ELb1ELb0ELb0ELb0ELi2ELi2ELi2ELi2ELb1EEENS1_24CollectiveEpilogueBwdGQAISA_fSD_Li256ELb1ELb1EEENS1_19SingleTileSchedulerILb1ELb0ELb0ELi64EEEEEEEEEvNT_6ParamsE,@function
        .size           _ZN7cutlass13device_kernelIN5flash19enable_sm80_to_sm89INS1_16FlashAttnBwdSm80INS1_25CollectiveMainloopBwdSm80ILi1ELi1EN4cute5tupleIJNS5_1CILi64EEES8_NS7_ILi192EEEEEENS_10bfloat16_tEfNS_4arch4Sm80ELb0ELb1ELb1ELb1ELb1ELb0ELb0ELb0ELi2ELi2ELi2ELi2ELb1EEENS1_24CollectiveEpilogueBwdGQAISA_fSD_Li256ELb1ELb1EEENS1_19SingleTileSchedulerILb1ELb0ELb0ELi64EEEEEEEEEvNT_6ParamsE,(.L_x_106 - _ZN7cutlass13device_kernelIN5flash19enable_sm80_to_sm89INS1_16FlashAttnBwdSm80INS1_25CollectiveMainloopBwdSm80ILi1ELi1EN4cute5tupleIJNS5_1CILi64EEES8_NS7_ILi192EEEEEENS_10bfloat16_tEfNS_4arch4Sm80ELb0ELb1ELb1ELb1ELb1ELb0ELb0ELb0ELi2ELi2ELi2ELi2ELb1EEENS1_24CollectiveEpilogueBwdGQAISA_fSD_Li256ELb1ELb1EEENS1_19SingleTileSchedulerILb1ELb0ELb0ELi64EEEEEEEEEvNT_6ParamsE)
        .other          _ZN7cutlass13device_kernelIN5flash19enable_sm80_to_sm89INS1_16FlashAttnBwdSm80INS1_25CollectiveMainloopBwdSm80ILi1ELi1EN4cute5tupleIJNS5_1CILi64EEES8_NS7_ILi192EEEEEENS_10bfloat16_tEfNS_4arch4Sm80ELb0ELb1ELb1ELb1ELb1ELb0ELb0ELb0ELi2ELi2ELi2ELi2ELb1EEENS1_24CollectiveEpilogueBwdGQAISA_fSD_Li256ELb1ELb1EEENS1_19SingleTileSchedulerILb1ELb0ELb0ELi64EEEEEEEEEvNT_6ParamsE,@"STO_CUDA_ENTRY STV_DEFAULT"
_ZN7cutlass13device_kernelIN5flash19enable_sm80_to_sm89INS1_16FlashAttnBwdSm80INS1_25CollectiveMainloopBwdSm80ILi1ELi1EN4cute5tupleIJNS5_1CILi64EEES8_NS7_ILi192EEEEEENS_10bfloat16_tEfNS_4arch4Sm80ELb0ELb1ELb1ELb1ELb1ELb0ELb0ELb0ELi2ELi2ELi2ELi2ELb1EEENS1_24CollectiveEpilogueBwdGQAISA_fSD_Li256ELb1ELb1EEENS1_19SingleTileSchedulerILb1ELb0ELb0ELi64EEEEEEEEEvNT_6ParamsE:
[----:B------:R-:W-:Y:S01]  /*0000*/  LDC R1, c[0x0][0x28] ;  /* 0x00000a00ff017b82 */ /* 0x000fe20000000800 */
[----:B------:R-:W-:Y:S05]  /*0010*/  EXIT ;  /* 0x000000000000794d */ /* 0x000fea0003800000 */
.L_x_15:
        /* <DEDUP_REMOVED lines=14> */
.L_x_106:


//--------------------- .text._ZN7cutlass13device_kernelIN5flash19enable_sm80_to_sm89INS1_16FlashAttnBwdSm80INS1_25CollectiveMainloopBwdSm80ILi1ELi1EN4cute5tupleIJNS5_1CILi64EEES8_NS7_ILi192EEEEEENS_10bfloat16_tEfNS_4arch4Sm80ELb1ELb0ELb1ELb0ELb0ELb0ELb0ELb0ELi2ELi2ELi2ELi2ELb1EEENS1_21CollectiveEpilogueBwdISA_SB_SD_Li256ELb0ELb0ELi4EEENS1_25SingleTileBwdLPTSchedulerILb0ELi64ELb0EEEEEEEEEvNT_6ParamsE --------------------------
	.section	.text._ZN7cutlass13device_kernelIN5flash19enable_sm80_to_sm89INS1_16FlashAttnBwdSm80INS1_25CollectiveMainloopBwdSm80ILi1ELi1EN4cute5tupleIJNS5_1CILi64EEES8_NS7_ILi192EEEEEENS_10bfloat16_tEfNS_4arch4Sm80ELb1ELb0ELb1ELb0ELb0ELb0ELb0ELb0ELi2ELi2ELi2ELi2ELb1EEENS1_21CollectiveEpilogueBwdISA_SB_SD_Li256ELb0ELb0ELi4EEENS1_25SingleTileBwdLPTSchedulerILb0ELi64ELb0EEEEEEEEEvNT_6ParamsE,"ax",@progbits
	.align	128
.text._ZN7cutlass13device_kernelIN5flash19enable_sm80_to_sm89INS1_16FlashAttnBwdSm80INS1_25CollectiveMainloopBwdSm80ILi1ELi1EN4cute5tupleIJNS5_1CILi64EEES8_NS7_ILi192EEEEEENS_10bfloat16_tEfNS_4arch4Sm80ELb1ELb0ELb1ELb0ELb0ELb0ELb0ELb0ELi2ELi2ELi2ELi2ELb1EEENS1_21CollectiveEpilogueBwdISA_SB_SD_Li256ELb0ELb0ELi4EEENS1_25SingleTileBwdLPTSchedulerILb0ELi64ELb0EEEEEEEEEvNT_6ParamsE:
        .type           _ZN7cutlass13device_kernelIN5flash19enable_sm80_to_sm89INS1_16FlashAttnBwdSm80INS1_25CollectiveMainloopBwdSm80ILi1ELi1EN4cute5tupleIJNS5_1CILi64EEES8_NS7_ILi192EEEEEENS_10bfloat16_tEfNS_4arch4Sm80ELb1ELb0ELb1ELb0ELb0ELb0ELb0ELb0ELi2ELi2ELi2ELi2ELb1EEENS1_21CollectiveEpilogueBwdISA_SB_SD_Li256ELb0ELb0ELi4EEENS1_25SingleTileBwdLPTSchedulerILb0ELi64ELb0EEEEEEEEEvNT_6ParamsE,@function
        .size           _ZN7cutlass13device_kernelIN5flash19enable_sm80_to_sm89INS1_16FlashAttnBwdSm80INS1_25CollectiveMainloopBwdSm80ILi1ELi1EN4cute5tupleIJNS5_1CILi64EEES8_NS7_ILi192EEEEEENS_10bfloat16_tEfNS_4arch4Sm80ELb1ELb0ELb1ELb0ELb0ELb0ELb0ELb0ELi2ELi2ELi2ELi2ELb1EEENS1_21CollectiveEpilogueBwdISA_SB_SD_Li256ELb0ELb0ELi4EEENS1_25SingleTileBwdLPTSchedulerILb0ELi64ELb0EEEEEEEEEvNT_6ParamsE,(.L_x_107 - _ZN7cutlass13device_kernelIN5flash19enable_sm80_to_sm89INS1_16FlashAttnBwdSm80INS1_25CollectiveMainloopBwdSm80ILi1ELi1EN4cute5tupleIJNS5_1CILi64EEES8_NS7_ILi192EEEEEENS_10bfloat16_tEfNS_4arch4Sm80ELb1ELb0ELb1ELb0ELb0ELb0ELb0ELb0ELi2ELi2ELi2ELi2ELb1EEENS1_21CollectiveEpilogueBwdISA_SB_SD_Li256ELb0ELb0ELi4EEENS1_25SingleTileBwdLPTSchedulerILb0ELi64ELb0EEEEEEEEEvNT_6ParamsE)
        .other          _ZN7cutlass13device_kernelIN5flash19enable_sm80_to_sm89INS1_16FlashAttnBwdSm80INS1_25CollectiveMainloopBwdSm80ILi1ELi1EN4cute5tupleIJNS5_1CILi64EEES8_NS7_ILi192EEEEEENS_10bfloat16_tEfNS_4arch4Sm80ELb1ELb0ELb1ELb0ELb0ELb0ELb0ELb0ELi2ELi2ELi2ELi2ELb1EEENS1_21CollectiveEpilogueBwdISA_SB_SD_Li256ELb0ELb0ELi4EEENS1_25SingleTileBwdLPTSchedulerILb0ELi64ELb0EEEEEEEEEvNT_6ParamsE,@"STO_CUDA_ENTRY STV_DEFAULT"
_ZN7cutlass13device_kernelIN5flash19enable_sm80_to_sm89INS1_16FlashAttnBwdSm80INS1_25CollectiveMainloopBwdSm80ILi1ELi1EN4cute5tupleIJNS5_1CILi64EEES8_NS7_ILi192EEEEEENS_10bfloat16_tEfNS_4arch4Sm80ELb1ELb0ELb1ELb0ELb0ELb0ELb0ELb0ELi2ELi2ELi2ELi2ELb1EEENS1_21CollectiveEpilogueBwdISA_SB_SD_Li256ELb0ELb0ELi4EEENS1_25SingleTileBwdLPTSchedulerILb0ELi64ELb0EEEEEEEEEvNT_6ParamsE:
[----:B------:R-:W-:Y:S01]  /*0000*/  LDC R1, c[0x0][0x28] ;  /* 0x00000a00ff017b82 */ /* 0x000fe20000000800 */
[----:B------:R-:W-:Y:S05]  /*0010*/  EXIT ;  /* 0x000000000000794d */ /* 0x000fea0003800000 */
.L_x_16:
        /* <DEDUP_REMOVED lines=14> */
.L_x_107:


//--------------------- .text._ZN7cutlass13device_kernelIN5flash19enable_sm80_to_sm89INS1_16FlashAttnBwdSm80INS1_25CollectiveMainloopBwdSm80ILi1ELi1EN4cute5tupleIJNS5_1CILi64EEES8_NS7_ILi192EEEEEENS_10bfloat16_tEfNS_4arch4Sm80ELb1ELb0ELb1ELb0ELb1ELb0ELb0ELb0ELi2ELi2ELi2ELi2ELb1EEENS1_21CollectiveEpilogueBwdISA_SB_SD_Li256ELb0ELb0ELi4EEENS1_25SingleTileBwdLPTSchedulerILb0ELi64ELb1EEEEEEEEEvNT_6ParamsE --------------------------
	.section	.text._ZN7cutlass13device_kernelIN5flash19enable_sm80_to_sm89INS1_16FlashAttnBwdSm80INS1_25CollectiveMainloopBwdSm80ILi1ELi1EN4cute5tupleIJNS5_1CILi64EEES8_NS7_ILi192EEEEEENS_10bfloat16_tEfNS_4arch4Sm80ELb1ELb0ELb1ELb0ELb1ELb0ELb0ELb0ELi2ELi2ELi2ELi2ELb1EEENS1_21CollectiveEpilogueBwdISA_SB_SD_Li256ELb0ELb0ELi4EEENS1_25SingleTileBwdLPTSchedulerILb0ELi64ELb1EEEEEEEEEvNT_6ParamsE,"ax",@progbits
	.align	128
.text._ZN7cutlass13device_kernelIN5flash19enable_sm80_to_sm89INS1_16FlashAttnBwdSm80INS1_25CollectiveMainloopBwdSm80ILi1ELi1EN4cute5tupleIJNS5_1CILi64EEES8_NS7_ILi192EEEEEENS_10bfloat16_tEfNS_4arch4Sm80ELb1ELb0ELb1ELb0ELb1ELb0ELb0ELb0ELi2ELi2ELi2ELi2ELb1EEENS1_21CollectiveEpilogueBwdISA_SB_SD_Li256ELb0ELb0ELi4EEENS1_25SingleTileBwdLPTSchedulerILb0ELi64ELb1EEEEEEEEEvNT_6ParamsE:
        .type           _ZN7cutlass13device_kernelIN5flash19enable_sm80_to_sm89INS1_16FlashAttnBwdSm80INS1_25CollectiveMainloopBwdSm80ILi1ELi1EN4cute5tupleIJNS5_1CILi64EEES8_NS7_ILi192EEEEEENS_10bfloat16_tEfNS_4arch4Sm80ELb1ELb0ELb1ELb0ELb1ELb0ELb0ELb0ELi2ELi2ELi2ELi2ELb1EEENS1_21CollectiveEpilogueBwdISA_SB_SD_Li256ELb0ELb0ELi4EEENS1_25SingleTileBwdLPTSchedulerILb0ELi64ELb1EEEEEEEEEvNT_6ParamsE,@function
        .size           _ZN7cutlass13device_kernelIN5flash19enable_sm80_to_sm89INS1_16FlashAttnBwdSm80INS1_25CollectiveMainloopBwdSm80ILi1ELi1EN4cute5tupleIJNS5_1CILi64EEES8_NS7_ILi192EEEEEENS_10bfloat16_tEfNS_4arch4Sm80ELb1ELb0ELb1ELb0ELb1ELb0ELb0ELb0ELi2ELi2ELi2ELi2ELb1EEENS1_21CollectiveEpilogueBwdISA_SB_SD_Li256ELb0ELb0ELi4EEENS1_25SingleTileBwdLPTSchedulerILb0ELi64ELb1EEEEEEEEEvNT_6ParamsE,(.L_x_108 - _ZN7cutlass13device_kernelIN5flash19enable_sm80_to_sm89INS1_16FlashAttnBwdSm80INS1_25CollectiveMainloopBwdSm80ILi1ELi1EN4cute5tupleIJNS5_1CILi64EEES8_NS7_ILi192EEEEEENS_10bfloat16_tEfNS_4arch4Sm80ELb1ELb0ELb1ELb0ELb1ELb0ELb0ELb0ELi2ELi2ELi2ELi2ELb1EEENS1_21CollectiveEpilogueBwdISA_SB_SD_Li256ELb0ELb0ELi4EEENS1_25SingleTileBwdLPTSchedulerILb0ELi64ELb1EEEEEEEEEvNT_6ParamsE)
        .other          _ZN7cutlass13device_kernelIN5flash19enable_sm80_to_sm89INS1_16FlashAttnBwdSm80INS1_25CollectiveMainloopBwdSm80ILi1ELi1EN4cute5tupleIJNS5_1CILi64EEES8_NS7_ILi192EEEEEENS_10bfloat16_tEfNS_4arch4Sm80ELb1ELb0ELb1ELb0ELb1ELb0ELb0ELb0ELi2ELi2ELi2ELi2ELb1EEENS1_21CollectiveEpilogueBwdISA_SB_SD_Li256ELb0ELb0ELi4EEENS1_25SingleTileBwdLPTSchedulerILb0ELi64ELb1EEEEEEEEEvNT_6ParamsE,@"STO_CUDA_ENTRY STV_DEFAULT"
_ZN7cutlass13device_kernelIN5flash19enable_sm80_to_sm89INS1_16FlashAttnBwdSm80INS1_25CollectiveMainloopBwdSm80ILi1ELi1EN4cute5tupleIJNS5_1CILi64EEES8_NS7_ILi192EEEEEENS_10bfloat16_tEfNS_4arch4Sm80ELb1ELb0ELb1ELb0ELb1ELb0ELb0ELb0ELi2ELi2ELi2ELi2ELb1EEENS1_21CollectiveEpilogueBwdISA_SB_SD_Li256ELb0ELb0ELi4EEENS1_25SingleTileBwdLPTSchedulerILb0ELi64ELb1EEEEEEEEEvNT_6ParamsE:
[----:B------:R-:W-:Y:S01]  /*0000*/  LDC R1, c[0x0][0x28] ;  /* 0x00000a00ff017b82 */ /* 0x000fe20000000800 */
[----:B------:R-:W-:Y:S05]  /*0010*/  EXIT ;  /* 0x000000000000794d */ /* 0x000fea0003800000 */
.L_x_17:
        /* <DEDUP_REMOVED lines=14> */
.L_x_108:


//--------------------- .text._ZN7cutlass13device_kernelIN5flash19enable_sm80_to_sm89INS1_16FlashAttnBwdSm80INS1_25CollectiveMainloopBwdSm80ILi1ELi1EN4cute5tupleIJNS5_1CILi64EEES8_NS7_ILi192EEEEEENS_10bfloat16_tEfNS_4arch4Sm80ELb1ELb0ELb1ELb0ELb0ELb0ELb0ELb0ELi2ELi2ELi2ELi2ELb1EEENS1_24CollectiveEpilogueBwdGQAISA_fSD_Li256ELb0ELb0EEENS1_25SingleTileBwdLPTSchedulerILb0ELi64ELb0EEEEEEEEEvNT_6ParamsE --------------------------
	.section	.text._ZN7cutlass13device_kernelIN5flash19enable_sm80_to_sm89INS1_16FlashAttnBwdSm80INS1_25CollectiveMainloopBwdSm80ILi1ELi1EN4cute5tupleIJNS5_1CILi64EEES8_NS7_ILi192EEEEEENS_10bfloat16_tEfNS_4arch4Sm80ELb1ELb0ELb1ELb0ELb0ELb0ELb0ELb0ELi2ELi2ELi2ELi2ELb1EEENS1_24CollectiveEpilogueBwdGQAISA_fSD_Li256ELb0ELb0EEENS1_25SingleTileBwdLPTSchedulerILb0ELi64ELb0EEEEEEEEEvNT_6ParamsE,"ax",@progbits
	.align	128
.text._ZN7cutlass13device_kernelIN5flash19enable_sm80_to_sm89INS1_16FlashAttnBwdSm80INS1_25CollectiveMainloopBwdSm80ILi1ELi1EN4cute5tupleIJNS5_1CILi64EEES8_NS7_ILi192EEEEEENS_10bfloat16_tEfNS_4arch4Sm80ELb1ELb0ELb1ELb0ELb0ELb0ELb0ELb0ELi2ELi2ELi2ELi2ELb1EEENS1_24CollectiveEpilogueBwdGQAISA_fSD_Li256ELb0ELb0EEENS1_25SingleTileBwdLPTSchedulerILb0ELi64ELb0EEEEEEEEEvNT_6ParamsE:
        .type           _ZN7cutlass13device_kernelIN5flash19enable_sm80_to_sm89INS1_16FlashAttnBwdSm80INS1_25CollectiveMainloopBwdSm80ILi1ELi1EN4cute5tupleIJNS5_1CILi64EEES8_NS7_ILi192EEEEEENS_10bfloat16_tEfNS_4arch4Sm80ELb1ELb0ELb1ELb0ELb0ELb0ELb0ELb0ELi2ELi2ELi2ELi2ELb1EEENS1_24CollectiveEpilogueBwdGQAISA_fSD_Li256ELb0ELb0EEENS1_25SingleTileBwdLPTSchedulerILb0ELi64ELb0EEEEEEEEEvNT_6ParamsE,@function
        .size           _ZN7cutlass13device_kernelIN5flash19enable_sm80_to_sm89INS1_16FlashAttnBwdSm80INS1_25CollectiveMainloopBwdSm80ILi1ELi1EN4cute5tupleIJNS5_1CILi64EEES8_NS7_ILi192EEEEEENS_10bfloat16_tEfNS_4arch4Sm80ELb1ELb0ELb1ELb0ELb0ELb0ELb0ELb0ELi2ELi2ELi2ELi2ELb1EEENS1_24CollectiveEpilogueBwdGQAISA_fSD_Li256ELb0ELb0EEENS1_25SingleTileBwdLPTSchedulerILb0ELi64ELb0EEEEEEEEEvNT_6ParamsE,(.L_x_109 - _ZN7cutlass13device_kernelIN5flash19enable_sm80_to_sm89INS1_16FlashAttnBwdSm80INS1_25CollectiveMainloopBwdSm80ILi1ELi1EN4cute5tupleIJNS5_1CILi64EEES8_NS7_ILi192EEEEEENS_10bfloat16_tEfNS_4arch4Sm80ELb1ELb0ELb1ELb0ELb0ELb0ELb0ELb0ELi2ELi2ELi2ELi2ELb1EEENS1_24CollectiveEpilogueBwdGQAISA_fSD_Li256ELb0ELb0EEENS1_25SingleTileBwdLPTSchedulerILb0ELi64ELb0EEEEEEEEEvNT_6ParamsE)
        .other          _ZN7cutlass13device_kernelIN5flash19enable_sm80_to_sm89INS1_16FlashAttnBwdSm80INS1_25CollectiveMainloopBwdSm80ILi1ELi1EN4cute5tupleIJNS5_1CILi64EEES8_NS7_ILi192EEEEEENS_10bfloat16_tEfNS_4arch4Sm80ELb1ELb0ELb1ELb0ELb0ELb0ELb0ELb0ELi2ELi2ELi2ELi2ELb1EEENS1_24CollectiveEpilogueBwdGQAISA_fSD_Li256ELb0ELb0EEENS1_25SingleTileBwdLPTSchedulerILb0ELi64ELb0EEEEEEEEEvNT_6ParamsE,@"STO_CUDA_ENTRY STV_DEFAULT"
_ZN7cutlass13device_kernelIN5flash19enable_sm80_to_sm89INS1_16FlashAttnBwdSm80INS1_25CollectiveMainloopBwdSm80ILi1ELi1EN4cute5tupleIJNS5_1CILi64EEES8_NS7_ILi192EEEEEENS_10bfloat16_tEfNS_4arch4Sm80ELb1ELb0ELb1ELb0ELb0ELb0ELb0ELb0ELi2ELi2ELi2ELi2ELb1EEENS1_24CollectiveEpilogueBwdGQAISA_fSD_Li256ELb0ELb0EEENS1_25SingleTileBwdLPTSchedulerILb0ELi64ELb0EEEEEEEEEvNT_6ParamsE:
[----:B------:R-:W-:Y:S01]  /*0000*/  LDC R1, c[0x0][0x28] ;  /* 0x00000a00ff017b82 */ /* 0x000fe20000000800 */
[----:B------:R-:W-:Y:S05]  /*0010*/  EXIT ;  /* 0x000000000000794d */ /* 0x000fea0003800000 */
.L_x_18:
        /* <DEDUP_REMOVED lines=14> */
.L_x_109:


//--------------------- .text._ZN7cutlass13device_kernelIN5flash19enable_sm80_to_sm89INS1_16FlashAttnBwdSm80INS1_25CollectiveMainloopBwdSm80ILi1ELi1EN4cute5tupleIJNS5_1CILi64EEES8_NS7_ILi192EEEEEENS_10bfloat16_tEfNS_4arch4Sm80ELb1ELb0ELb1ELb0ELb1ELb0ELb0ELb0ELi2ELi2ELi2ELi2ELb1EEENS1_24CollectiveEpilogueBwdGQAISA_fSD_Li256ELb0ELb1EEENS1_25SingleTileBwdLPTSchedulerILb0ELi64ELb1EEEEEEEEEvNT_6ParamsE --------------------------
	.section	.text._ZN7cutlass13device_kernelIN5flash19enable_sm80_to_sm89INS1_16FlashAttnBwdSm80INS1_25CollectiveMainloopBwdSm80ILi1ELi1EN4cute5tupleIJNS5_1CILi64EEES8_NS7_ILi192EEEEEENS_10bfloat16_tEfNS_4arch4Sm80ELb1ELb0ELb1ELb0ELb1ELb0ELb0ELb0ELi2ELi2ELi2ELi2ELb1EEENS1_24CollectiveEpilogueBwdGQAISA_fSD_Li256ELb0ELb1EEENS1_25SingleTileBwdLPTSchedulerILb0ELi64ELb1EEEEEEEEEvNT_6ParamsE,"ax",@progbits
	.align	128
.text._ZN7cutlass13device_kernelIN5flash19enable_sm80_to_sm89INS1_16FlashAttnBwdSm80INS1_25CollectiveMainloopBwdSm80ILi1ELi1EN4cute5tupleIJNS5_1CILi64EEES8_NS7_ILi192EEEEEENS_10bfloat16_tEfNS_4arch4Sm80ELb1ELb0ELb1ELb0ELb1ELb0ELb0ELb0ELi2ELi2ELi2ELi2ELb1EEENS1_24CollectiveEpilogueBwdGQAISA_fSD_Li256ELb0ELb1EEENS1_25SingleTileBwdLPTSchedulerILb0ELi64ELb1EEEEEEEEEvNT_6ParamsE:
        .type           _ZN7cutlass13device_kernelIN5flash19enable_sm80_to_sm89INS1_16FlashAttnBwdSm80INS1_25CollectiveMainloopBwdSm80ILi1ELi1EN4cute5tupleIJNS5_1CILi64EEES8_NS7_ILi192EEEEEENS_10bfloat16_tEfNS_4arch4Sm80ELb1ELb0ELb1ELb0ELb1ELb0ELb0ELb0ELi2ELi2ELi2ELi2ELb1EEENS1_24CollectiveEpilogueBwdGQAISA_fSD_Li256ELb0ELb1EEENS1_25SingleTileBwdLPTSchedulerILb0ELi64ELb1EEEEEEEEEvNT_6ParamsE,@function
        .size           _ZN7cutlass13device_kernelIN5flash19enable_sm80_to_sm89INS1_16FlashAttnBwdSm80INS1_25CollectiveMainloopBwdSm80ILi1ELi1EN4cute5tupleIJNS5_1CILi64EEES8_NS7_ILi192EEEEEENS_10bfloat16_tEfNS_4arch4Sm80ELb1ELb0ELb1ELb0ELb1ELb0ELb0ELb0ELi2ELi2ELi2ELi2ELb1EEENS1_24CollectiveEpilogueBwdGQAISA_fSD_Li256ELb0ELb1EEENS1_25SingleTileBwdLPTSchedulerILb0ELi64ELb1EEEEEEEEEvNT_6ParamsE,(.L_x_110 - _ZN7cutlass13device_kernelIN5flash19enable_sm80_to_sm89INS1_16FlashAttnBwdSm80INS1_25CollectiveMainloopBwdSm80ILi1ELi1EN4cute5tupleIJNS5_1CILi64EEES8_NS7_ILi192EEEEEENS_10bfloat16_tEfNS_4arch4Sm80ELb1ELb0ELb1ELb0ELb1ELb0ELb0ELb0ELi2ELi2ELi2ELi2ELb1EEENS1_24CollectiveEpilogueBwdGQAISA_fSD_Li256ELb0ELb1EEENS1_25SingleTileBwdLPTSchedulerILb0ELi64ELb1EEEEEEEEEvNT_6ParamsE)
        .other          _ZN7cutlass13device_kernelIN5flash19enable_sm80_to_sm89INS1_16FlashAttnBwdSm80INS1_25CollectiveMainloopBwdSm80ILi1ELi1EN4cute5tupleIJNS5_1CILi64EEES8_NS7_ILi192EEEEEENS_10bfloat16_tEfNS_4arch4Sm80ELb1ELb0ELb1ELb0ELb1ELb0ELb0ELb0ELi2ELi2ELi2ELi2ELb1EEENS1_24CollectiveEpilogueBwdGQAISA_fSD_Li256ELb0ELb1EEENS1_25SingleTileBwdLPTSchedulerILb0ELi64ELb1EEEEEEEEEvNT_6ParamsE,@"STO_CUDA_ENTRY STV_DEFAULT"
_ZN7cutlass13device_kernelIN5flash19enable_sm80_to_sm89INS1_16FlashAttnBwdSm80INS1_25CollectiveMainloopBwdSm80ILi1ELi1EN4cute5tupleIJNS5_1CILi64EEES8_NS7_ILi192EEEEEENS_10bfloat16_tEfNS_4arch4Sm80ELb1ELb0ELb1ELb0ELb1ELb0ELb0ELb0ELi2ELi2ELi2ELi2ELb1EEENS1_24CollectiveEpilogueBwdGQAISA_fSD_Li256ELb0ELb1EEENS1_25SingleTileBwdLPTSchedulerILb0ELi64ELb1EEEEEEEEEvNT_6ParamsE:
[----:B------:R-:W-:Y:S01]  /*0000*/  LDC R1, c[0x0][0x28] ;  /* 0x00000a00ff017b82 */ /* 0x000fe20000000800 */
[----:B------:R-:W-:Y:S05]  /*0010*/  EXIT ;  /* 0x000000000000794d */ /* 0x000fea0003800000 */
.L_x_19:
        /* <DEDUP_REMOVED lines=14> */
.L_x_110:


//--------------------- .text._ZN7cutlass13device_kernelIN5flash19enable_sm80_to_sm89INS1_16FlashAttnBwdSm80INS1_25CollectiveMainloopBwdSm80ILi1ELi1EN4cute5tupleIJNS5_1CILi64EEES8_NS7_ILi192EEEEEENS_10bfloat16_tEfNS_4arch4Sm80ELb1ELb0ELb1ELb1ELb0ELb0ELb0ELb0ELi2ELi2ELi2ELi2ELb1EEENS1_21CollectiveEpilogueBwdISA_SB_SD_Li256ELb1ELb0ELi4EEENS1_25SingleTileBwdLPTSchedulerILb1ELi64ELb0EEEEEEEEEvNT_6ParamsE --------------------------
	.section	.text._ZN7cutlass13device_kernelIN5flash19enable_sm80_to_sm89INS1_16FlashAttnBwdSm80INS1_25CollectiveMainloopBwdSm80ILi1ELi1EN4cute5tupleIJNS5_1CILi64EEES8_NS7_ILi192EEEEEENS_10bfloat16_tEfNS_4arch4Sm80ELb1ELb0ELb1ELb1ELb0ELb0ELb0ELb0ELi2ELi2ELi2ELi2ELb1EEENS1_21CollectiveEpilogueBwdISA_SB_SD_Li256ELb1ELb0ELi4EEENS1_25SingleTileBwdLPTSchedulerILb1ELi64ELb0EEEEEEEEEvNT_6ParamsE,"ax",@progbits
	.align	128
.text._ZN7cutlass13device_kernelIN5flash19enable_sm80_to_sm89INS1_16FlashAttnBwdSm80INS1_25CollectiveMainloopBwdSm80ILi1ELi1EN4cute5tupleIJNS5_1CILi64EEES8_NS7_ILi192EEEEEENS_10bfloat16_tEfNS_4arch4Sm80ELb1ELb0ELb1ELb1ELb0ELb0ELb0ELb0ELi2ELi2ELi2ELi2ELb1EEENS1_21CollectiveEpilogueBwdISA_SB_SD_Li256ELb1ELb0ELi4EEENS1_25SingleTileBwdLPTSchedulerILb1ELi64ELb0EEEEEEEEEvNT_6ParamsE:
        .type           _ZN7cutlass13device_kernelIN5flash19enable_sm80_to_sm89INS1_16FlashAttnBwdSm80INS1_25CollectiveMainloopBwdSm80ILi1ELi1EN4cute5tupleIJNS5_1CILi64EEES8_NS7_ILi192EEEEEENS_10bfloat16_tEfNS_4arch4Sm80ELb1ELb0ELb1ELb1ELb0ELb0ELb0ELb0ELi2ELi2ELi2ELi2ELb1EEENS1_21CollectiveEpilogueBwdISA_SB_SD_Li256ELb1ELb0ELi4EEENS1_25SingleTileBwdLPTSchedulerILb1ELi64ELb0EEEEEEEEEvNT_6ParamsE,@function
        .size           _ZN7cutlass13device_kernelIN5flash19enable_sm80_to_sm89INS1_16FlashAttnBwdSm80INS1_25CollectiveMainloopBwdSm80ILi1ELi1EN4cute5tupleIJNS5_1CILi64EEES8_NS7_ILi192EEEEEENS_10bfloat16_tEfNS_4arch4Sm80ELb1ELb0ELb1ELb1ELb0ELb0ELb0ELb0ELi2ELi2ELi2ELi2ELb1EEENS1_21CollectiveEpilogueBwdISA_SB_SD_Li256ELb1ELb0ELi4EEENS1_25SingleTileBwdLPTSchedulerILb1ELi64ELb0EEEEEEEEEvNT_6ParamsE,(.L_x_111 - _ZN7cutlass13device_kernelIN5flash19enable_sm80_to_sm89INS1_16FlashAttnBwdSm80INS1_25CollectiveMainloopBwdSm80ILi1ELi1EN4cute5tupleIJNS5_1CILi64EEES8_NS7_ILi192EEEEEENS_10bfloat16_tEfNS_4arch4Sm80ELb1ELb0ELb1ELb1ELb0ELb0ELb0ELb0ELi2ELi2ELi2ELi2ELb1EEENS1_21CollectiveEpilogueBwdISA_SB_SD_Li256ELb1ELb0ELi4EEENS1_25SingleTileBwdLPTSchedulerILb1ELi64ELb0EEEEEEEEEvNT_6ParamsE)
        .other          _ZN7cutlass13device_kernelIN5flash19enable_sm80_to_sm89INS1_16FlashAttnBwdSm80INS1_25CollectiveMainloopBwdSm80ILi1ELi1EN4cute5tupleIJNS5_1CILi64EEES8_NS7_ILi192EEEEEENS_10bfloat16_tEfNS_4arch4Sm80ELb1ELb0ELb1ELb1ELb0ELb0ELb0ELb0ELi2ELi2ELi2ELi2ELb1EEENS1_21CollectiveEpilogueBwdISA_SB_SD_Li256ELb1ELb0ELi4EEENS1_25SingleTileBwdLPTSchedulerILb1ELi64ELb0EEEEEEEEEvNT_6ParamsE,@"STO_CUDA_ENTRY STV_DEFAULT"
_ZN7cutlass13device_kernelIN5flash19enable_sm80_to_sm89INS1_16FlashAttnBwdSm80INS1_25CollectiveMainloopBwdSm80ILi1ELi1EN4cute5tupleIJNS5_1CILi64EEES8_NS7_ILi192EEEEEENS_10bfloat16_tEfNS_4arch4Sm80ELb1ELb0ELb1ELb1ELb0ELb0ELb0ELb0ELi2ELi2ELi2ELi2ELb1EEENS1_21CollectiveEpilogueBwdISA_SB_SD_Li256ELb1ELb0ELi4EEENS1_25SingleTileBwdLPTSchedulerILb1ELi64ELb0EEEEEEEEEvNT_6ParamsE:
[----:B------:R-:W-:Y:S01]  /*0000*/  LDC R1, c[0x0][0x28] ;  /* 0x00000a00ff017b82 */ /* 0x000fe20000000800 */
[----:B------:R-:W-:Y:S05]  /*0010*/  EXIT ;  /* 0x000000000000794d */ /* 0x000fea0003800000 */
.L_x_20:
        /* <DEDUP_REMOVED lines=14> */
.L_x_111:


//--------------------- .text._ZN7cutlass13device_kernelIN5flash19enable_sm80_to_sm89INS1_16FlashAttnBwdSm80INS1_25CollectiveMainloopBwdSm80ILi1ELi1EN4cute5tupleIJNS5_1CILi64EEES8_NS7_ILi192EEEEEENS_10bfloat16_tEfNS_4arch4Sm80ELb1ELb0ELb1ELb1ELb1ELb0ELb0ELb0ELi2ELi2ELi2ELi2ELb1EEENS1_21CollectiveEpilogueBwdISA_SB_SD_Li256ELb1ELb0ELi4EEENS1_25SingleTileBwdLPTSchedulerILb1ELi64ELb1EEEEEEEEEvNT_6ParamsE --------------------------
	.section	.text._ZN7cutlass13device_kernelIN5flash19enable_sm80_to_sm89INS1_16FlashAttnBwdSm80INS1_25CollectiveMainloopBwdSm80ILi1ELi1EN4cute5tupleIJNS5_1CILi64EEES8_NS7_ILi192EEEEEENS_10bfloat16_tEfNS_4arch4Sm80ELb1ELb0ELb1ELb1ELb1ELb0ELb0ELb0ELi2ELi2ELi2ELi2ELb1EEENS1_21CollectiveEpilogueBwdISA_SB_SD_Li256ELb1ELb0ELi4EEENS1_25SingleTileBwdLPTSchedulerILb1ELi64ELb1EEEEEEEEEvNT_6ParamsE,"ax",@progbits
	.align	128
.text._ZN7cutlass13device_kernelIN5flash19enable_sm80_to_sm89INS1_16FlashAttnBwdSm80INS1_25CollectiveMainloopBwdSm80ILi1ELi1EN4cute5tupleIJNS5_1CILi64EEES8_NS7_ILi192EEEEEENS_10bfloat16_tEfNS_4arch4Sm80ELb1ELb0ELb1ELb1ELb1ELb0ELb0ELb0ELi2ELi2ELi2ELi2ELb1EEENS1_21CollectiveEpilogueBwdISA_SB_SD_Li256ELb1ELb0ELi4EEENS1_25SingleTileBwdLPTSchedulerILb1ELi64ELb1EEEEEEEEEvNT_6ParamsE:
        .type           _ZN7cutlass13device_kernelIN5flash19enable_sm80_to_sm89INS1_16FlashAttnBwdSm80INS1_25CollectiveMainloopBwdSm80ILi1ELi1EN4cute5tupleIJNS5_1CILi64EEES8_NS7_ILi192EEEEEENS_10bfloat16_tEfNS_4arch4Sm80ELb1ELb0ELb1ELb1ELb1ELb0ELb0ELb0ELi2ELi2ELi2ELi2ELb1EEENS1_21CollectiveEpilogueBwdISA_SB_SD_Li256ELb1ELb0ELi4EEENS1_25SingleTileBwdLPTSchedulerILb1ELi64ELb1EEEEEEEEEvNT_6ParamsE,@function
        .size           _ZN7cutlass13device_kernelIN5flash19enable_sm80_to_sm89INS1_16FlashAttnBwdSm80INS1_25CollectiveMainloopBwdSm80ILi1ELi1EN4cute5tupleIJNS5_1CILi64EEES8_NS7_ILi192EEEEEENS_10bfloat16_tEfNS_4arch4Sm80ELb1ELb0ELb1ELb1ELb1ELb0ELb0ELb0ELi2ELi2ELi2ELi2ELb1EEENS1_21CollectiveEpilogueBwdISA_SB_SD_Li256ELb1ELb0ELi4EEENS1_25SingleTileBwdLPTSchedulerILb1ELi64ELb1EEEEEEEEEvNT_6ParamsE,(.L_x_112 - _ZN7cutlass13device_kernelIN5flash19enable_sm80_to_sm89INS1_16FlashAttnBwdSm80INS1_25CollectiveMainloopBwdSm80ILi1ELi1EN4cute5tupleIJNS5_1CILi64EEES8_NS7_ILi192EEEEEENS_10bfloat16_tEfNS_4arch4Sm80ELb1ELb0ELb1ELb1ELb1ELb0ELb0ELb0ELi2ELi2ELi2ELi2ELb1EEENS1_21CollectiveEpilogueBwdISA_SB_SD_Li256ELb1ELb0ELi4EEENS1_25SingleTileBwdLPTSchedulerILb1ELi64ELb1EEEEEEEEEvNT_6ParamsE)
        .other          _ZN7cutlass13device_kernelIN5flash19enable_sm80_to_sm89INS1_16FlashAttnBwdSm80INS1_25CollectiveMainloopBwdSm80ILi1ELi1EN4cute5tupleIJNS5_1CILi64EEES8_NS7_ILi192EEEEEENS_10bfloat16_tEfNS_4arch4Sm80ELb1ELb0ELb1ELb1ELb1ELb0ELb0ELb0ELi2ELi2ELi2ELi2ELb1EEENS1_21CollectiveEpilogueBwdISA_SB_SD_Li256ELb1ELb0ELi4EEENS1_25SingleTileBwdLPTSchedulerILb1ELi64ELb1EEEEEEEEEvNT_6ParamsE,@"STO_CUDA_ENTRY STV_DEFAULT"
_ZN7cutlass13device_kernelIN5flash19enable_sm80_to_sm89INS1_16FlashAttnBwdSm80INS1_25CollectiveMainloopBwdSm80ILi1ELi1EN4cute5tupleIJNS5_1CILi64EEES8_NS7_ILi192EEEEEENS_10bfloat16_tEfNS_4arch4Sm80ELb1ELb0ELb1ELb1ELb1ELb0ELb0ELb0ELi2ELi2ELi2ELi2ELb1EEENS1_21CollectiveEpilogueBwdISA_SB_SD_Li256ELb1ELb0ELi4EEENS1_25SingleTileBwdLPTSchedulerILb1ELi64ELb1EEEEEEEEEvNT_6ParamsE:
[----:B------:R-:W-:Y:S01]  /*0000*/  LDC R1, c[0x0][0x28] ;  /* 0x00000a00ff017b82 */ /* 0x000fe20000000800 */
[----:B------:R-:W-:Y:S05]  /*0010*/  EXIT ;  /* 0x000000000000794d */ /* 0x000fea0003800000 */
.L_x_21:
        /* <DEDUP_REMOVED lines=14> */
.L_x_112:


//--------------------- .text._ZN7cutlass13device_kernelIN5flash19enable_sm80_to_sm89INS1_16FlashAttnBwdSm80INS1_25CollectiveMainloopBwdSm80ILi1ELi1EN4cute5tupleIJNS5_1CILi64EEES8_NS7_ILi192EEEEEENS_10bfloat16_tEfNS_4arch4Sm80ELb1ELb0ELb1ELb1ELb0ELb0ELb0ELb0ELi2ELi2ELi2ELi2ELb1EEENS1_24CollectiveEpilogueBwdGQAISA_fSD_Li256ELb1ELb0EEENS1_25SingleTileBwdLPTSchedulerILb1ELi64ELb0EEEEEEEEEvNT_6ParamsE --------------------------
	.section	.text._ZN7cutlass13device_kernelIN5flash19enable_sm80_to_sm89INS1_16FlashAttnBwdSm80INS1_25CollectiveMainloopBwdSm80ILi1ELi1EN4cute5tupleIJNS5_1CILi64EEES8_NS7_ILi192EEEEEENS_10bfloat16_tEfNS_4arch4Sm80ELb1ELb0ELb1ELb1ELb0ELb0ELb0ELb0ELi2ELi2ELi2ELi2ELb1EEENS1_24CollectiveEpilogueBwdGQAISA_fSD_Li256ELb1ELb0EEENS1_25SingleTileBwdLPTSchedulerILb1ELi64ELb0EEEEEEEEEvNT_6ParamsE,"ax",@progbits
	.align	128
.text._ZN7cutlass13device_kernelIN5flash19enable_sm80_to_sm89INS1_16FlashAttnBwdSm80INS1_25CollectiveMainloopBwdSm80ILi1ELi1EN4cute5tupleIJNS5_1CILi64EEES8_NS7_ILi192EEEEEENS_10bfloat16_tEfNS_4arch4Sm80ELb1ELb0ELb1ELb1ELb0ELb0ELb0ELb0ELi2ELi2ELi2ELi2ELb1EEENS1_24CollectiveEpilogueBwdGQAISA_fSD_Li256ELb1ELb0EEENS1_25SingleTileBwdLPTSchedulerILb1ELi64ELb0EEEEEEEEEvNT_6ParamsE:
        .type           _ZN7cutlass13device_kernelIN5flash19enable_sm80_to_sm89INS1_16FlashAttnBwdSm80INS1_25CollectiveMainloopBwdSm80ILi1ELi1EN4cute5tupleIJNS5_1CILi64EEES8_NS7_ILi192EEEEEENS_10bfloat16_tEfNS_4arch4Sm80ELb1ELb0ELb1ELb1ELb0ELb0ELb0ELb0ELi2ELi2ELi2ELi2ELb1EEENS1_24CollectiveEpilogueBwdGQAISA_fSD_Li256ELb1ELb0EEENS1_25SingleTileBwdLPTSchedulerILb1ELi64ELb0EEEEEEEEEvNT_6ParamsE,@function
        .size           _ZN7cutlass13device_kernelIN5flash19enable_sm80_to_sm89INS1_16FlashAttnBwdSm80INS1_25CollectiveMainloopBwdSm80ILi1ELi1EN4cute5tupleIJNS5_1CILi64EEES8_NS7_ILi192EEEEEENS_10bfloat16_tEfNS_4arch4Sm80ELb1ELb0ELb1ELb1ELb0ELb0ELb0ELb0ELi2ELi2ELi2ELi2ELb1EEENS1_24CollectiveEpilogueBwdGQAISA_fSD_Li256ELb1ELb0EEENS1_25SingleTileBwdLPTSchedulerILb1ELi64ELb0EEEEEEEEEvNT_6ParamsE,(.L_x_113 - _ZN7cutlass13device_kernelIN5flash19enable_sm80_to_sm89INS1_16FlashAttnBwdSm80INS1_25CollectiveMainloopBwdSm80ILi1ELi1EN4cute5tupleIJNS5_1CILi64EEES8_NS7_ILi192EEEEEENS_10bfloat16_tEfNS_4arch4Sm80ELb1ELb0ELb1ELb1ELb0ELb0ELb0ELb0ELi2ELi2ELi2ELi2ELb1EEENS1_24CollectiveEpilogueBwdGQAISA_fSD_Li256ELb1ELb0EEENS1_25SingleTileBwdLPTSchedulerILb1ELi64ELb0EEEEEEEEEvNT_6ParamsE)
        .other          _ZN7cutlass13device_kernelIN5flash19enable_sm80_to_sm89INS1_16FlashAttnBwdSm80INS1_25CollectiveMainloopBwdSm80ILi1ELi1EN4cute5tupleIJNS5_1CILi64EEES8_NS7_ILi192EEEEEENS_10bfloat16_tEfNS_4arch4Sm80ELb1ELb0ELb1ELb1ELb0ELb0ELb0ELb0ELi2ELi2ELi2ELi2ELb1EEENS1_24CollectiveEpilogueBwdGQAISA_fSD_Li256ELb1ELb0EEENS1_25SingleTileBwdLPTSchedulerILb1ELi64ELb0EEEEEEEEEvNT_6ParamsE,@"STO_CUDA_ENTRY STV_DEFAULT"
_ZN7cutlass13device_kernelIN5flash19enable_sm80_to_sm89INS1_16FlashAttnBwdSm80INS1_25CollectiveMainloopBwdSm80ILi1ELi1EN4cute5tupleIJNS5_1CILi64EEES8_NS7_ILi192EEEEEENS_10bfloat16_tEfNS_4arch4Sm80ELb1ELb0ELb1ELb1ELb0ELb0ELb0ELb0ELi2ELi2ELi2ELi2ELb1EEENS1_24CollectiveEpilogueBwdGQAISA_fSD_Li256ELb1ELb0EEENS1_25SingleTileBwdLPTSchedulerILb1ELi64ELb0EEEEEEEEEvNT_6ParamsE:
[----:B------:R-:W-:Y:S01]  /*0000*/  LDC R1, c[0x0][0x28] ;  /* 0x00000a00ff017b82 */ /* 0x000fe20000000800 */
[----:B------:R-:W-:Y:S05]  /*0010*/  EXIT ;  /* 0x000000000000794d */ /* 0x000fea0003800000 */
.L_x_22:
        /* <DEDUP_REMOVED lines=14> */
.L_x_113:


//--------------------- .text._ZN7cutlass13device_kernelIN5flash19enable_sm80_to_sm89INS1_16FlashAttnBwdSm80INS1_25CollectiveMainloopBwdSm80ILi1ELi1EN4cute5tupleIJNS5_1CILi64EEES8_NS7_ILi192EEEEEENS_10bfloat16_tEfNS_4arch4Sm80ELb1ELb0ELb1ELb1ELb1ELb0ELb0ELb0ELi2ELi2ELi2ELi2ELb1EEENS1_24CollectiveEpilogueBwdGQAISA_fSD_Li256ELb1ELb1EEENS1_25SingleTileBwdLPTSchedulerILb1ELi64ELb1EEEEEEEEEvNT_6ParamsE --------------------------
	.section	.text._ZN7cutlass13device_kernelIN5flash19enable_sm80_to_sm89INS1_16FlashAttnBwdSm80INS1_25CollectiveMainloopBwdSm80ILi1ELi1EN4cute5tupleIJNS5_1CILi64EEES8_NS7_ILi192EEEEEENS_10bfloat16_tEfNS_4arch4Sm80ELb1ELb0ELb1ELb1ELb1ELb0ELb0ELb0ELi2ELi2ELi2ELi2ELb1EEENS1_24CollectiveEpilogueBwdGQAISA_fSD_Li256ELb1ELb1EEENS1_25SingleTileBwdLPTSchedulerILb1ELi64ELb1EEEEEEEEEvNT_6ParamsE,"ax",@progbits
	.align	128
.text._ZN7cutlass13device_kernelIN5flash19enable_sm80_to_sm89INS1_16FlashAttnBwdSm80INS1_25CollectiveMainloopBwdSm80ILi1ELi1EN4cute5tupleIJNS5_1CILi64EEES8_NS7_ILi192EEEEEENS_10bfloat16_tEfNS_4arch4Sm80ELb1ELb0ELb1ELb1ELb1ELb0ELb0ELb0ELi2ELi2ELi2ELi2ELb1EEENS1_24CollectiveEpilogueBwdGQAISA_fSD_Li256ELb1ELb1EEENS1_25SingleTileBwdLPTSchedulerILb1ELi64ELb1EEEEEEEEEvNT_6ParamsE:
        .type           _ZN7cutlass13device_kernelIN5flash19enable_sm80_to_sm89INS1_16FlashAttnBwdSm80INS1_25CollectiveMainloopBwdSm80ILi1ELi1EN4cute5tupleIJNS5_1CILi64EEES8_NS7_ILi192EEEEEENS_10bfloat16_tEfNS_4arch4Sm80ELb1ELb0ELb1ELb1ELb1ELb0ELb0ELb0ELi2ELi2ELi2ELi2ELb1EEENS1_24CollectiveEpilogueBwdGQAISA_fSD_Li256ELb1ELb1EEENS1_25SingleTileBwdLPTSchedulerILb1ELi64ELb1EEEEEEEEEvNT_6ParamsE,@function
        .size           _ZN7cutlass13device_kernelIN5flash19enable_sm80_to_sm89INS1_16FlashAttnBwdSm80INS1_25CollectiveMainloopBwdSm80ILi1ELi1EN4cute5tupleIJNS5_1CILi64EEES8_NS7_ILi192EEEEEENS_10bfloat16_tEfNS_4arch4Sm80ELb1ELb0ELb1ELb1ELb1ELb0ELb0ELb0ELi2ELi2ELi2ELi2ELb1EEENS1_24CollectiveEpilogueBwdGQAISA_fSD_Li256ELb1ELb1EEENS1_25SingleTileBwdLPTSchedulerILb1ELi64ELb1EEEEEEEEEvNT_6ParamsE,(.L_x_114 - _ZN7cutlass13device_kernelIN5flash19enable_sm80_to_sm89INS1_16FlashAttnBwdSm80INS1_25CollectiveMainloopBwdSm80ILi1ELi1EN4cute5tupleIJNS5_1CILi64EEES8_NS7_ILi192EEEEEENS_10bfloat16_tEfNS_4arch4Sm80ELb1ELb0ELb1ELb1ELb1ELb0ELb0ELb0ELi2ELi2ELi2ELi2ELb1EEENS1_24CollectiveEpilogueBwdGQAISA_fSD_Li256ELb1ELb1EEENS1_25SingleTileBwdLPTSchedulerILb1ELi64ELb1EEEEEEEEEvNT_6ParamsE)
        .other          _ZN7cutlass13device_kernelIN5flash19enable_sm80_to_sm89INS1_16FlashAttnBwdSm80INS1_25CollectiveMainloopBwdSm80ILi1ELi1EN4cute5tupleIJNS5_1CILi64EEES8_NS7_ILi192EEEEEENS_10bfloat16_tEfNS_4arch4Sm80ELb1ELb0ELb1ELb1ELb1ELb0ELb0ELb0ELi2ELi2ELi2ELi2ELb1EEENS1_24CollectiveEpilogueBwdGQAISA_fSD_Li256ELb1ELb1EEENS1_25SingleTileBwdLPTSchedulerILb1ELi64ELb1EEEEEEEEEvNT_6ParamsE,@"STO_CUDA_ENTRY STV_DEFAULT"
_ZN7cutlass13device_kernelIN5flash19enable_sm80_to_sm89INS1_16FlashAttnBwdSm80INS1_25CollectiveMainloopBwdSm80ILi1ELi1EN4cute5tupleIJNS5_1CILi64EEES8_NS7_ILi192EEEEEENS_10bfloat16_tEfNS_4arch4Sm80ELb1ELb0ELb1ELb1ELb1ELb0ELb0ELb0ELi2ELi2ELi2ELi2ELb1EEENS1_24CollectiveEpilogueBwdGQAISA_fSD_Li256ELb1ELb1EEENS1_25SingleTileBwdLPTSchedulerILb1ELi64ELb1EEEEEEEEEvNT_6ParamsE:
[----:B------:R-:W-:Y:S01]  /*0000*/  LDC R1, c[0x0][0x28] ;  /* 0x00000a00ff017b82 */ /* 0x000fe20000000800 */
[----:B------:R-:W-:Y:S05]  /*0010*/  EXIT ;  /* 0x000000000000794d */ /* 0x000fea0003800000 */
.L_x_23:
        /* <DEDUP_REMOVED lines=14> */
.L_x_114:


//--------------------- .text._ZN7cutlass13device_kernelIN5flash19enable_sm80_to_sm89INS1_16FlashAttnBwdSm80INS1_25CollectiveMainloopBwdSm80ILi2ELi1EN4cute5tupleIJNS5_1CILi64EEENS7_ILi80EEENS7_ILi192EEEEEENS_10bfloat16_tEfNS_4arch4Sm80ELb0ELb0ELb1ELb0ELb0ELb0ELb1ELb0ELi2ELi4ELi2ELi2ELb0EEENS1_21CollectiveEpilogueBwdISB_SC_SE_Li256ELb0ELb1ELi4EEENS1_19SingleTileSchedulerILb0ELb0ELb0ELi80EEEEEEEEEvNT_6ParamsE --------------------------
	.section	.text._ZN7cutlass13device_kernelIN5flash19enable_sm80_to_sm89INS1_16FlashAttnBwdSm80INS1_25CollectiveMainloopBwdSm80ILi2ELi1EN4cute5tupleIJNS5_1CILi64EEENS7_ILi80EEENS7_ILi192EEEEEENS_10bfloat16_tEfNS_4arch4Sm80ELb0ELb0ELb1ELb0ELb0ELb0ELb1ELb0ELi2ELi4ELi2ELi2ELb0EEENS1_21CollectiveEpilogueBwdISB_SC_SE_Li256ELb0ELb1ELi4EEENS1_19SingleTileSchedulerILb0ELb0ELb0ELi80EEEEEEEEEvNT_6ParamsE,"ax",@progbits
	.align	128
.text._ZN7cutlass13device_kernelIN5flash19enable_sm80_to_sm89INS1_16FlashAttnBwdSm80INS1_25CollectiveMainloopBwdSm80ILi2ELi1EN4cute5tupleIJNS5_1CILi64EEENS7_ILi80EEENS7_ILi192EEEEEENS_10bfloat16_tEfNS_4arch4Sm80ELb0ELb0ELb1ELb0ELb0ELb0ELb1ELb0ELi2ELi4ELi2ELi2ELb0EEENS1_21CollectiveEpilogueBwdISB_SC_SE_Li256ELb0ELb1ELi4EEENS1_19SingleTileSchedulerILb0ELb0ELb0ELi80EEEEEEEEEvNT_6ParamsE:
        .type           _ZN7cutlass13device_kernelIN5flash19enable_sm80_to_sm89INS1_16FlashAttnBwdSm80INS1_25CollectiveMainloopBwdSm80ILi2ELi1EN4cute5tupleIJNS5_1CILi64EEENS7_ILi80EEENS7_ILi192EEEEEENS_10bfloat16_tEfNS_4arch4Sm80ELb0ELb0ELb1ELb0ELb0ELb0ELb1ELb0ELi2ELi4ELi2ELi2ELb0EEENS1_21CollectiveEpilogueBwdISB_SC_SE_Li256ELb0ELb1ELi4EEENS1_19SingleTileSchedulerILb0ELb0ELb0ELi80EEEEEEEEEvNT_6ParamsE,@function
        .size           _ZN7cutlass13device_kernelIN5flash19enable_sm80_to_sm89INS1_16FlashAttnBwdSm80INS1_25CollectiveMainloopBwdSm80ILi2ELi1EN4cute5tupleIJNS5_1CILi64EEENS7_ILi80EEENS7_ILi192EEEEEENS_10bfloat16_tEfNS_4arch4Sm80ELb0ELb0ELb1ELb0ELb0ELb0ELb1ELb0ELi2ELi4ELi2ELi2ELb0EEENS1_21CollectiveEpilogueBwdISB_SC_SE_Li256ELb0ELb1ELi4EEENS1_19SingleTileSchedulerILb0ELb0ELb0ELi80EEEEEEEEEvNT_6ParamsE,(.L_x_115 - _ZN7cutlass13device_kernelIN5flash19enable_sm80_to_sm89INS1_16FlashAttnBwdSm80INS1_25CollectiveMainloopBwdSm80ILi2ELi1EN4cute5tupleIJNS5_1CILi64EEENS7_ILi80EEENS7_ILi192EEEEEENS_10bfloat16_tEfNS_4arch4Sm80ELb0ELb0ELb1ELb0ELb0ELb0ELb1ELb0ELi2ELi4ELi2ELi2ELb0EEENS1_21CollectiveEpilogueBwdISB_SC_SE_Li256ELb0ELb1ELi4EEENS1_19SingleTileSchedulerILb0ELb0ELb0ELi80EEEEEEEEEvNT_6ParamsE)
        .other          _ZN7cutlass13device_kernelIN5flash19enable_sm80_to_sm89INS1_16FlashAttnBwdSm80INS1_25CollectiveMainloopBwdSm80ILi2ELi1EN4cute5tupleIJNS5_1CILi64EEENS7_ILi80EEENS7_ILi192EEEEEENS_10bfloat16_tEfNS_4arch4Sm80ELb0ELb0ELb1ELb0ELb0ELb0ELb1ELb0ELi2ELi4ELi2ELi2ELb0EEENS1_21CollectiveEpilogueBwdISB_SC_SE_Li256ELb0ELb1ELi4EEENS1_19SingleTileSchedulerILb0ELb0ELb0ELi80EEEEEEEEEvNT_6ParamsE,@"STO_CUDA_ENTRY STV_DEFAULT"
_ZN7cutlass13device_kernelIN5flash19enable_sm80_to_sm89INS1_16FlashAttnBwdSm80INS1_25CollectiveMainloopBwdSm80ILi2ELi1EN4cute5tupleIJNS5_1CILi64EEENS7_ILi80EEENS7_ILi192EEEEEENS_10bfloat16_tEfNS_4arch4Sm80ELb0ELb0ELb1ELb0ELb0ELb0ELb1ELb0ELi2ELi4ELi2ELi2ELb0EEENS1_21CollectiveEpilogueBwdISB_SC_SE_Li256ELb0ELb1ELi4EEENS1_19SingleTileSchedulerILb0ELb0ELb0ELi80EEEEEEEEEvNT_6ParamsE:
[----:B------:R-:W-:Y:S01]  /*0000*/  LDC R1, c[0x0][0x28] ;  /* 0x00000a00ff017b82 */ /* 0x000fe20000000800 */
[----:B------:R-:W-:Y:S05]  /*0010*/  EXIT ;  /* 0x000000000000794d */ /* 0x000fea0003800000 */
.L_x_24:
        /* <DEDUP_REMOVED lines=14> */
.L_x_115:


//--------------------- .text._ZN7cutlass13device_kernelIN5flash19enable_sm80_to_sm89INS1_16FlashAttnBwdSm80INS1_25CollectiveMainloopBwdSm80ILi2ELi1EN4cute5tupleIJNS5_1CILi64EEENS7_ILi80EEENS7_ILi192EEEEEENS_10bfloat16_tEfNS_4arch4Sm80ELb0ELb0ELb1ELb0ELb1ELb0ELb1ELb0ELi2ELi4ELi2ELi2ELb0EEENS1_21CollectiveEpilogueBwdISB_SC_SE_Li256ELb0ELb1ELi4EEENS1_19SingleTileSchedulerILb0ELb0ELb0ELi80EEEEEEEEEvNT_6ParamsE --------------------------
	.section	.text._ZN7cutlass13device_kernelIN5flash19enable_sm80_to_sm89INS1_16FlashAttnBwdSm80INS1_25CollectiveMainloopBwdSm80ILi2ELi1EN4cute5tupleIJNS5_1CILi64EEENS7_ILi80EEENS7_ILi192EEEEEENS_10bfloat16_tEfNS_4arch4Sm80ELb0ELb0ELb1ELb0ELb1ELb0ELb1ELb0ELi2ELi4ELi2ELi2ELb0EEENS1_21CollectiveEpilogueBwdISB_SC_SE_Li256ELb0ELb1ELi4EEENS1_19SingleTileSchedulerILb0ELb0ELb0ELi80EEEEEEEEEvNT_6ParamsE,"ax",@progbits
	.align	128
.text._ZN7cutlass13device_kernelIN5flash19enable_sm80_to_sm89INS1_16FlashAttnBwdSm80INS1_25CollectiveMainloopBwdSm80ILi2ELi1EN4cute5tupleIJNS5_1CILi64EEENS7_ILi80EEENS7_ILi192EEEEEENS_10bfloat16_tEfNS_4arch4Sm80ELb0ELb0ELb1ELb0ELb1ELb0ELb1ELb0ELi2ELi4ELi2ELi2ELb0EEENS1_21CollectiveEpilogueBwdISB_SC_SE_Li256ELb0ELb1ELi4EEENS1_19SingleTileSchedulerILb0ELb0ELb0ELi80EEEEEEEEEvNT_6ParamsE:
        .type           _ZN7cutlass13device_kernelIN5flash19enable_sm80_to_sm89INS1_16FlashAttnBwdSm80INS1_25CollectiveMainloopBwdSm80ILi2ELi1EN4cute5tupleIJNS5_1CILi64EEENS7_ILi80EEENS7_ILi192EEEEEENS_10bfloat16_tEfNS_4arch4Sm80ELb0ELb0ELb1ELb0ELb1ELb0ELb1ELb0ELi2ELi4ELi2ELi2ELb0EEENS1_21CollectiveEpilogueBwdISB_SC_SE_Li256ELb0ELb1ELi4EEENS1_19SingleTileSchedulerILb0ELb0ELb0ELi80EEEEEEEEEvNT_6ParamsE,@function
        .size           _ZN7cutlass13device_kernelIN5flash19enable_sm80_to_sm89INS1_16FlashAttnBwdSm80INS1_25CollectiveMainloopBwdSm80ILi2ELi1EN4cute5tupleIJNS5_1CILi64EEENS7_ILi80EEENS7_ILi192EEEEEENS_10bfloat16_tEfNS_4arch4Sm80ELb0ELb0ELb1ELb0ELb1ELb0ELb1ELb0ELi2ELi4ELi2ELi2ELb0EEENS1_21CollectiveEpilogueBwdISB_SC_SE_Li256ELb0ELb1ELi4EEENS1_19SingleTileSchedulerILb0ELb0ELb0ELi80EEEEEEEEEvNT_6ParamsE,(.L_x_116 - _ZN7cutlass13device_kernelIN5flash19enable_sm80_to_sm89INS1_16FlashAttnBwdSm80INS1_25CollectiveMainloopBwdSm80ILi2ELi1EN4cute5tupleIJNS5_1CILi64EEENS7_ILi80EEENS7_ILi192EEEEEENS_10bfloat16_tEfNS_4arch4Sm80ELb0ELb0ELb1ELb0ELb1ELb0ELb1ELb0ELi2ELi4ELi2ELi2ELb0EEENS1_21CollectiveEpilogueBwdISB_SC_SE_Li256ELb0ELb1ELi4EEENS1_19SingleTileSchedulerILb0ELb0ELb0ELi80EEEEEEEEEvNT_6ParamsE)
        .other          _ZN7cutlass13device_kernelIN5flash19enable_sm80_to_sm89INS1_16FlashAttnBwdSm80INS1_25CollectiveMainloopBwdSm80ILi2ELi1EN4cute5tupleIJNS5_1CILi64EEENS7_ILi80EEENS7_ILi192EEEEEENS_10bfloat16_tEfNS_4arch4Sm80ELb0ELb0ELb1ELb0ELb1ELb0ELb1ELb0ELi2ELi4ELi2ELi2ELb0EEENS1_21CollectiveEpilogueBwdISB_SC_SE_Li256ELb0ELb1ELi4EEENS1_19SingleTileSchedulerILb0ELb0ELb0ELi80EEEEEEEEEvNT_6ParamsE,@"STO_CUDA_ENTRY STV_DEFAULT"
_ZN7cutlass13device_kernelIN5flash19enable_sm80_to_sm89INS1_16FlashAttnBwdSm80INS1_25CollectiveMainloopBwdSm80ILi2ELi1EN4cute5tupleIJNS5_1CILi64EEENS7_ILi80EEENS7_ILi192EEEEEENS_10bfloat16_tEfNS_4arch4Sm80ELb0ELb0ELb1ELb0ELb1ELb0ELb1ELb0ELi2ELi4ELi2ELi2ELb0EEENS1_21CollectiveEpilogueBwdISB_SC_SE_Li256ELb0ELb1ELi4EEENS1_19SingleTileSchedulerILb0ELb0ELb0ELi80EEEEEEEEEvNT_6ParamsE:
[----:B------:R-:W-:Y:S01]  /*0000*/  LDC R1, c[0x0][0x28] ;  /* 0x00000a00ff017b82 */ /* 0x000fe20000000800 */
[----:B------:R-:W-:Y:S05]  /*0010*/  EXIT ;  /* 0x000000000000794d */ /* 0x000fea0003800000 */
.L_x_25:
        /* <DEDUP_REMOVED lines=14> */
.L_x_116:


//--------------------- .text._ZN7cutlass13device_kernelIN5flash19enable_sm80_to_sm89INS1_16FlashAttnBwdSm80INS1_25CollectiveMainloopBwdSm80ILi2ELi1EN4cute5tupleIJNS5_1CILi64EEENS7_ILi80EEENS7_ILi192EEEEEENS_10bfloat16_tEfNS_4arch4Sm80ELb0ELb0ELb1ELb0ELb0ELb0ELb1ELb0ELi2ELi4ELi2ELi2ELb0EEENS1_24CollectiveEpilogueBwdGQAISB_fSE_Li256ELb0ELb0EEENS1_19SingleTileSchedulerILb0ELb0ELb0ELi80EEEEEEEEEvNT_6ParamsE --------------------------
	.section	.text._ZN7cutlass13device_kernelIN5flash19enable_sm80_to_sm89INS1_16FlashAttnBwdSm80INS1_25CollectiveMainloopBwdSm80ILi2ELi1EN4cute5tupleIJNS5_1CILi64EEENS7_ILi80EEENS7_ILi192EEEEEENS_10bfloat16_tEfNS_4arch4Sm80ELb0ELb0ELb1ELb0ELb0ELb0ELb1ELb0ELi2ELi4ELi2ELi2ELb0EEENS1_24CollectiveEpilogueBwdGQAISB_fSE_Li256ELb0ELb0EEENS1_19SingleTileSchedulerILb0ELb0ELb0ELi80EEEEEEEEEvNT_6ParamsE,"ax",@progbits
	.align	128
.text._ZN7cutlass13device_kernelIN5flash19enable_sm80_to_sm89INS1_16FlashAttnBwdSm80INS1_25CollectiveMainloopBwdSm80ILi2ELi1EN4cute5tupleIJNS5_1CILi64EEENS7_ILi80EEENS7_ILi192EEEEEENS_10bfloat16_tEfNS_4arch4Sm80ELb0ELb0ELb1ELb0ELb0ELb0ELb1ELb0ELi2ELi4ELi2ELi2ELb0EEENS1_24CollectiveEpilogueBwdGQAISB_fSE_Li256ELb0ELb0EEENS1_19SingleTileSchedulerILb0ELb0ELb0ELi80EEEEEEEEEvNT_6ParamsE:
        .type           _ZN7cutlass13device_kernelIN5flash19enable_sm80_to_sm89INS1_16FlashAttnBwdSm80INS1_25CollectiveMainloopBwdSm80ILi2ELi1EN4cute5tupleIJNS5_1CILi64EEENS7_ILi80EEENS7_ILi192EEEEEENS_10bfloat16_tEfNS_4arch4Sm80ELb0ELb0ELb1ELb0ELb0ELb0ELb1ELb0ELi2ELi4ELi2ELi2ELb0EEENS1_24CollectiveEpilogueBwdGQAISB_fSE_Li256ELb0ELb0EEENS1_19SingleTileSchedulerILb0ELb0ELb0ELi80EEEEEEEEEvNT_6ParamsE,@function
        .size           _ZN7cutlass13device_kernelIN5flash19enable_sm80_to_sm89INS1_16FlashAttnBwdSm80INS1_25CollectiveMainloopBwdSm80ILi2ELi1EN4cute5tupleIJNS5_1CILi64EEENS7_ILi80EEENS7_ILi192EEEEEENS_10bfloat16_tEfNS_4arch4Sm80ELb0ELb0ELb1ELb0ELb0ELb0ELb1ELb0ELi2ELi4ELi2ELi2ELb0EEENS1_24CollectiveEpilogueBwdGQAISB_fSE_Li256ELb0ELb0EEENS1_19SingleTileSchedulerILb0ELb0ELb0ELi80EEEEEEEEEvNT_6ParamsE,(.L_x_117 - _ZN7cutlass13device_kernelIN5flash19enable_sm80_to_sm89INS1_16FlashAttnBwdSm80INS1_25CollectiveMainloopBwdSm80ILi2ELi1EN4cute5tupleIJNS5_1CILi64EEENS7_ILi80EEENS7_ILi192EEEEEENS_10bfloat16_tEfNS_4arch4Sm80ELb0ELb0ELb1ELb0ELb0ELb0ELb1ELb0ELi2ELi4ELi2ELi2ELb0EEENS1_24CollectiveEpilogueBwdGQAISB_fSE_Li256ELb0ELb0EEENS1_19SingleTileSchedulerILb0ELb0ELb0ELi80EEEEEEEEEvNT_6ParamsE)
        .other          _ZN7cutlass13device_kernelIN5flash19enable_sm80_to_sm89INS1_16FlashAttnBwdSm80INS1_25CollectiveMainloopBwdSm80ILi2ELi1EN4cute5tupleIJNS5_1CILi64EEENS7_ILi80EEENS7_ILi192EEEEEENS_10bfloat16_tEfNS_4arch4Sm80ELb0ELb0ELb1ELb0ELb0ELb0ELb1ELb0ELi2ELi4ELi2ELi2ELb0EEENS1_24CollectiveEpilogueBwdGQAISB_fSE_Li256ELb0ELb0EEENS1_19SingleTileSchedulerILb0ELb0ELb0ELi80EEEEEEEEEvNT_6ParamsE,@"STO_CUDA_ENTRY STV_DEFAULT"
_ZN7cutlass13device_kernelIN5flash19enable_sm80_to_sm89INS1_16FlashAttnBwdSm80INS1_25CollectiveMainloopBwdSm80ILi2ELi1EN4cute5tupleIJNS5_1CILi64EEENS7_ILi80EEENS7_ILi192EEEEEENS_10bfloat16_tEfNS_4arch4Sm80ELb0ELb0ELb1ELb0ELb0ELb0ELb1ELb0ELi2ELi4ELi2ELi2ELb0EEENS1_24CollectiveEpilogueBwdGQAISB_fSE_Li256ELb0ELb0EEENS1_19SingleTileSchedulerILb0ELb0ELb0ELi80EEEEEEEEEvNT_6ParamsE:
[----:B------:R-:W-:Y:S01]  /*0000*/  LDC R1, c[0x0][0x28] ;  /* 0x00000a00ff017b82 */ /* 0x000fe20000000800 */
[----:B------:R-:W-:Y:S05]  /*0010*/  EXIT ;  /* 0x000000000000794d */ /* 0x000fea0003800000 */
.L_x_26:
        /* <DEDUP_REMOVED lines=14> */
.L_x_117:


//--------------------- .text._ZN7cutlass13device_kernelIN5flash19enable_sm80_to_sm89INS1_16FlashAttnBwdSm80INS1_25CollectiveMainloopBwdSm80ILi2ELi1EN4cute5tupleIJNS5_1CILi64EEENS7_ILi80EEENS7_ILi192EEEEEENS_10bfloat16_tEfNS_4arch4Sm80ELb0ELb0ELb1ELb0ELb1ELb0ELb1ELb0ELi2ELi4ELi2ELi2ELb0EEENS1_24CollectiveEpilogueBwdGQAISB_fSE_Li256ELb0ELb1EEENS1_19SingleTileSchedulerILb0ELb0ELb0ELi80EEEEEEEEEvNT_6ParamsE --------------------------
	.section	.text._ZN7cutlass13device_kernelIN5flash19enable_sm80_to_sm89INS1_16FlashAttnBwdSm80INS1_25CollectiveMainloopBwdSm80ILi2ELi1EN4cute5tupleIJNS5_1CILi64EEENS7_ILi80EEENS7_ILi192EEEEEENS_10bfloat16_tEfNS_4arch4Sm80ELb0ELb0ELb1ELb0ELb1ELb0ELb1ELb0ELi2ELi4ELi2ELi2ELb0EEENS1_24CollectiveEpilogueBwdGQAISB_fSE_Li256ELb0ELb1EEENS1_19SingleTileSchedulerILb0ELb0ELb0ELi80EEEEEEEEEvNT_6ParamsE,"ax",@progbits
	.align	128
.text._ZN7cutlass13device_kernelIN5flash19enable_sm80_to_sm89INS1_16FlashAttnBwdSm80INS1_25CollectiveMainloopBwdSm80ILi2ELi1EN4cute5tupleIJNS5_1CILi64EEENS7_ILi80EEENS7_ILi192EEEEEENS_10bfloat16_tEfNS_4arch4Sm80ELb0ELb0ELb1ELb0ELb1ELb0ELb1ELb0ELi2ELi4ELi2ELi2ELb0EEENS1_24CollectiveEpilogueBwdGQAISB_fSE_Li256ELb0ELb1EEENS1_19SingleTileSchedulerILb0ELb0ELb0ELi80EEEEEEEEEvNT_6ParamsE:
        .type           _ZN7cutlass13device_kernelIN5flash19enable_sm80_to_sm89INS1_16FlashAttnBwdSm80INS1_25CollectiveMainloopBwdSm80ILi2ELi1EN4cute5tupleIJNS5_1CILi64EEENS7_ILi80EEENS7_ILi192EEEEEENS_10bfloat16_tEfNS_4arch4Sm80ELb0ELb0ELb1ELb0ELb1ELb0ELb1ELb0ELi2ELi4ELi2ELi2ELb0EEENS1_24CollectiveEpilogueBwdGQAISB_fSE_Li256ELb0ELb1EEENS1_19SingleTileSchedulerILb0ELb0ELb0ELi80EEEEEEEEEvNT_6ParamsE,@function
        .size           _ZN7cutlass13device_kernelIN5flash19enable_sm80_to_sm89INS1_16FlashAttnBwdSm80INS1_25CollectiveMainloopBwdSm80ILi2ELi1EN4cute5tupleIJNS5_1CILi64EEENS7_ILi80EEENS7_ILi192EEEEEENS_10bfloat16_tEfNS_4arch4Sm80ELb0ELb0ELb1ELb0ELb1ELb0ELb1ELb0ELi2ELi4ELi2ELi2ELb0EEENS1_24CollectiveEpilogueBwdGQAISB_fSE_Li256ELb0ELb1EEENS1_19SingleTileSchedulerILb0ELb0ELb0ELi80EEEEEEEEEvNT_6ParamsE,(.L_x_118 - _ZN7cutlass13device_kernelIN5flash19enable_sm80_to_sm89INS1_16FlashAttnBwdSm80INS1_25CollectiveMainloopBwdSm80ILi2ELi1EN4cute5tupleIJNS5_1CILi64EEENS7_ILi80EEENS7_ILi192EEEEEENS_10bfloat16_tEfNS_4arch4Sm80ELb0ELb0ELb1ELb0ELb1ELb0ELb1ELb0ELi2ELi4ELi2ELi2ELb0EEENS1_24CollectiveEpilogueBwdGQAISB_fSE_Li256ELb0ELb1EEENS1_19SingleTileSchedulerILb0ELb0ELb0ELi80EEEEEEEEEvNT_6ParamsE)
        .other          _ZN7cutlass13device_kernelIN5flash19enable_sm80_to_sm89INS1_16FlashAttnBwdSm80INS1_25CollectiveMainloopBwdSm80ILi2ELi1EN4cute5tupleIJNS5_1CILi64EEENS7_ILi80EEENS7_ILi192EEEEEENS_10bfloat16_tEfNS_4arch4Sm80ELb0ELb0ELb1ELb0ELb1ELb0ELb1ELb0ELi2ELi4ELi2ELi2ELb0EEENS1_24CollectiveEpilogueBwdGQAISB_fSE_Li256ELb0ELb1EEENS1_19SingleTileSchedulerILb0ELb0ELb0ELi80EEEEEEEEEvNT_6ParamsE,@"STO_CUDA_ENTRY STV_DEFAULT"
_ZN7cutlass13device_kernelIN5flash19enable_sm80_to_sm89INS1_16FlashAttnBwdSm80INS1_25CollectiveMainloopBwdSm80ILi2ELi1EN4cute5tupleIJNS5_1CILi64EEENS7_ILi80EEENS7_ILi192EEEEEENS_10bfloat16_tEfNS_4arch4Sm80ELb0ELb0ELb1ELb0ELb1ELb0ELb1ELb0ELi2ELi4ELi2ELi2ELb0EEENS1_24CollectiveEpilogueBwdGQAISB_fSE_Li256ELb0ELb1EEENS1_19SingleTileSchedulerILb0ELb0ELb0ELi80EEEEEEEEEvNT_6ParamsE:
[----:B------:R-:W-:Y:S01]  /*0000*/  LDC R1, c[0x0][0x28] ;  /* 0x00000a00ff017b82 */ /* 0x000fe20000000800 */
[----:B------:R-:W-:Y:S05]  /*0010*/  EXIT ;  /* 0x000000000000794d */ /* 0x000fea0003800000 */
.L_x_27:
        /* <DEDUP_REMOVED lines=14> */
.L_x_118:


//--------------------- .text._ZN7cutlass13device_kernelIN5flash19enable_sm80_to_sm89INS1_16FlashAttnBwdSm80INS1_25CollectiveMainloopBwdSm80ILi2ELi1EN4cute5tupleIJNS5_1CILi64EEENS7_ILi80EEENS7_ILi192EEEEEENS_10bfloat16_tEfNS_4arch4Sm80ELb0ELb0ELb1ELb1ELb0ELb0ELb1ELb0ELi2ELi4ELi2ELi2ELb0EEENS1_21CollectiveEpilogueBwdISB_SC_SE_Li256ELb1ELb1ELi4EEENS1_19SingleTileSchedulerILb1ELb0ELb0ELi80EEEEEEEEEvNT_6ParamsE --------------------------
	.section	.text._ZN7cutlass13device_kernelIN5flash19enable_sm80_to_sm89INS1_16FlashAttnBwdSm80INS1_25CollectiveMainloopBwdSm80ILi2ELi1EN4cute5tupleIJNS5_1CILi64EEENS7_ILi80EEENS7_ILi192EEEEEENS_10bfloat16_tEfNS_4arch4Sm80ELb0ELb0ELb1ELb1ELb0ELb0ELb1ELb0ELi2ELi4ELi2ELi2ELb0EEENS1_21CollectiveEpilogueBwdISB_SC_SE_Li256ELb1ELb1ELi4EEENS1_19SingleTileSchedulerILb1ELb0ELb0ELi80EEEEEEEEEvNT_6ParamsE,"ax",@progbits
	.align	128
.text._ZN7cutlass13device_kernelIN5flash19enable_sm80_to_sm89INS1_16FlashAttnBwdSm80INS1_25CollectiveMainloopBwdSm80ILi2ELi1EN4cute5tupleIJNS5_1CILi64EEENS7_ILi80EEENS7_ILi192EEEEEENS_10bfloat16_tEfNS_4arch4Sm80ELb0ELb0ELb1ELb1ELb0ELb0ELb1ELb0ELi2ELi4ELi2ELi2ELb0EEENS1_21CollectiveEpilogueBwdISB_SC_SE_Li256ELb1ELb1ELi4EEENS1_19SingleTileSchedulerILb1ELb0ELb0ELi80EEEEEEEEEvNT_6ParamsE:
        .type           _ZN7cutlass13device_kernelIN5flash19enable_sm80_to_sm89INS1_16FlashAttnBwdSm80INS1_25CollectiveMainloopBwdSm80ILi2ELi1EN4cute5tupleIJNS5_1CILi64EEENS7_ILi80EEENS7_ILi192EEEEEENS_10bfloat16_tEfNS_4arch4Sm80ELb0ELb0ELb1ELb1ELb0ELb0ELb1ELb0ELi2ELi4ELi2ELi2ELb0EEENS1_21CollectiveEpilogueBwdISB_SC_SE_Li256ELb1ELb1ELi4EEENS1_19SingleTileSchedulerILb1ELb0ELb0ELi80EEEEEEEEEvNT_6ParamsE,@function
        .size           _ZN7cutlass13device_kernelIN5flash19enable_sm80_to_sm89INS1_16FlashAttnBwdSm80INS1_25CollectiveMainloopBwdSm80ILi2ELi1EN4cute5tupleIJNS5_1CILi64EEENS7_ILi80EEENS7_ILi192EEEEEENS_10bfloat16_tEfNS_4arch4Sm80ELb0ELb0ELb1ELb1ELb0ELb0ELb1ELb0ELi2ELi4ELi2ELi2ELb0EEENS1_21CollectiveEpilogueBwdISB_SC_SE_Li256ELb1ELb1ELi4EEENS1_19SingleTileSchedulerILb1ELb0ELb0ELi80EEEEEEEEEvNT_6ParamsE,(.L_x_119 - _ZN7cutlass13device_kernelIN5flash19enable_sm80_to_sm89INS1_16FlashAttnBwdSm80INS1_25CollectiveMainloopBwdSm80ILi2ELi1EN4cute5tupleIJNS5_1CILi64EEENS7_ILi80EEENS7_ILi192EEEEEENS_10bfloat16_tEfNS_4arch4Sm80ELb0ELb0ELb1ELb1ELb0ELb0ELb1ELb0ELi2ELi4ELi2ELi2ELb0EEENS1_21CollectiveEpilogueBwdISB_SC_SE_Li256ELb1ELb1ELi4EEENS1_19SingleTileSchedulerILb1ELb0ELb0ELi80EEEEEEEEEvNT_6ParamsE)
        .other          _ZN7cutlass13device_kernelIN5flash19enable_sm80_to_sm89INS1_16FlashAttnBwdSm80INS1_25CollectiveMainloopBwdSm80ILi2ELi1EN4cute5tupleIJNS5_1CILi64EEENS7_ILi80EEENS7_ILi192EEEEEENS_10bfloat16_tEfNS_4arch4Sm80ELb0ELb0ELb1ELb1ELb0ELb0ELb1ELb0ELi2ELi4ELi2ELi2ELb0EEENS1_21CollectiveEpilogueBwdISB_SC_SE_Li256ELb1ELb1ELi4EEENS1_19SingleTileSchedulerILb1ELb0ELb0ELi80EEEEEEEEEvNT_6ParamsE,@"STO_CUDA_ENTRY STV_DEFAULT"
_ZN7cutlass13device_kernelIN5flash19enable_sm80_to_sm89INS1_16FlashAttnBwdSm80INS1_25CollectiveMainloopBwdSm80ILi2ELi1EN4cute5tupleIJNS5_1CILi64EEENS7_ILi80EEENS7_ILi192EEEEEENS_10bfloat16_tEfNS_4arch4Sm80ELb0ELb0ELb1ELb1ELb0ELb0ELb1ELb0ELi2ELi4ELi2ELi2ELb0EEENS1_21CollectiveEpilogueBwdISB_SC_SE_Li256ELb1ELb1ELi4EEENS1_19SingleTileSchedulerILb1ELb0ELb0ELi80EEEEEEEEEvNT_6ParamsE:
[----:B------:R-:W-:Y:S01]  /*0000*/  LDC R1, c[0x0][0x28] ;  /* 0x00000a00ff017b82 */ /* 0x000fe20000000800 */
[----:B------:R-:W-:Y:S05]  /*0010*/  EXIT ;  /* 0x000000000000794d */ /* 0x000fea0003800000 */
.L_x_28:
        /* <DEDUP_REMOVED lines=14> */
.L_x_119:


//--------------------- .text._ZN7cutlass13device_kernelIN5flash19enable_sm80_to_sm89INS1_16FlashAttnBwdSm80INS1_25CollectiveMainloopBwdSm80ILi2ELi1EN4cute5tupleIJNS5_1CILi64EEENS7_ILi80EEENS7_ILi192EEEEEENS_10bfloat16_tEfNS_4arch4Sm80ELb0ELb0ELb1ELb1ELb1ELb0ELb1ELb0ELi2ELi4ELi2ELi2ELb0EEENS1_21CollectiveEpilogueBwdISB_SC_SE_Li256ELb1ELb1ELi4EEENS1_19SingleTileSchedulerILb1ELb0ELb0ELi80EEEEEEEEEvNT_6ParamsE --------------------------
	.section	.text._ZN7cutlass13device_kernelIN5flash19enable_sm80_to_sm89INS1_16FlashAttnBwdSm80INS1_25CollectiveMainloopBwdSm80ILi2ELi1EN4cute5tupleIJNS5_1CILi64EEENS7_ILi80EEENS7_ILi192EEEEEENS_10bfloat16_tEfNS_4arch4Sm80ELb0ELb0ELb1ELb1ELb1ELb0ELb1ELb0ELi2ELi4ELi2ELi2ELb0EEENS1_21CollectiveEpilogueBwdISB_SC_SE_Li256ELb1ELb1ELi4EEENS1_19SingleTileSchedulerILb1ELb0ELb0ELi80EEEEEEEEEvNT_6ParamsE,"ax",@progbits
	.align	128
.text._ZN7cutlass13device_kernelIN5flash19enable_sm80_to_sm89INS1_16FlashAttnBwdSm80INS1_25CollectiveMainloopBwdSm80ILi2ELi1EN4cute5tupleIJNS5_1CILi64EEENS7_ILi80EEENS7_ILi192EEEEEENS_10bfloat16_tEfNS_4arch4Sm80ELb0ELb0ELb1ELb1ELb1ELb0ELb1ELb0ELi2ELi4ELi2ELi2ELb0EEENS1_21CollectiveEpilogueBwdISB_SC_SE_Li256ELb1ELb1ELi4EEENS1_19SingleTileSchedulerILb1ELb0ELb0ELi80EEEEEEEEEvNT_6ParamsE:
        .type           _ZN7cutlass13device_kernelIN5flash19enable_sm80_to_sm89INS1_16FlashAttnBwdSm80INS1_25CollectiveMainloopBwdSm80ILi2ELi1EN4cute5tupleIJNS5_1CILi64EEENS7_ILi80EEENS7_ILi192EEEEEENS_10bfloat16_tEfNS_4arch4Sm80ELb0ELb0ELb1ELb1ELb1ELb0ELb1ELb0ELi2ELi4ELi2ELi2ELb0EEENS1_21CollectiveEpilogueBwdISB_SC_SE_Li256ELb1ELb1ELi4EEENS1_19SingleTileSchedulerILb1ELb0ELb0ELi80EEEEEEEEEvNT_6ParamsE,@function
        .size           _ZN7cutlass13device_kernelIN5flash19enable_sm80_to_sm89INS1_16FlashAttnBwdSm80INS1_25CollectiveMainloopBwdSm80ILi2ELi1EN4cute5tupleIJNS5_1CILi64EEENS7_ILi80EEENS7_ILi192EEEEEENS_10bfloat16_tEfNS_4arch4Sm80ELb0ELb0ELb1ELb1ELb1ELb0ELb1ELb0ELi2ELi4ELi2ELi2ELb0EEENS1_21CollectiveEpilogueBwdISB_SC_SE_Li256ELb1ELb1ELi4EEENS1_19SingleTileSchedulerILb1ELb0ELb0ELi80EEEEEEEEEvNT_6ParamsE,(.L_x_120 - _ZN7cutlass13device_kernelIN5flash19enable_sm80_to_sm89INS1_16FlashAttnBwdSm80INS1_25CollectiveMainloopBwdSm80ILi2ELi1EN4cute5tupleIJNS5_1CILi64EEENS7_ILi80EEENS7_ILi192EEEEEENS_10bfloat16_tEfNS_4arch4Sm80ELb0ELb0ELb1ELb1ELb1ELb0ELb1ELb0ELi2ELi4ELi2ELi2ELb0EEENS1_21CollectiveEpilogueBwdISB_SC_SE_Li256ELb1ELb1ELi4EEENS1_19SingleTileSchedulerILb1ELb0ELb0ELi80EEEEEEEEEvNT_6ParamsE)
        .other          _ZN7cutlass13device_kernelIN5flash19enable_sm80_to_sm89INS1_16FlashAttnBwdSm80INS1_25CollectiveMainloopBwdSm80ILi2ELi1EN4cute5tupleIJNS5_1CILi64EEENS7_ILi80EEENS7_ILi192EEEEEENS_10bfloat16_tEfNS_4arch4Sm80ELb0ELb0ELb1ELb1ELb1ELb0ELb1ELb0ELi2ELi4ELi2ELi2ELb0EEENS1_21CollectiveEpilogueBwdISB_SC_SE_Li256ELb1ELb1ELi4EEENS1_19SingleTileSchedulerILb1ELb0ELb0ELi80EEEEEEEEEvNT_6ParamsE,@"STO_CUDA_ENTRY STV_DEFAULT"
_ZN7cutlass13device_kernelIN5flash19enable_sm80_to_sm89INS1_16FlashAttnBwdSm80INS1_25CollectiveMainloopBwdSm80ILi2ELi1EN4cute5tupleIJNS5_1CILi64EEENS7_ILi80EEENS7_ILi192EEEEEENS_10bfloat16_tEfNS_4arch4Sm80ELb0ELb0ELb1ELb1ELb1ELb0ELb1ELb0ELi2ELi4ELi2ELi2ELb0EEENS1_21CollectiveEpilogueBwdISB_SC_SE_Li256ELb1ELb1ELi4EEENS1_19SingleTileSchedulerILb1ELb0ELb0ELi80EEEEEEEEEvNT_6ParamsE:
[----:B------:R-:W-:Y:S01]  /*0000*/  LDC R1, c[0x0][0x28] ;  /* 0x00000a00ff017b82 */ /* 0x000fe20000000800 */
[----:B------:R-:W-:Y:S05]  /*0010*/  EXIT ;  /* 0x000000000000794d */ /* 0x000fea0003800000 */
.L_x_29:
        /* <DEDUP_REMOVED lines=14> */
.L_x_120:


//--------------------- .text._ZN7cutlass13device_kernelIN5flash19enable_sm80_to_sm89INS1_16FlashAttnBwdSm80INS1_25CollectiveMainloopBwdSm80ILi2ELi1EN4cute5tupleIJNS5_1CILi64EEENS7_ILi80EEENS7_ILi192EEEEEENS_10bfloat16_tEfNS_4arch4Sm80ELb0ELb0ELb1ELb1ELb0ELb0ELb1ELb0ELi2ELi4ELi2ELi2ELb0EEENS1_24CollectiveEpilogueBwdGQAISB_fSE_Li256ELb1ELb0EEENS1_19SingleTileSchedulerILb1ELb0ELb0ELi80EEEEEEEEEvNT_6ParamsE --------------------------
	.section	.text._ZN7cutlass13device_kernelIN5flash19enable_sm80_to_sm89INS1_16FlashAttnBwdSm80INS1_25CollectiveMainloopBwdSm80ILi2ELi1EN4cute5tupleIJNS5_1CILi64EEENS7_ILi80EEENS7_ILi192EEEEEENS_10bfloat16_tEfNS_4arch4Sm80ELb0ELb0ELb1ELb1ELb0ELb0ELb1ELb0ELi2ELi4ELi2ELi2ELb0EEENS1_24CollectiveEpilogueBwdGQAISB_fSE_Li256ELb1ELb0EEENS1_19SingleTileSchedulerILb1ELb0ELb0ELi80EEEEEEEEEvNT_6ParamsE,"ax",@progbits
	.align	128
.text._ZN7cutlass13device_kernelIN5flash19enable_sm80_to_sm89INS1_16FlashAttnBwdSm80INS1_25CollectiveMainloopBwdSm80ILi2ELi1EN4cute5tupleIJNS5_1CILi64EEENS7_ILi80EEENS7_ILi192EEEEEENS_10bfloat16_tEfNS_4arch4Sm80ELb0ELb0ELb1ELb1ELb0ELb0ELb1ELb0ELi2ELi4ELi2ELi2ELb0EEENS1_24CollectiveEpilogueBwdGQAISB_fSE_Li256ELb1ELb0EEENS1_19SingleTileSchedulerILb1ELb0ELb0ELi80EEEEEEEEEvNT_6ParamsE:
        .type           _ZN7cutlass13device_kernelIN5flash19enable_sm80_to_sm89INS1_16FlashAttnBwdSm80INS1_25CollectiveMainloopBwdSm80ILi2ELi1EN4cute5tupleIJNS5_1CILi64EEENS7_ILi80EEENS7_ILi192EEEEEENS_10bfloat16_tEfNS_4arch4Sm80ELb0ELb0ELb1ELb1ELb0ELb0ELb1ELb0ELi2ELi4ELi2ELi2ELb0EEENS1_24CollectiveEpilogueBwdGQAISB_fSE_Li256ELb1ELb0EEENS1_19SingleTileSchedulerILb1ELb0ELb0ELi80EEEEEEEEEvNT_6ParamsE,@function
        .size           _ZN7cutlass13device_kernelIN5flash19enable_sm80_to_sm89INS1_16FlashAttnBwdSm80INS1_25CollectiveMainloopBwdSm80ILi2ELi1EN4cute5tupleIJNS5_1CILi64EEENS7_ILi80EEENS7_ILi192EEEEEENS_10bfloat16_tEfNS_4arch4Sm80ELb0ELb0ELb1ELb1ELb0ELb0ELb1ELb0ELi2ELi4ELi2ELi2ELb0EEENS1_24CollectiveEpilogueBwdGQAISB_fSE_Li256ELb1ELb0EEENS1_19SingleTileSchedulerILb1ELb0ELb0ELi80EEEEEEEEEvNT_6ParamsE,(.L_x_121 - _ZN7cutlass13device_kernelIN5flash19enable_sm80_to_sm89INS1_16FlashAttnBwdSm80INS1_25CollectiveMainloopBwdSm80ILi2ELi1EN4cute5tupleIJNS5_1CILi64EEENS7_ILi80EEENS7_ILi192EEEEEENS_10bfloat16_tEfNS_4arch4Sm80ELb0ELb0ELb1ELb1ELb0ELb0ELb1ELb0ELi2ELi4ELi2ELi2ELb0EEENS1_24CollectiveEpilogueBwdGQAISB_fSE_Li256ELb1ELb0EEENS1_19SingleTileSchedulerILb1ELb0ELb0ELi80EEEEEEEEEvNT_6ParamsE)
        .other          _ZN7cutlass13device_kernelIN5flash19enable_sm80_to_sm89INS1_16FlashAttnBwdSm80INS1_25CollectiveMainloopBwdSm80ILi2ELi1EN4cute5tupleIJNS5_1CILi64EEENS7_ILi80EEENS7_ILi192EEEEEENS_10bfloat16_tEfNS_4arch4Sm80ELb0ELb0ELb1ELb1ELb0ELb0ELb1ELb0ELi2ELi4ELi2ELi2ELb0EEENS1_24CollectiveEpilogueBwdGQAISB_fSE_Li256ELb1ELb0EEENS1_19SingleTileSchedulerILb1ELb0ELb0ELi80EEEEEEEEEvNT_6ParamsE,@"STO_CUDA_ENTRY STV_DEFAULT"
_ZN7cutlass13device_kernelIN5flash19enable_sm80_to_sm89INS1_16FlashAttnBwdSm80INS1_25CollectiveMainloopBwdSm80ILi2ELi1EN4cute5tupleIJNS5_1CILi64EEENS7_ILi80EEENS7_ILi192EEEEEENS_10bfloat16_tEfNS_4arch4Sm80ELb0ELb0ELb1ELb1ELb0ELb0ELb1ELb0ELi2ELi4ELi2ELi2ELb0EEENS1_24CollectiveEpilogueBwdGQAISB_fSE_Li256ELb1ELb0EEENS1_19SingleTileSchedulerILb1ELb0ELb0ELi80EEEEEEEEEvNT_6ParamsE:
[----:B------:R-:W-:Y:S01]  /*0000*/  LDC R1, c[0x0][0x28] ;  /* 0x00000a00ff017b82 */ /* 0x000fe20000000800 */
[----:B------:R-:W-:Y:S05]  /*0010*/  EXIT ;  /* 0x000000000000794d */ /* 0x000fea0003800000 */
.L_x_30:
        /* <DEDUP_REMOVED lines=14> */
.L_x_121:


//--------------------- .text._ZN7cutlass13device_kernelIN5flash19enable_sm80_to_sm89INS1_16FlashAttnBwdSm80INS1_25CollectiveMainloopBwdSm80ILi2ELi1EN4cute5tupleIJNS5_1CILi64EEENS7_ILi80EEENS7_ILi192EEEEEENS_10bfloat16_tEfNS_4arch4Sm80ELb0ELb0ELb1ELb1ELb1ELb0ELb1ELb0ELi2ELi4ELi2ELi2ELb0EEENS1_24CollectiveEpilogueBwdGQAISB_fSE_Li256ELb1ELb1EEENS1_19SingleTileSchedulerILb1ELb0ELb0ELi80EEEEEEEEEvNT_6ParamsE --------------------------
	.section	.text._ZN7cutlass13device_kernelIN5flash19enable_sm80_to_sm89INS1_16FlashAttnBwdSm80INS1_25CollectiveMainloopBwdSm80ILi2ELi1EN4cute5tupleIJNS5_1CILi64EEENS7_ILi80EEENS7_ILi192EEEEEENS_10bfloat16_tEfNS_4arch4Sm80ELb0ELb0ELb1ELb1ELb1ELb0ELb1ELb0ELi2ELi4ELi2ELi2ELb0EEENS1_24CollectiveEpilogueBwdGQAISB_fSE_Li256ELb1ELb1EEENS1_19SingleTileSchedulerILb1ELb0ELb0ELi80EEEEEEEEEvNT_6ParamsE,"ax",@progbits
	.align	128
.text._ZN7cutlass13device_kernelIN5flash19enable_sm80_to_sm89INS1_16FlashAttnBwdSm80INS1_25CollectiveMainloopBwdSm80ILi2ELi1EN4cute5tupleIJNS5_1CILi64EEENS7_ILi80EEENS7_ILi192EEEEEENS_10bfloat16_tEfNS_4arch4Sm80ELb0ELb0ELb1ELb1ELb1ELb0ELb1ELb0ELi2ELi4ELi2ELi2ELb0EEENS1_24CollectiveEpilogueBwdGQAISB_fSE_Li256ELb1ELb1EEENS1_19SingleTileSchedulerILb1ELb0ELb0ELi80EEEEEEEEEvNT_6ParamsE:
        .type           _ZN7cutlass13device_kernelIN5flash19enable_sm80_to_sm89INS1_16FlashAttnBwdSm80INS1_25CollectiveMainloopBwdSm80ILi2ELi1EN4cute5tupleIJNS5_1CILi64EEENS7_ILi80EEENS7_ILi192EEEEEENS_10bfloat16_tEfNS_4arch4Sm80ELb0ELb0ELb1ELb1ELb1ELb0ELb1ELb0ELi2ELi4ELi2ELi2ELb0EEENS1_24CollectiveEpilogueBwdGQAISB_fSE_Li256ELb1ELb1EEENS1_19SingleTileSchedulerILb1ELb0ELb0ELi80EEEEEEEEEvNT_6ParamsE,@function
        .size           _ZN7cutlass13device_kernelIN5flash19enable_sm80_to_sm89INS1_16FlashAttnBwdSm80INS1_25CollectiveMainloopBwdSm80ILi2ELi1EN4cute5tupleIJNS5_1CILi64EEENS7_ILi80EEENS7_ILi192EEEEEENS_10bfloat16_tEfNS_4arch4Sm80ELb0ELb0ELb1ELb1ELb1ELb0ELb1ELb0ELi2ELi4ELi2ELi2ELb0EEENS1_24CollectiveEpilogueBwdGQAISB_fSE_Li256ELb1ELb1EEENS1_19SingleTileSchedulerILb1ELb0ELb0ELi80EEEEEEEEEvNT_6ParamsE,(.L_x_122 - _ZN7cutlass13device_kernelIN5flash19enable_sm80_to_sm89INS1_16FlashAttnBwdSm80INS1_25CollectiveMainloopBwdSm80ILi2ELi1EN4cute5tupleIJNS5_1CILi64EEENS7_ILi80EEENS7_ILi192EEEEEENS_10bfloat16_tEfNS_4arch4Sm80ELb0ELb0ELb1ELb1ELb1ELb0ELb1ELb0ELi2ELi4ELi2ELi2ELb0EEENS1_24CollectiveEpilogueBwdGQAISB_fSE_Li256ELb1ELb1EEENS1_19SingleTileSchedulerILb1ELb0ELb0ELi80EEEEEEEEEvNT_6ParamsE)
        .other          _ZN7cutlass13device_kernelIN5flash19enable_sm80_to_sm89INS1_16FlashAttnBwdSm80INS1_25CollectiveMainloopBwdSm80ILi2ELi1EN4cute5tupleIJNS5_1CILi64EEENS7_ILi80EEENS7_ILi192EEEEEENS_10bfloat16_tEfNS_4arch4Sm80ELb0ELb0ELb1ELb1ELb1ELb0ELb1ELb0ELi2ELi4ELi2ELi2ELb0EEENS1_24CollectiveEpilogueBwdGQAISB_fSE_Li256ELb1ELb1EEENS1_19SingleTileSchedulerILb1ELb0ELb0ELi80EEEEEEEEEvNT_6ParamsE,@"STO_CUDA_ENTRY STV_DEFAULT"
_ZN7cutlass13device_kernelIN5flash19enable_sm80_to_sm89INS1_16FlashAttnBwdSm80INS1_25CollectiveMainloopBwdSm80ILi2ELi1EN4cute5tupleIJNS5_1CILi64EEENS7_ILi80EEENS7_ILi192EEEEEENS_10bfloat16_tEfNS_4arch4Sm80ELb0ELb0ELb1ELb1ELb1ELb0ELb1ELb0ELi2ELi4ELi2ELi2ELb0EEENS1_24CollectiveEpilogueBwdGQAISB_fSE_Li256ELb1ELb1EEENS1_19SingleTileSchedulerILb1ELb0ELb0ELi80EEEEEEEEEvNT_6ParamsE:
[----:B------:R-:W-:Y:S01]  /*0000*/  LDC R1, c[0x0][0x28] ;  /* 0x00000a00ff017b82 */ /* 0x000fe20000000800 */
[----:B------:R-:W-:Y:S05]  /*0010*/  EXIT ;  /* 0x000000000000794d */ /* 0x000fea0003800000 */
.L_x_31:
        /* <DEDUP_REMOVED lines=14> */
.L_x_122:


//--------------------- .text._ZN7cutlass13device_kernelIN5flash19enable_sm80_to_sm89INS1_16FlashAttnBwdSm80INS1_25CollectiveMainloopBwdSm80ILi2ELi1EN4cute5tupleIJNS5_1CILi64EEENS7_ILi80EEENS7_ILi192EEEEEENS_10bfloat16_tEfNS_4arch4Sm80ELb0ELb1ELb1ELb0ELb0ELb0ELb1ELb0ELi2ELi4ELi2ELi2ELb0EEENS1_21CollectiveEpilogueBwdISB_SC_SE_Li256ELb0ELb1ELi4EEENS1_19SingleTileSchedulerILb0ELb0ELb0ELi80EEEEEEEEEvNT_6ParamsE --------------------------
	.section	.text._ZN7cutlass13device_kernelIN5flash19enable_sm80_to_sm89INS1_16FlashAttnBwdSm80INS1_25CollectiveMainloopBwdSm80ILi2ELi1EN4cute5tupleIJNS5_1CILi64EEENS7_ILi80EEENS7_ILi192EEEEEENS_10bfloat16_tEfNS_4arch4Sm80ELb0ELb1ELb1ELb0ELb0ELb0ELb1ELb0ELi2ELi4ELi2ELi2ELb0EEENS1_21CollectiveEpilogueBwdISB_SC_SE_Li256ELb0ELb1ELi4EEENS1_19SingleTileSchedulerILb0ELb0ELb0ELi80EEEEEEEEEvNT_6ParamsE,"ax",@progbits
	.align	128
.text._ZN7cutlass13device_kernelIN5flash19enable_sm80_to_sm89INS1_16FlashAttnBwdSm80INS1_25CollectiveMainloopBwdSm80ILi2ELi1EN4cute5tupleIJNS5_1CILi64EEENS7_ILi80EEENS7_ILi192EEEEEENS_10bfloat16_tEfNS_4arch4Sm80ELb0ELb1ELb1ELb0ELb0ELb0ELb1ELb0ELi2ELi4ELi2ELi2ELb0EEENS1_21CollectiveEpilogueBwdISB_SC_SE_Li256ELb0ELb1ELi4EEENS1_19SingleTileSchedulerILb0ELb0ELb0ELi80EEEEEEEEEvNT_6ParamsE:
        .type           _ZN7cutlass13device_kernelIN5flash19enable_sm80_to_sm89INS1_16FlashAttnBwdSm80INS1_25CollectiveMainloopBwdSm80ILi2ELi1EN4cute5tupleIJNS5_1CILi64EEENS7_ILi80EEENS7_ILi192EEEEEENS_10bfloat16_tEfNS_4arch4Sm80ELb0ELb1ELb1ELb0ELb0ELb0ELb1ELb0ELi2ELi4ELi2ELi2ELb0EEENS1_21CollectiveEpilogueBwdISB_SC_SE_Li256ELb0ELb1ELi4EEENS1_19SingleTileSchedulerILb0ELb0ELb0ELi80EEEEEEEEEvNT_6ParamsE,@function
        .size           _ZN7cutlass13device_kernelIN5flash19enable_sm80_to_sm89INS1_16FlashAttnBwdSm80INS1_25CollectiveMainloopBwdSm80ILi2ELi1EN4cute5tupleIJNS5_1CILi64EEENS7_ILi80EEENS7_ILi192EEEEEENS_10bfloat16_tEfNS_4arch4Sm80ELb0ELb1ELb1ELb0ELb0ELb0ELb1ELb0ELi2ELi4ELi2ELi2ELb0EEENS1_21CollectiveEpilogueBwdISB_SC_SE_Li256ELb0ELb1ELi4EEENS1_19SingleTileSchedulerILb0ELb0ELb0ELi80EEEEEEEEEvNT_6ParamsE,(.L_x_123 - _ZN7cutlass13device_kernelIN5flash19enable_sm80_to_sm89INS1_16FlashAttnBwdSm80INS1_25CollectiveMainloopBwdSm80ILi2ELi1EN4cute5tupleIJNS5_1CILi64EEENS7_ILi80EEENS7_ILi192EEEEEENS_10bfloat16_tEfNS_4arch4Sm80ELb0ELb1ELb1ELb0ELb0ELb0ELb1ELb0ELi2ELi4ELi2ELi2ELb0EEENS1_21CollectiveEpilogueBwdISB_SC_SE_Li256ELb0ELb1ELi4EEENS1_19SingleTileSchedulerILb0ELb0ELb0ELi80EEEEEEEEEvNT_6ParamsE)
        .other          _ZN7cutlass13device_kernelIN5flash19enable_sm80_to_sm89INS1_16FlashAttnBwdSm80INS1_25CollectiveMainloopBwdSm80ILi2ELi1EN4cute5tupleIJNS5_1CILi64EEENS7_ILi80EEENS7_ILi192EEEEEENS_10bfloat16_tEfNS_4arch4Sm80ELb0ELb1ELb1ELb0ELb0ELb0ELb1ELb0ELi2ELi4ELi2ELi2ELb0EEENS1_21CollectiveEpilogueBwdISB_SC_SE_Li256ELb0ELb1ELi4EEENS1_19SingleTileSchedulerILb0ELb0ELb0ELi80EEEEEEEEEvNT_6ParamsE,@"STO_CUDA_ENTRY STV_DEFAULT"
_ZN7cutlass13device_kernelIN5flash19enable_sm80_to_sm89INS1_16FlashAttnBwdSm80INS1_25CollectiveMainloopBwdSm80ILi2ELi1EN4cute5tupleIJNS5_1CILi64EEENS7_ILi80EEENS7_ILi192EEEEEENS_10bfloat16_tEfNS_4arch4Sm80ELb0ELb1ELb1ELb0ELb0ELb0ELb1ELb0ELi2ELi4ELi2ELi2ELb0EEENS1_21CollectiveEpilogueBwdISB_SC_SE_Li256ELb0ELb1ELi4EEENS1_19SingleTileSchedulerILb0ELb0ELb0ELi80EEEEEEEEEvNT_6ParamsE:
[----:B------:R-:W-:Y:S01]  /*0000*/  LDC R1, c[0x0][0x28] ;  /* 0x00000a00ff017b82 */ /* 0x000fe20000000800 */
[----:B------:R-:W-:Y:S05]  /*0010*/  EXIT ;  /* 0x000000000000794d */ /* 0x000fea0003800000 */
.L_x_32:
        /* <DEDUP_REMOVED lines=14> */
.L_x_123:


//--------------------- .text._ZN7cutlass13device_kernelIN5flash19enable_sm80_to_sm89INS1_16FlashAttnBwdSm80INS1_25CollectiveMainloopBwdSm80ILi2ELi1EN4cute5tupleIJNS5_1CILi64EEENS7_ILi80EEENS7_ILi192EEEEEENS_10bfloat16_tEfNS_4arch4Sm80ELb0ELb1ELb1ELb0ELb1ELb0ELb1ELb0ELi2ELi4ELi2ELi2ELb0EEENS1_21CollectiveEpilogueBwdISB_SC_SE_Li256ELb0ELb1ELi4EEENS1_19SingleTileSchedulerILb0ELb0ELb0ELi80EEEEEEEEEvNT_6ParamsE --------------------------
	.section	.text._ZN7cutlass13device_kernelIN5flash19enable_sm80_to_sm89INS1_16FlashAttnBwdSm80INS1_25CollectiveMainloopBwdSm80ILi2ELi1EN4cute5tupleIJNS5_1CILi64EEENS7_ILi80EEENS7_ILi192EEEEEENS_10bfloat16_tEfNS_4arch4Sm80ELb0ELb1ELb1ELb0ELb1ELb0ELb1ELb0ELi2ELi4ELi2ELi2ELb0EEENS1_21CollectiveEpilogueBwdISB_SC_SE_Li256ELb0ELb1ELi4EEENS1_19SingleTileSchedulerILb0ELb0ELb0ELi80EEEEEEEEEvNT_6ParamsE,"ax",@progbits
	.align	128
.text._ZN7cutlass13device_kernelIN5flash19enable_sm80_to_sm89INS1_16FlashAttnBwdSm80INS1_25CollectiveMainloopBwdSm80ILi2ELi1EN4cute5tupleIJNS5_1CILi64EEENS7_ILi80EEENS7_ILi192EEEEEENS_10bfloat16_tEfNS_4arch4Sm80ELb0ELb1ELb1ELb0ELb1ELb0ELb1ELb0ELi2ELi4ELi2ELi2ELb0EEENS1_21CollectiveEpilogueBwdISB_SC_SE_Li256ELb0ELb1ELi4EEENS1_19SingleTileSchedulerILb0ELb0ELb0ELi80EEEEEEEEEvNT_6ParamsE:
        .type           _ZN7cutlass13device_kernelIN5flash19enable_sm80_to_sm89INS1_16FlashAttnBwdSm80INS1_25CollectiveMainloopBwdSm80ILi2ELi1EN4cute5tupleIJNS5_1CILi64EEENS7_ILi80EEENS7_ILi192EEEEEENS_10bfloat16_tEfNS_4arch4Sm80ELb0ELb1ELb1ELb0ELb1ELb0ELb1ELb0ELi2ELi4ELi2ELi2ELb0EEENS1_21CollectiveEpilogueBwdISB_SC_SE_Li256ELb0ELb1ELi4EEENS1_19SingleTileSchedulerILb0ELb0ELb0ELi80EEEEEEEEEvNT_6ParamsE,@function
        .size           _ZN7cutlass13device_kernelIN5flash19enable_sm80_to_sm89INS1_16FlashAttnBwdSm80INS1_25CollectiveMainloopBwdSm80ILi2ELi1EN4cute5tupleIJNS5_1CILi64EEENS7_ILi80EEENS7_ILi192EEEEEENS_10bfloat16_tEfNS_4arch4Sm80ELb0ELb1ELb1ELb0ELb1ELb0ELb1ELb0ELi2ELi4ELi2ELi2ELb0EEENS1_21CollectiveEpilogueBwdISB_SC_SE_Li256ELb0ELb1ELi4EEENS1_19SingleTileSchedulerILb0ELb0ELb0ELi80EEEEEEEEEvNT_6ParamsE,(.L_x_124 - _ZN7cutlass13device_kernelIN5flash19enable_sm80_to_sm89INS1_16FlashAttnBwdSm80INS1_25CollectiveMainloopBwdSm80ILi2ELi1EN4cute5tupleIJNS5_1CILi64EEENS7_ILi80EEENS7_ILi192EEEEEENS_10bfloat16_tEfNS_4arch4Sm80ELb0ELb1ELb1ELb0ELb1ELb0ELb1ELb0ELi2ELi4ELi2ELi2ELb0EEENS1_21CollectiveEpilogueBwdISB_SC_SE_Li256ELb0ELb1ELi4EEENS1_19SingleTileSchedulerILb0ELb0ELb0ELi80EEEEEEEEEvNT_6ParamsE)
        .other          _ZN7cutlass13device_kernelIN5flash19enable_sm80_to_sm89INS1_16FlashAttnBwdSm80INS1_25CollectiveMainloopBwdSm80ILi2ELi1EN4cute5tupleIJNS5_1CILi64EEENS7_ILi80EEENS7_ILi192EEEEEENS_10bfloat16_tEfNS_4arch4Sm80ELb0ELb1ELb1ELb0ELb1ELb0ELb1ELb0ELi2ELi4ELi2ELi2ELb0EEENS1_21CollectiveEpilogueBwdISB_SC_SE_Li256ELb0ELb1ELi4EEENS1_19SingleTileSchedulerILb0ELb0ELb0ELi80EEEEEEEEEvNT_6ParamsE,@"STO_CUDA_ENTRY STV_DEFAULT"
_ZN7cutlass13device_kernelIN5flash19enable_sm80_to_sm89INS1_16FlashAttnBwdSm80INS1_25CollectiveMainloopBwdSm80ILi2ELi1EN4cute5tupleIJNS5_1CILi64EEENS7_ILi80EEENS7_ILi192EEEEEENS_10bfloat16_tEfNS_4arch4Sm80ELb0ELb1ELb1ELb0ELb1ELb0ELb1ELb0ELi2ELi4ELi2ELi2ELb0EEENS1_21CollectiveEpilogueBwdISB_SC_SE_Li256ELb0ELb1ELi4EEENS1_19SingleTileSchedulerILb0ELb0ELb0ELi80EEEEEEEEEvNT_6ParamsE:
[----:B------:R-:W-:Y:S01]  /*0000*/  LDC R1, c[0x0][0x28] ;  /* 0x00000a00ff017b82 */ /* 0x000fe20000000800 */
[----:B------:R-:W-:Y:S05]  /*0010*/  EXIT ;  /* 0x000000000000794d */ /* 0x000fea0003800000 */
.L_x_33:
        /* <DEDUP_REMOVED lines=14> */
.L_x_124:


//--------------------- .text._ZN7cutlass13device_kernelIN5flash19enable_sm80_to_sm89INS1_16FlashAttnBwdSm80INS1_25CollectiveMainloopBwdSm80ILi2ELi1EN4cute5tupleIJNS5_1CILi64EEENS7_ILi80EEENS7_ILi192EEEEEENS_10bfloat16_tEfNS_4arch4Sm80ELb0ELb1ELb1ELb0ELb0ELb0ELb1ELb0ELi2ELi4ELi2ELi2ELb0EEENS1_24CollectiveEpilogueBwdGQAISB_fSE_Li256ELb0ELb0EEENS1_19SingleTileSchedulerILb0ELb0ELb0ELi80EEEEEEEEEvNT_6ParamsE --------------------------
	.section	.text._ZN7cutlass13device_kernelIN5flash19enable_sm80_to_sm89INS1_16FlashAttnBwdSm80INS1_25CollectiveMainloopBwdSm80ILi2ELi1EN4cute5tupleIJNS5_1CILi64EEENS7_ILi80EEENS7_ILi192EEEEEENS_10bfloat16_tEfNS_4arch4Sm80ELb0ELb1ELb1ELb0ELb0ELb0ELb1ELb0ELi2ELi4ELi2ELi2ELb0EEENS1_24CollectiveEpilogueBwdGQAISB_fSE_Li256ELb0ELb0EEENS1_19SingleTileSchedulerILb0ELb0ELb0ELi80EEEEEEEEEvNT_6ParamsE,"ax",@progbits
	.align	128
.text._ZN7cutlass13device_kernelIN5flash19enable_sm80_to_sm89INS1_16FlashAttnBwdSm80INS1_25CollectiveMainloopBwdSm80ILi2ELi1EN4cute5tupleIJNS5_1CILi64EEENS7_ILi80EEENS7_ILi192EEEEEENS_10bfloat16_tEfNS_4arch4Sm80ELb0ELb1ELb1ELb0ELb0ELb0ELb1ELb0ELi2ELi4ELi2ELi2ELb0EEENS1_24CollectiveEpilogueBwdGQAISB_fSE_Li256ELb0ELb0EEENS1_19SingleTileSchedulerILb0ELb0ELb0ELi80EEEEEEEEEvNT_6ParamsE:
        .type           _ZN7cutlass13device_kernelIN5flash19enable_sm80_to_sm89INS1_16FlashAttnBwdSm80INS1_25CollectiveMainloopBwdSm80ILi2ELi1EN4cute5tupleIJNS5_1CILi64EEENS7_ILi80EEENS7_ILi192EEEEEENS_10bfloat16_tEfNS_4arch4Sm80ELb0ELb1ELb1ELb0ELb0ELb0ELb1ELb0ELi2ELi4ELi2ELi2ELb0EEENS1_24CollectiveEpilogueBwdGQAISB_fSE_Li256ELb0ELb0EEENS1_19SingleTileSchedulerILb0ELb0ELb0ELi80EEEEEEEEEvNT_6ParamsE,@function
        .size           _ZN7cutlass13device_kernelIN5flash19enable_sm80_to_sm89INS1_16FlashAttnBwdSm80INS1_25CollectiveMainloopBwdSm80ILi2ELi1EN4cute5tupleIJNS5_1CILi64EEENS7_ILi80EEENS7_ILi192EEEEEENS_10bfloat16_tEfNS_4arch4Sm80ELb0ELb1ELb1ELb0ELb0ELb0ELb1ELb0ELi2ELi4ELi2ELi2ELb0EEENS1_24CollectiveEpilogueBwdGQAISB_fSE_Li256ELb0ELb0EEENS1_19SingleTileSchedulerILb0ELb0ELb0ELi80EEEEEEEEEvNT_6ParamsE,(.L_x_125 - _ZN7cutlass13device_kernelIN5flash19enable_sm80_to_sm89INS1_16FlashAttnBwdSm80INS1_25CollectiveMainloopBwdSm80ILi2ELi1EN4cute5tupleIJNS5_1CILi64EEENS7_ILi80EEENS7_ILi192EEEEEENS_10bfloat16_tEfNS_4arch4Sm80ELb0ELb1ELb1ELb0ELb0ELb0ELb1ELb0ELi2ELi4ELi2ELi2ELb0EEENS1_24CollectiveEpilogueBwdGQAISB_fSE_Li256ELb0ELb0EEENS1_19SingleTileSchedulerILb0ELb0ELb0ELi80EEEEEEEEEvNT_6ParamsE)
        .other          _ZN7cutlass13device_kernelIN5flash19enable_sm80_to_sm89INS1_16FlashAttnBwdSm80INS1_25CollectiveMainloopBwdSm80ILi2ELi1EN4cute5tupleIJNS5_1CILi64EEENS7_ILi80EEENS7_ILi192EEEEEENS_10bfloat16_tEfNS_4arch4Sm80ELb0ELb1ELb1ELb0ELb0ELb0ELb1ELb0ELi2ELi4ELi2ELi2ELb0EEENS1_24CollectiveEpilogueBwdGQAISB_fSE_Li256ELb0ELb0EEENS1_19SingleTileSchedulerILb0ELb0ELb0ELi80EEEEEEEEEvNT_6ParamsE,@"STO_CUDA_ENTRY STV_DEFAULT"
_ZN7cutlass13device_kernelIN5flash19enable_sm80_to_sm89INS1_16FlashAttnBwdSm80INS1_25CollectiveMainloopBwdSm80ILi2ELi1EN4cute5tupleIJNS5_1CILi64EEENS7_ILi80EEENS7_ILi192EEEEEENS_10bfloat16_tEfNS_4arch4Sm80ELb0ELb1ELb1ELb0ELb0ELb0ELb1ELb0ELi2ELi4ELi2ELi2ELb0EEENS1_24CollectiveEpilogueBwdGQAISB_fSE_Li256ELb0ELb0EEENS1_19SingleTileSchedulerILb0ELb0ELb0ELi80EEEEEEEEEvNT_6ParamsE:
[----:B------:R-:W-:Y:S01]  /*0000*/  LDC R1, c[0x0][0x28] ;  /* 0x00000a00ff017b82 */ /* 0x000fe20000000800 */
[----:B------:R-:W-:Y:S05]  /*0010*/  EXIT ;  /* 0x000000000000794d */ /* 0x000fea0003800000 */
.L_x_34:
        /* <DEDUP_REMOVED lines=14> */
.L_x_125:


//--------------------- .text._ZN7cutlass13device_kernelIN5flash19enable_sm80_to_sm89INS1_16FlashAttnBwdSm80INS1_25CollectiveMainloopBwdSm80ILi2ELi1EN4cute5tupleIJNS5_1CILi64EEENS7_ILi80EEENS7_ILi192EEEEEENS_10bfloat16_tEfNS_4arch4Sm80ELb0ELb1ELb1ELb0ELb1ELb0ELb1ELb0ELi2ELi4ELi2ELi2ELb0EEENS1_24CollectiveEpilogueBwdGQAISB_fSE_Li256ELb0ELb1EEENS1_19SingleTileSchedulerILb0ELb0ELb0ELi80EEEEEEEEEvNT_6ParamsE --------------------------
	.section	.text._ZN7cutlass13device_kernelIN5flash19enable_sm80_to_sm89INS1_16FlashAttnBwdSm80INS1_25CollectiveMainloopBwdSm80ILi2ELi1EN4cute5tupleIJNS5_1CILi64EEENS7_ILi80EEENS7_ILi192EEEEEENS_10bfloat16_tEfNS_4arch4Sm80ELb0ELb1ELb1ELb0ELb1ELb0ELb1ELb0ELi2ELi4ELi2ELi2ELb0EEENS1_24CollectiveEpilogueBwdGQAISB_fSE_Li256ELb0ELb1EEENS1_19SingleTileSchedulerILb0ELb0ELb0ELi80EEEEEEEEEvNT_6ParamsE,"ax",@progbits
	.align	128
.text._ZN7cutlass13device_kernelIN5flash19enable_sm80_to_sm89INS1_16FlashAttnBwdSm80INS1_25CollectiveMainloopBwdSm80ILi2ELi1EN4cute5tupleIJNS5_1CILi64EEENS7_ILi80EEENS7_ILi192EEEEEENS_10bfloat16_tEfNS_4arch4Sm80ELb0ELb1ELb1ELb0ELb1ELb0ELb1ELb0ELi2ELi4ELi2ELi2ELb0EEENS1_24CollectiveEpilogueBwdGQAISB_fSE_Li256ELb0ELb1EEENS1_19SingleTileSchedulerILb0ELb0ELb0ELi80EEEEEEEEEvNT_6ParamsE:
        .type           _ZN7cutlass13device_kernelIN5flash19enable_sm80_to_sm89INS1_16FlashAttnBwdSm80INS1_25CollectiveMainloopBwdSm80ILi2ELi1EN4cute5tupleIJNS5_1CILi64EEENS7_ILi80EEENS7_ILi192EEEEEENS_10bfloat16_tEfNS_4arch4Sm80ELb0ELb1ELb1ELb0ELb1ELb0ELb1ELb0ELi2ELi4ELi2ELi2ELb0EEENS1_24CollectiveEpilogueBwdGQAISB_fSE_Li256ELb0ELb1EEENS1_19SingleTileSchedulerILb0ELb0ELb0ELi80EEEEEEEEEvNT_6ParamsE,@function
        .size           _ZN7cutlass13device_kernelIN5flash19enable_sm80_to_sm89INS1_16FlashAttnBwdSm80INS1_25CollectiveMainloopBwdSm80ILi2ELi1EN4cute5tupleIJNS5_1CILi64EEENS7_ILi80EEENS7_ILi192EEEEEENS_10bfloat16_tEfNS_4arch4Sm80ELb0ELb1ELb1ELb0ELb1ELb0ELb1ELb0ELi2ELi4ELi2ELi2ELb0EEENS1_24CollectiveEpilogueBwdGQAISB_fSE_Li256ELb0ELb1EEENS1_19SingleTileSchedulerILb0ELb0ELb0ELi80EEEEEEEEEvNT_6ParamsE,(.L_x_126 - _ZN7cutlass13device_kernelIN5flash19enable_sm80_to_sm89INS1_16FlashAttnBwdSm80INS1_25CollectiveMainloopBwdSm80ILi2ELi1EN4cute5tupleIJNS5_1CILi64EEENS7_ILi80EEENS7_ILi192EEEEEENS_10bfloat16_tEfNS_4arch4Sm80ELb0ELb1ELb1ELb0ELb1ELb0ELb1ELb0ELi2ELi4ELi2ELi2ELb0EEENS1_24CollectiveEpilogueBwdGQAISB_fSE_Li256ELb0ELb1EEENS1_19SingleTileSchedulerILb0ELb0ELb0ELi80EEEEEEEEEvNT_6ParamsE)
        .other          _ZN7cutlass13device_kernelIN5flash19enable_sm80_to_sm89INS1_16FlashAttnBwdSm80INS1_25CollectiveMainloopBwdSm80ILi2ELi1EN4cute5tupleIJNS5_1CILi64EEENS7_ILi80EEENS7_ILi192EEEEEENS_10bfloat16_tEfNS_4arch4Sm80ELb0ELb1ELb1ELb0ELb1ELb0ELb1ELb0ELi2ELi4ELi2ELi2ELb0EEENS1_24CollectiveEpilogueBwdGQAISB_fSE_Li256ELb0ELb1EEENS1_19SingleTileSchedulerILb0ELb0ELb0ELi80EEEEEEEEEvNT_6ParamsE,@"STO_CUDA_ENTRY STV_DEFAULT"
_ZN7cutlass13device_kernelIN5flash19enable_sm80_to_sm89INS1_16FlashAttnBwdSm80INS1_25CollectiveMainloopBwdSm80ILi2ELi1EN4cute5tupleIJNS5_1CILi64EEENS7_ILi80EEENS7_ILi192EEEEEENS_10bfloat16_tEfNS_4arch4Sm80ELb0ELb1ELb1ELb0ELb1ELb0ELb1ELb0ELi2ELi4ELi2ELi2ELb0EEENS1_24CollectiveEpilogueBwdGQAISB_fSE_Li256ELb0ELb1EEENS1_19SingleTileSchedulerILb0ELb0ELb0ELi80EEEEEEEEEvNT_6ParamsE:
[----:B------:R-:W-:Y:S01]  /*0000*/  LDC R1, c[0x0][0x28] ;  /* 0x00000a00ff017b82 */ /* 0x000fe20000000800 */
[----:B------:R-:W-:Y:S05]  /*0010*/  EXIT ;  /* 0x000000000000794d */ /* 0x000fea0003800000 */
.L_x_35:
        /* <DEDUP_REMOVED lines=14> */
.L_x_126:


//--------------------- .text._ZN7cutlass13device_kernelIN5flash19enable_sm80_to_sm89INS1_16FlashAttnBwdSm80INS1_25CollectiveMainloopBwdSm80ILi2ELi1EN4cute5tupleIJNS5_1CILi64EEENS7_ILi80EEENS7_ILi192EEEEEENS_10bfloat16_tEfNS_4arch4Sm80ELb0ELb1ELb1ELb1ELb0ELb0ELb1ELb0ELi2ELi4ELi2ELi2ELb0EEENS1_21CollectiveEpilogueBwdISB_SC_SE_Li256ELb1ELb1ELi4EEENS1_19SingleTileSchedulerILb1ELb0ELb0ELi80EEEEEEEEEvNT_6ParamsE --------------------------
	.section	.text._ZN7cutlass13device_kernelIN5flash19enable_sm80_to_sm89INS1_16FlashAttnBwdSm80INS1_25CollectiveMainloopBwdSm80ILi2ELi1EN4cute5tupleIJNS5_1CILi64EEENS7_ILi80EEENS7_ILi192EEEEEENS_10bfloat16_tEfNS_4arch4Sm80ELb0ELb1ELb1ELb1ELb0ELb0ELb1ELb0ELi2ELi4ELi2ELi2ELb0EEENS1_21CollectiveEpilogueBwdISB_SC_SE_Li256ELb1ELb1ELi4EEENS1_19SingleTileSchedulerILb1ELb0ELb0ELi80EEEEEEEEEvNT_6ParamsE,"ax",@progbits
	.align	128
.text._ZN7cutlass13device_kernelIN5flash19enable_sm80_to_sm89INS1_16FlashAttnBwdSm80INS1_25CollectiveMainloopBwdSm80ILi2ELi1EN4cute5tupleIJNS5_1CILi64EEENS7_ILi80EEENS7_ILi192EEEEEENS_10bfloat16_tEfNS_4arch4Sm80ELb0ELb1ELb1ELb1ELb0ELb0ELb1ELb0ELi2ELi4ELi2ELi2ELb0EEENS1_21CollectiveEpilogueBwdISB_SC_SE_Li256ELb1ELb1ELi4EEENS1_19SingleTileSchedulerILb1ELb0ELb0ELi80EEEEEEEEEvNT_6ParamsE:
        .type           _ZN7cutlass13device_kernelIN5flash19enable_sm80_to_sm89INS1_16FlashAttnBwdSm80INS1_25CollectiveMainloopBwdSm80ILi2ELi1EN4cute5tupleIJNS5_1CILi64EEENS7_ILi80EEENS7_ILi192EEEEEENS_10bfloat16_tEfNS_4arch4Sm80ELb0ELb1ELb1ELb1ELb0ELb0ELb1ELb0ELi2ELi4ELi2ELi2ELb0EEENS1_21CollectiveEpilogueBwdISB_SC_SE_Li256ELb1ELb1ELi4EEENS1_19SingleTileSchedulerILb1ELb0ELb0ELi80EEEEEEEEEvNT_6ParamsE,@function
        .size           _ZN7cutlass13device_kernelIN5flash19enable_sm80_to_sm89INS1_16FlashAttnBwdSm80INS1_25CollectiveMainloopBwdSm80ILi2ELi1EN4cute5tupleIJNS5_1CILi64EEENS7_ILi80EEENS7_ILi192EEEEEENS_10bfloat16_tEfNS_4arch4Sm80ELb0ELb1ELb1ELb1ELb0ELb0ELb1ELb0ELi2ELi4ELi2ELi2ELb0EEENS1_21CollectiveEpilogueBwdISB_SC_SE_Li256ELb1ELb1ELi4EEENS1_19SingleTileSchedulerILb1ELb0ELb0ELi80EEEEEEEEEvNT_6ParamsE,(.L_x_127 - _ZN7cutlass13device_kernelIN5flash19enable_sm80_to_sm89INS1_16FlashAttnBwdSm80INS1_25CollectiveMainloopBwdSm80ILi2ELi1EN4cute5tupleIJNS5_1CILi64EEENS7_ILi80EEENS7_ILi192EEEEEENS_10bfloat16_tEfNS_4arch4Sm80ELb0ELb1ELb1ELb1ELb0ELb0ELb1ELb0ELi2ELi4ELi2ELi2ELb0EEENS1_21CollectiveEpilogueBwdISB_SC_SE_Li256ELb1ELb1ELi4EEENS1_19SingleTileSchedulerILb1ELb0ELb0ELi80EEEEEEEEEvNT_6ParamsE)
        .other          _ZN7cutlass13device_kernelIN5flash19enable_sm80_to_sm89INS1_16FlashAttnBwdSm80INS1_25CollectiveMainloopBwdSm80ILi2ELi1EN4cute5tupleIJNS5_1CILi64EEENS7_ILi80EEENS7_ILi192EEEEEENS_10bfloat16_tEfNS_4arch4Sm80ELb0ELb1ELb1ELb1ELb0ELb0ELb1ELb0ELi2ELi4ELi2ELi2ELb0EEENS1_21CollectiveEpilogueBwdISB_SC_SE_Li256ELb1ELb1ELi4EEENS1_19SingleTileSchedulerILb1ELb0ELb0ELi80EEEEEEEEEvNT_6ParamsE,@"STO_CUDA_ENTRY STV_DEFAULT"
_ZN7cutlass13device_kernelIN5flash19enable_sm80_to_sm89INS1_16FlashAttnBwdSm80INS1_25CollectiveMainloopBwdSm80ILi2ELi1EN4cute5tupleIJNS5_1CILi64EEENS7_ILi80EEENS7_ILi192EEEEEENS_10bfloat16_tEfNS_4arch4Sm80ELb0ELb1ELb1ELb1ELb0ELb0ELb1ELb0ELi2ELi4ELi2ELi2ELb0EEENS1_21CollectiveEpilogueBwdISB_SC_SE_Li256ELb1ELb1ELi4EEENS1_19SingleTileSchedulerILb1ELb0ELb0ELi80EEEEEEEEEvNT_6ParamsE:
[----:B------:R-:W-:Y:S01]  /*0000*/  LDC R1, c[0x0][0x28] ;  /* 0x00000a00ff017b82 */ /* 0x000fe20000000800 */
[----:B------:R-:W-:Y:S05]  /*0010*/  EXIT ;  /* 0x000000000000794d */ /* 0x000fea0003800000 */
.L_x_36:
        /* <DEDUP_REMOVED lines=14> */
.L_x_127:


//--------------------- .text._ZN7cutlass13device_kernelIN5flash19enable_sm80_to_sm89INS1_16FlashAttnBwdSm80INS1_25CollectiveMainloopBwdSm80ILi2ELi1EN4cute5tupleIJNS5_1CILi64EEENS7_ILi80EEENS7_ILi192EEEEEENS_10bfloat16_tEfNS_4arch4Sm80ELb0ELb1ELb1ELb1ELb1ELb0ELb1ELb0ELi2ELi4ELi2ELi2ELb0EEENS1_21CollectiveEpilogueBwdISB_SC_SE_Li256ELb1ELb1ELi4EEENS1_19SingleTileSchedulerILb1ELb0ELb0ELi80EEEEEEEEEvNT_6ParamsE --------------------------
	.section	.text._ZN7cutlass13device_kernelIN5flash19enable_sm80_to_sm89INS1_16FlashAttnBwdSm80INS1_25CollectiveMainloopBwdSm80ILi2ELi1EN4cute5tupleIJNS5_1CILi64EEENS7_ILi80EEENS7_ILi192EEEEEENS_10bfloat16_tEfNS_4arch4Sm80ELb0ELb1ELb1ELb1ELb1ELb0ELb1ELb0ELi2ELi4ELi2ELi2ELb0EEENS1_21CollectiveEpilogueBwdISB_SC_SE_Li256ELb1ELb1ELi4EEENS1_19SingleTileSchedulerILb1ELb0ELb0ELi80EEEEEEEEEvNT_6ParamsE,"ax",@progbits
	.align	128
.text._ZN7cutlass13device_kernelIN5flash19enable_sm80_to_sm89INS1_16FlashAttnBwdSm80INS1_25CollectiveMainloopBwdSm80ILi2ELi1EN4cute5tupleIJNS5_1CILi64EEENS7_ILi80EEENS7_ILi192EEEEEENS_10bfloat16_tEfNS_4arch4Sm80ELb0ELb1ELb1ELb1ELb1ELb0ELb1ELb0ELi2ELi4ELi2ELi2ELb0EEENS1_21CollectiveEpilogueBwdISB_SC_SE_Li256ELb1ELb1ELi4EEENS1_19SingleTileSchedulerILb1ELb0ELb0ELi80EEEEEEEEEvNT_6ParamsE:
        .type           _ZN7cutlass13device_kernelIN5flash19enable_sm80_to_sm89INS1_16FlashAttnBwdSm80INS1_25CollectiveMainloopBwdSm80ILi2ELi1EN4cute5tupleIJNS5_1CILi64EEENS7_ILi80EEENS7_ILi192EEEEEENS_10bfloat16_tEfNS_4arch4Sm80ELb0ELb1ELb1ELb1ELb1ELb0ELb1ELb0ELi2ELi4ELi2ELi2ELb0EEENS1_21CollectiveEpilogueBwdISB_SC_SE_Li256ELb1ELb1ELi4EEENS1_19SingleTileSchedulerILb1ELb0ELb0ELi80EEEEEEEEEvNT_6ParamsE,@function
        .size           _ZN7cutlass13device_kernelIN5flash19enable_sm80_to_sm89INS1_16FlashAttnBwdSm80INS1_25CollectiveMainloopBwdSm80ILi2ELi1EN4cute5tupleIJNS5_1CILi64EEENS7_ILi80EEENS7_ILi192EEEEEENS_10bfloat16_tEfNS_4arch4Sm80ELb0ELb1ELb1ELb1ELb1ELb0ELb1ELb0ELi2ELi4ELi2ELi2ELb0EEENS1_21CollectiveEpilogueBwdISB_SC_SE_Li256ELb1ELb1ELi4EEENS1_19SingleTileSchedulerILb1ELb0ELb0ELi80EEEEEEEEEvNT_6ParamsE,(.L_x_128 - _ZN7cutlass13device_kernelIN5flash19enable_sm80_to_sm89INS1_16FlashAttnBwdSm80INS1_25CollectiveMainloopBwdSm80ILi2ELi1EN4cute5tupleIJNS5_1CILi64EEENS7_ILi80EEENS7_ILi192EEEEEENS_10bfloat16_tEfNS_4arch4Sm80ELb0ELb1ELb1ELb1ELb1ELb0ELb1ELb0ELi2ELi4ELi2ELi2ELb0EEENS1_21CollectiveEpilogueBwdISB_SC_SE_Li256ELb1ELb1ELi4EEENS1_19SingleTileSchedulerILb1ELb0ELb0ELi80EEEEEEEEEvNT_6ParamsE)
        .other          _ZN7cutlass13device_kernelIN5flash19enable_sm80_to_sm89INS1_16FlashAttnBwdSm80INS1_25CollectiveMainloopBwdSm80ILi2ELi1EN4cute5tupleIJNS5_1CILi64EEENS7_ILi80EEENS7_ILi192EEEEEENS_10bfloat16_tEfNS_4arch4Sm80ELb0ELb1ELb1ELb1ELb1ELb0ELb1ELb0ELi2ELi4ELi2ELi2ELb0EEENS1_21CollectiveEpilogueBwdISB_SC_SE_Li256ELb1ELb1ELi4EEENS1_19SingleTileSchedulerILb1ELb0ELb0ELi80EEEEEEEEEvNT_6ParamsE,@"STO_CUDA_ENTRY STV_DEFAULT"
_ZN7cutlass13device_kernelIN5flash19enable_sm80_to_sm89INS1_16FlashAttnBwdSm80INS1_25CollectiveMainloopBwdSm80ILi2ELi1EN4cute5tupleIJNS5_1CILi64EEENS7_ILi80EEENS7_ILi192EEEEEENS_10bfloat16_tEfNS_4arch4Sm80ELb0ELb1ELb1ELb1ELb1ELb0ELb1ELb0ELi2ELi4ELi2ELi2ELb0EEENS1_21CollectiveEpilogueBwdISB_SC_SE_Li256ELb1ELb1ELi4EEENS1_19SingleTileSchedulerILb1ELb0ELb0ELi80EEEEEEEEEvNT_6ParamsE:
[----:B------:R-:W-:Y:S01]  /*0000*/  LDC R1, c[0x0][0x28] ;  /* 0x00000a00ff017b82 */ /* 0x000fe20000000800 */
[----:B------:R-:W-:Y:S05]  /*0010*/  EXIT ;  /* 0x000000000000794d */ /* 0x000fea0003800000 */
.L_x_37:
        /* <DEDUP_REMOVED lines=14> */
.L_x_128:


//--------------------- .text._ZN7cutlass13device_kernelIN5flash19enable_sm80_to_sm89INS1_16FlashAttnBwdSm80INS1_25CollectiveMainloopBwdSm80ILi2ELi1EN4cute5tupleIJNS5_1CILi64EEENS7_ILi80EEENS7_ILi192EEEEEENS_10bfloat16_tEfNS_4arch4Sm80ELb0ELb1ELb1ELb1ELb0ELb0ELb1ELb0ELi2ELi4ELi2ELi2ELb0EEENS1_24CollectiveEpilogueBwdGQAISB_fSE_Li256ELb1ELb0EEENS1_19SingleTileSchedulerILb1ELb0ELb0ELi80EEEEEEEEEvNT_6ParamsE --------------------------
	.section	.text._ZN7cutlass13device_kernelIN5flash19enable_sm80_to_sm89INS1_16FlashAttnBwdSm80INS1_25CollectiveMainloopBwdSm80ILi2ELi1EN4cute5tupleIJNS5_1CILi64EEENS7_ILi80EEENS7_ILi192EEEEEENS_10bfloat16_tEfNS_4arch4Sm80ELb0ELb1ELb1ELb1ELb0ELb0ELb1ELb0ELi2ELi4ELi2ELi2ELb0EEENS1_24CollectiveEpilogueBwdGQAISB_fSE_Li256ELb1ELb0EEENS1_19SingleTileSchedulerILb1ELb0ELb0ELi80EEEEEEEEEvNT_6ParamsE,"ax",@progbits
	.align	128
.text._ZN7cutlass13device_kernelIN5flash19enable_sm80_to_sm89INS1_16FlashAttnBwdSm80INS1_25CollectiveMainloopBwdSm80ILi2ELi1EN4cute5tupleIJNS5_1CILi64EEENS7_ILi80EEENS7_ILi192EEEEEENS_10bfloat16_tEfNS_4arch4Sm80ELb0ELb1ELb1ELb1ELb0ELb0ELb1ELb0ELi2ELi4ELi2ELi2ELb0EEENS1_24CollectiveEpilogueBwdGQAISB_fSE_Li256ELb1ELb0EEENS1_19SingleTileSchedulerILb1ELb0ELb0ELi80EEEEEEEEEvNT_6ParamsE:
        .type           _ZN7cutlass13device_kernelIN5flash19enable_sm80_to_sm89INS1_16FlashAttnBwdSm80INS1_25CollectiveMainloopBwdSm80ILi2ELi1EN4cute5tupleIJNS5_1CILi64EEENS7_ILi80EEENS7_ILi192EEEEEENS_10bfloat16_tEfNS_4arch4Sm80ELb0ELb1ELb1ELb1ELb0ELb0ELb1ELb0ELi2ELi4ELi2ELi2ELb0EEENS1_24CollectiveEpilogueBwdGQAISB_fSE_Li256ELb1ELb0EEENS1_19SingleTileSchedulerILb1ELb0ELb0ELi80EEEEEEEEEvNT_6ParamsE,@function
        .size           _ZN7cutlass13device_kernelIN5flash19enable_sm80_to_sm89INS1_16FlashAttnBwdSm80INS1_25CollectiveMainloopBwdSm80ILi2ELi1EN4cute5tupleIJNS5_1CILi64EEENS7_ILi80EEENS7_ILi192EEEEEENS_10bfloat16_tEfNS_4arch4Sm80ELb0ELb1ELb1ELb1ELb0ELb0ELb1ELb0ELi2ELi4ELi2ELi2ELb0EEENS1_24CollectiveEpilogueBwdGQAISB_fSE_Li256ELb1ELb0EEENS1_19SingleTileSchedulerILb1ELb0ELb0ELi80EEEEEEEEEvNT_6ParamsE,(.L_x_129 - _ZN7cutlass13device_kernelIN5flash19enable_sm80_to_sm89INS1_16FlashAttnBwdSm80INS1_25CollectiveMainloopBwdSm80ILi2ELi1EN4cute5tupleIJNS5_1CILi64EEENS7_ILi80EEENS7_ILi192EEEEEENS_10bfloat16_tEfNS_4arch4Sm80ELb0ELb1ELb1ELb1ELb0ELb0ELb1ELb0ELi2ELi4ELi2ELi2ELb0EEENS1_24CollectiveEpilogueBwdGQAISB_fSE_Li256ELb1ELb0EEENS1_19SingleTileSchedulerILb1ELb0ELb0ELi80EEEEEEEEEvNT_6ParamsE)
        .other          _ZN7cutlass13device_kernelIN5flash19enable_sm80_to_sm89INS1_16FlashAttnBwdSm80INS1_25CollectiveMainloopBwdSm80ILi2ELi1EN4cute5tupleIJNS5_1CILi64EEENS7_ILi80EEENS7_ILi192EEEEEENS_10bfloat16_tEfNS_4arch4Sm80ELb0ELb1ELb1ELb1ELb0ELb0ELb1ELb0ELi2ELi4ELi2ELi2ELb0EEENS1_24CollectiveEpilogueBwdGQAISB_fSE_Li256ELb1ELb0EEENS1_19SingleTileSchedulerILb1ELb0ELb0ELi80EEEEEEEEEvNT_6ParamsE,@"STO_CUDA_ENTRY STV_DEFAULT"
_ZN7cutlass13device_kernelIN5flash19enable_sm80_to_sm89INS1_16FlashAttnBwdSm80INS1_25CollectiveMainloopBwdSm80ILi2ELi1EN4cute5tupleIJNS5_1CILi64EEENS7_ILi80EEENS7_ILi192EEEEEENS_10bfloat16_tEfNS_4arch4Sm80ELb0ELb1ELb1ELb1ELb0ELb0ELb1ELb0ELi2ELi4ELi2ELi2ELb0EEENS1_24CollectiveEpilogueBwdGQAISB_fSE_Li256ELb1ELb0EEENS1_19SingleTileSchedulerILb1ELb0ELb0ELi80EEEEEEEEEvNT_6ParamsE:
[----:B------:R-:W-:Y:S01]  /*0000*/  LDC R1, c[0x0][0x28] ;  /* 0x00000a00ff017b82 */ /* 0x000fe20000000800 */
[----:B------:R-:W-:Y:S05]  /*0010*/  EXIT ;  /* 0x000000000000794d */ /* 0x000fea0003800000 */
.L_x_38:
        /* <DEDUP_REMOVED lines=14> */
.L_x_129:


//--------------------- .text._ZN7cutlass13device_kernelIN5flash19enable_sm80_to_sm89INS1_16FlashAttnBwdSm80INS1_25CollectiveMainloopBwdSm80ILi2ELi1EN4cute5tupleIJNS5_1CILi64EEENS7_ILi80EEENS7_ILi192EEEEEENS_10bfloat16_tEfNS_4arch4Sm80ELb0ELb1ELb1ELb1ELb1ELb0ELb1ELb0ELi2ELi4ELi2ELi2ELb0EEENS1_24CollectiveEpilogueBwdGQAISB_fSE_Li256ELb1ELb1EEENS1_19SingleTileSchedulerILb1ELb0ELb0ELi80EEEEEEEEEvNT_6ParamsE --------------------------
	.section	.text._ZN7cutlass13device_kernelIN5flash19enable_sm80_to_sm89INS1_16FlashAttnBwdSm80INS1_25CollectiveMainloopBwdSm80ILi2ELi1EN4cute5tupleIJNS5_1CILi64EEENS7_ILi80EEENS7_ILi192EEEEEENS_10bfloat16_tEfNS_4arch4Sm80ELb0ELb1ELb1ELb1ELb1ELb0ELb1ELb0ELi2ELi4ELi2ELi2ELb0EEENS1_24CollectiveEpilogueBwdGQAISB_fSE_Li256ELb1ELb1EEENS1_19SingleTileSchedulerILb1ELb0ELb0ELi80EEEEEEEEEvNT_6ParamsE,"ax",@progbits
	.align	128
.text._ZN7cutlass13device_kernelIN5flash19enable_sm80_to_sm89INS1_16FlashAttnBwdSm80INS1_25CollectiveMainloopBwdSm80ILi2ELi1EN4cute5tupleIJNS5_1CILi64EEENS7_ILi80EEENS7_ILi192EEEEEENS_10bfloat16_tEfNS_4arch4Sm80ELb0ELb1ELb1ELb1ELb1ELb0ELb1ELb0ELi2ELi4ELi2ELi2ELb0EEENS1_24CollectiveEpilogueBwdGQAISB_fSE_Li256ELb1ELb1EEENS1_19SingleTileSchedulerILb1ELb0ELb0ELi80EEEEEEEEEvNT_6ParamsE:
        .type           _ZN7cutlass13device_kernelIN5flash19enable_sm80_to_sm89INS1_16FlashAttnBwdSm80INS1_25CollectiveMainloopBwdSm80ILi2ELi1EN4cute5tupleIJNS5_1CILi64EEENS7_ILi80EEENS7_ILi192EEEEEENS_10bfloat16_tEfNS_4arch4Sm80ELb0ELb1ELb1ELb1ELb1ELb0ELb1ELb0ELi2ELi4ELi2ELi2ELb0EEENS1_24CollectiveEpilogueBwdGQAISB_fSE_Li256ELb1ELb1EEENS1_19SingleTileSchedulerILb1ELb0ELb0ELi80EEEEEEEEEvNT_6ParamsE,@function
        .size           _ZN7cutlass13device_kernelIN5flash19enable_sm80_to_sm89INS1_16FlashAttnBwdSm80INS1_25CollectiveMainloopBwdSm80ILi2ELi1EN4cute5tupleIJNS5_1CILi64EEENS7_ILi80EEENS7_ILi192EEEEEENS_10bfloat16_tEfNS_4arch4Sm80ELb0ELb1ELb1ELb1ELb1ELb0ELb1ELb0ELi2ELi4ELi2ELi2ELb0EEENS1_24CollectiveEpilogueBwdGQAISB_fSE_Li256ELb1ELb1EEENS1_19SingleTileSchedulerILb1ELb0ELb0ELi80EEEEEEEEEvNT_6ParamsE,(.L_x_130 - _ZN7cutlass13device_kernelIN5flash19enable_sm80_to_sm89INS1_16FlashAttnBwdSm80INS1_25CollectiveMainloopBwdSm80ILi2ELi1EN4cute5tupleIJNS5_1CILi64EEENS7_ILi80EEENS7_ILi192EEEEEENS_10bfloat16_tEfNS_4arch4Sm80ELb0ELb1ELb1ELb1ELb1ELb0ELb1ELb0ELi2ELi4ELi2ELi2ELb0EEENS1_24CollectiveEpilogueBwdGQAISB_fSE_Li256ELb1ELb1EEENS1_19SingleTileSchedulerILb1ELb0ELb0ELi80EEEEEEEEEvNT_6ParamsE)
        .other          _ZN7cutlass13device_kernelIN5flash19enable_sm80_to_sm89INS1_16FlashAttnBwdSm80INS1_25CollectiveMainloopBwdSm80ILi2ELi1EN4cute5tupleIJNS5_1CILi64EEENS7_ILi80EEENS7_ILi192EEEEEENS_10bfloat16_tEfNS_4arch4Sm80ELb0ELb1ELb1ELb1ELb1ELb0ELb1ELb0ELi2ELi4ELi2ELi2ELb0EEENS1_24CollectiveEpilogueBwdGQAISB_fSE_Li256ELb1ELb1EEENS1_19SingleTileSchedulerILb1ELb0ELb0ELi80EEEEEEEEEvNT_6ParamsE,@"STO_CUDA_ENTRY STV_DEFAULT"
_ZN7cutlass13device_kernelIN5flash19enable_sm80_to_sm89INS1_16FlashAttnBwdSm80INS1_25CollectiveMainloopBwdSm80ILi2ELi1EN4cute5tupleIJNS5_1CILi64EEENS7_ILi80EEENS7_ILi192EEEEEENS_10bfloat16_tEfNS_4arch4Sm80ELb0ELb1ELb1ELb1ELb1ELb0ELb1ELb0ELi2ELi4ELi2ELi2ELb0EEENS1_24CollectiveEpilogueBwdGQAISB_fSE_Li256ELb1ELb1EEENS1_19SingleTileSchedulerILb1ELb0ELb0ELi80EEEEEEEEEvNT_6ParamsE:
[----:B------:R-:W-:Y:S01]  /*0000*/  LDC R1, c[0x0][0x28] ;  /* 0x00000a00ff017b82 */ /* 0x000fe20000000800 */
[----:B------:R-:W-:Y:S05]  /*0010*/  EXIT ;  /* 0x000000000000794d */ /* 0x000fea0003800000 */
.L_x_39:
        /* <DEDUP_REMOVED lines=14> */
.L_x_130:


//--------------------- .text._ZN7cutlass13device_kernelIN5flash19enable_sm80_to_sm89INS1_16FlashAttnBwdSm80INS1_25CollectiveMainloopBwdSm80ILi2ELi1EN4cute5tupleIJNS5_1CILi64EEENS7_ILi80EEENS7_ILi192EEEEEENS_10bfloat16_tEfNS_4arch4Sm80ELb1ELb0ELb1ELb0ELb0ELb0ELb1ELb0ELi2ELi4ELi2ELi2ELb0EEENS1_21CollectiveEpilogueBwdISB_SC_SE_Li256ELb0ELb1ELi4EEENS1_25SingleTileBwdLPTSchedulerILb0ELi80ELb0EEEEEEEEEvNT_6ParamsE --------------------------
	.section	.text._ZN7cutlass13device_kernelIN5flash19enable_sm80_to_sm89INS1_16FlashAttnBwdSm80INS1_25CollectiveMainloopBwdSm80ILi2ELi1EN4cute5tupleIJNS5_1CILi64EEENS7_ILi80EEENS7_ILi192EEEEEENS_10bfloat16_tEfNS_4arch4Sm80ELb1ELb0ELb1ELb0ELb0ELb0ELb1ELb0ELi2ELi4ELi2ELi2ELb0EEENS1_21CollectiveEpilogueBwdISB_SC_SE_Li256ELb0ELb1ELi4EEENS1_25SingleTileBwdLPTSchedulerILb0ELi80ELb0EEEEEEEEEvNT_6ParamsE,"ax",@progbits
	.align	128
.text._ZN7cutlass13device_kernelIN5flash19enable_sm80_to_sm89INS1_16FlashAttnBwdSm80INS1_25CollectiveMainloopBwdSm80ILi2ELi1EN4cute5tupleIJNS5_1CILi64EEENS7_ILi80EEENS7_ILi192EEEEEENS_10bfloat16_tEfNS_4arch4Sm80ELb1ELb0ELb1ELb0ELb0ELb0ELb1ELb0ELi2ELi4ELi2ELi2ELb0EEENS1_21CollectiveEpilogueBwdISB_SC_SE_Li256ELb0ELb1ELi4EEENS1_25SingleTileBwdLPTSchedulerILb0ELi80ELb0EEEEEEEEEvNT_6ParamsE:
        .type           _ZN7cutlass13device_kernelIN5flash19enable_sm80_to_sm89INS1_16FlashAttnBwdSm80INS1_25CollectiveMainloopBwdSm80ILi2ELi1EN4cute5tupleIJNS5_1CILi64EEENS7_ILi80EEENS7_ILi192EEEEEENS_10bfloat16_tEfNS_4arch4Sm80ELb1ELb0ELb1ELb0ELb0ELb0ELb1ELb0ELi2ELi4ELi2ELi2ELb0EEENS1_21CollectiveEpilogueBwdISB_SC_SE_Li256ELb0ELb1ELi4EEENS1_25SingleTileBwdLPTSchedulerILb0ELi80ELb0EEEEEEEEEvNT_6ParamsE,@function
        .size           _ZN7cutlass13device_kernelIN5flash19enable_sm80_to_sm89INS1_16FlashAttnBwdSm80INS1_25CollectiveMainloopBwdSm80ILi2ELi1EN4cute5tupleIJNS5_1CILi64EEENS7_ILi80EEENS7_ILi192EEEEEENS_10bfloat16_tEfNS_4arch4Sm80ELb1ELb0ELb1ELb0ELb0ELb0ELb1ELb0ELi2ELi4ELi2ELi2ELb0EEENS1_21CollectiveEpilogueBwdISB_SC_SE_Li256ELb0ELb1ELi4EEENS1_25SingleTileBwdLPTSchedulerILb0ELi80ELb0EEEEEEEEEvNT_6ParamsE,(.L_x_131 - _ZN7cutlass13device_kernelIN5flash19enable_sm80_to_sm89INS1_16FlashAttnBwdSm80INS1_25CollectiveMainloopBwdSm80ILi2ELi1EN4cute5tupleIJNS5_1CILi64EEENS7_ILi80EEENS7_ILi192EEEEEENS_10bfloat16_tEfNS_4arch4Sm80ELb1ELb0ELb1ELb0ELb0ELb0ELb1ELb0ELi2ELi4ELi2ELi2ELb0EEENS1_21CollectiveEpilogueBwdISB_SC_SE_Li256ELb0ELb1ELi4EEENS1_25SingleTileBwdLPTSchedulerILb0ELi80ELb0EEEEEEEEEvNT_6ParamsE)
        .other          _ZN7cutlass13device_kernelIN5flash19enable_sm80_to_sm89INS1_16FlashAttnBwdSm80INS1_25CollectiveMainloopBwdSm80ILi2ELi1EN4cute5tupleIJNS5_1CILi64EEENS7_ILi80EEENS7_ILi192EEEEEENS_10bfloat16_tEfNS_4arch4Sm80ELb1ELb0ELb1ELb0ELb0ELb0ELb1ELb0ELi2ELi4ELi2ELi2ELb0EEENS1_21CollectiveEpilogueBwdISB_SC_SE_Li256ELb0ELb1ELi4EEENS1_25SingleTileBwdLPTSchedulerILb0ELi80ELb0EEEEEEEEEvNT_6ParamsE,@"STO_CUDA_ENTRY STV_DEFAULT"
_ZN7cutlass13device_kernelIN5flash19enable_sm80_to_sm89INS1_16FlashAttnBwdSm80INS1_25CollectiveMainloopBwdSm80ILi2ELi1EN4cute5tupleIJNS5_1CILi64EEENS7_ILi80EEENS7_ILi192EEEEEENS_10bfloat16_tEfNS_4arch4Sm80ELb1ELb0ELb1ELb0ELb0ELb0ELb1ELb0ELi2ELi4ELi2ELi2ELb0EEENS1_21CollectiveEpilogueBwdISB_SC_SE_Li256ELb0ELb1ELi4EEENS1_25SingleTileBwdLPTSchedulerILb0ELi80ELb0EEEEEEEEEvNT_6ParamsE:
[----:B------:R-:W-:Y:S01]  /*0000*/  LDC R1, c[0x0][0x28] ;  /* 0x00000a00ff017b82 */ /* 0x000fe20000000800 */
[----:B------:R-:W-:Y:S05]  /*0010*/  EXIT ;  /* 0x000000000000794d */ /* 0x000fea0003800000 */
.L_x_40:
        /* <DEDUP_REMOVED lines=14> */
.L_x_131:


//--------------------- .text._ZN7cutlass13device_kernelIN5flash19enable_sm80_to_sm89INS1_16FlashAttnBwdSm80INS1_25CollectiveMainloopBwdSm80ILi2ELi1EN4cute5tupleIJNS5_1CILi64EEENS7_ILi80EEENS7_ILi192EEEEEENS_10bfloat16_tEfNS_4arch4Sm80ELb1ELb0ELb1ELb0ELb1ELb0ELb1ELb0ELi2ELi4ELi2ELi2ELb0EEENS1_21CollectiveEpilogueBwdISB_SC_SE_Li256ELb0ELb1ELi4EEENS1_25SingleTileBwdLPTSchedulerILb0ELi80ELb1EEEEEEEEEvNT_6ParamsE --------------------------
	.section	.text._ZN7cutlass13device_kernelIN5flash19enable_sm80_to_sm89INS1_16FlashAttnBwdSm80INS1_25CollectiveMainloopBwdSm80ILi2ELi1EN4cute5tupleIJNS5_1CILi64EEENS7_ILi80EEENS7_ILi192EEEEEENS_10bfloat16_tEfNS_4arch4Sm80ELb1ELb0ELb1ELb0ELb1ELb0ELb1ELb0ELi2ELi4ELi2ELi2ELb0EEENS1_21CollectiveEpilogueBwdISB_SC_SE_Li256ELb0ELb1ELi4EEENS1_25SingleTileBwdLPTSchedulerILb0ELi80ELb1EEEEEEEEEvNT_6ParamsE,"ax",@progbits
	.align	128
.text._ZN7cutlass13device_kernelIN5flash19enable_sm80_to_sm89INS1_16FlashAttnBwdSm80INS1_25CollectiveMainloopBwdSm80ILi2ELi1EN4cute5tupleIJNS5_1CILi64EEENS7_ILi80EEENS7_ILi192EEEEEENS_10bfloat16_tEfNS_4arch4Sm80ELb1ELb0ELb1ELb0ELb1ELb0ELb1ELb0ELi2ELi4ELi2ELi2ELb0EEENS1_21CollectiveEpilogueBwdISB_SC_SE_Li256ELb0ELb1ELi4EEENS1_25SingleTileBwdLPTSchedulerILb0ELi80ELb1EEEEEEEEEvNT_6ParamsE:
        .type           _ZN7cutlass13device_kernelIN5flash19enable_sm80_to_sm89INS1_16FlashAttnBwdSm80INS1_25CollectiveMainloopBwdSm80ILi2ELi1EN4cute5tupleIJNS5_1CILi64EEENS7_ILi80EEENS7_ILi192EEEEEENS_10bfloat16_tEfNS_4arch4Sm80ELb1ELb0ELb1ELb0ELb1ELb0ELb1ELb0ELi2ELi4ELi2ELi2ELb0EEENS1_21CollectiveEpilogueBwdISB_SC_SE_Li256ELb0ELb1ELi4EEENS1_25SingleTileBwdLPTSchedulerILb0ELi80ELb1EEEEEEEEEvNT_6ParamsE,@function
        .size           _ZN7cutlass13device_kernelIN5flash19enable_sm80_to_sm89INS1_16FlashAttnBwdSm80INS1_25CollectiveMainloopBwdSm80ILi2ELi1EN4cute5tupleIJNS5_1CILi64EEENS7_ILi80EEENS7_ILi192EEEEEENS_10bfloat16_tEfNS_4arch4Sm80ELb1ELb0ELb1ELb0ELb1ELb0ELb1ELb0ELi2ELi4ELi2ELi2ELb0EEENS1_21CollectiveEpilogueBwdISB_SC_SE_Li256ELb0ELb1ELi4EEENS1_25SingleTileBwdLPTSchedulerILb0ELi80ELb1EEEEEEEEEvNT_6ParamsE,(.L_x_132 - _ZN7cutlass13device_kernelIN5flash19enable_sm80_to_sm89INS1_16FlashAttnBwdSm80INS1_25CollectiveMainloopBwdSm80ILi2ELi1EN4cute5tupleIJNS5_1CILi64EEENS7_ILi80EEENS7_ILi192EEEEEENS_10bfloat16_tEfNS_4arch4Sm80ELb1ELb0ELb1ELb0ELb1ELb0ELb1ELb0ELi2ELi4ELi2ELi2ELb0EEENS1_21CollectiveEpilogueBwdISB_SC_SE_Li256ELb0ELb1ELi4EEENS1_25SingleTileBwdLPTSchedulerILb0ELi80ELb1EEEEEEEEEvNT_6ParamsE)
        .other          _ZN7cutlass13device_kernelIN5flash19enable_sm80_to_sm89INS1_16FlashAttnBwdSm80INS1_25CollectiveMainloopBwdSm80ILi2ELi1EN4cute5tupleIJNS5_1CILi64EEENS7_ILi80EEENS7_ILi192EEEEEENS_10bfloat16_tEfNS_4arch4Sm80ELb1ELb0ELb1ELb0ELb1ELb0ELb1ELb0ELi2ELi4ELi2ELi2ELb0EEENS1_21CollectiveEpilogueBwdISB_SC_SE_Li256ELb0ELb1ELi4EEENS1_25SingleTileBwdLPTSchedulerILb0ELi80ELb1EEEEEEEEEvNT_6ParamsE,@"STO_CUDA_ENTRY STV_DEFAULT"
_ZN7cutlass13device_kernelIN5flash19enable_sm80_to_sm89INS1_16FlashAttnBwdSm80INS1_25CollectiveMainloopBwdSm80ILi2ELi1EN4cute5tupleIJNS5_1CILi64EEENS7_ILi80EEENS7_ILi192EEEEEENS_10bfloat16_tEfNS_4arch4Sm80ELb1ELb0ELb1ELb0ELb1ELb0ELb1ELb0ELi2ELi4ELi2ELi2ELb0EEENS1_21CollectiveEpilogueBwdISB_SC_SE_Li256ELb0ELb1ELi4EEENS1_25SingleTileBwdLPTSchedulerILb0ELi80ELb1EEEEEEEEEvNT_6ParamsE:
[----:B------:R-:W-:Y:S01]  /*0000*/  LDC R1, c[0x0][0x28] ;  /* 0x00000a00ff017b82 */ /* 0x000fe20000000800 */
[----:B------:R-:W-:Y:S05]  /*0010*/  EXIT ;  /* 0x000000000000794d */ /* 0x000fea0003800000 */
.L_x_41:
        /* <DEDUP_REMOVED lines=14> */
.L_x_132:


//--------------------- .text._ZN7cutlass13device_kernelIN5flash19enable_sm80_to_sm89INS1_16FlashAttnBwdSm80INS1_25CollectiveMainloopBwdSm80ILi2ELi1EN4cute5tupleIJNS5_1CILi64EEENS7_ILi80EEENS7_ILi192EEEEEENS_10bfloat16_tEfNS_4arch4Sm80ELb1ELb0ELb1ELb0ELb0ELb0ELb1ELb0ELi2ELi4ELi2ELi2ELb0EEENS1_24CollectiveEpilogueBwdGQAISB_fSE_Li256ELb0ELb0EEENS1_25SingleTileBwdLPTSchedulerILb0ELi80ELb0EEEEEEEEEvNT_6ParamsE --------------------------
	.section	.text._ZN7cutlass13device_kernelIN5flash19enable_sm80_to_sm89INS1_16FlashAttnBwdSm80INS1_25CollectiveMainloopBwdSm80ILi2ELi1EN4cute5tupleIJNS5_1CILi64EEENS7_ILi80EEENS7_ILi192EEEEEENS_10bfloat16_tEfNS_4arch4Sm80ELb1ELb0ELb1ELb0ELb0ELb0ELb1ELb0ELi2ELi4ELi2ELi2ELb0EEENS1_24CollectiveEpilogueBwdGQAISB_fSE_Li256ELb0ELb0EEENS1_25SingleTileBwdLPTSchedulerILb0ELi80ELb0EEEEEEEEEvNT_6ParamsE,"ax",@progbits
	.align	128
.text._ZN7cutlass13device_kernelIN5flash19enable_sm80_to_sm89INS1_16FlashAttnBwdSm80INS1_25CollectiveMainloopBwdSm80ILi2ELi1EN4cute5tupleIJNS5_1CILi64EEENS7_ILi80EEENS7_ILi192EEEEEENS_10bfloat16_tEfNS_4arch4Sm80ELb1ELb0ELb1ELb0ELb0ELb0ELb1ELb0ELi2ELi4ELi2ELi2ELb0EEENS1_24CollectiveEpilogueBwdGQAISB_fSE_Li256ELb0ELb0EEENS1_25SingleTileBwdLPTSchedulerILb0ELi80ELb0EEEEEEEEEvNT_6ParamsE:
        .type           _ZN7cutlass13device_kernelIN5flash19enable_sm80_to_sm89INS1_16FlashAttnBwdSm80INS1_25CollectiveMainloopBwdSm80ILi2ELi1EN4cute5tupleIJNS5_1CILi64EEENS7_ILi80EEENS7_ILi192EEEEEENS_10bfloat16_tEfNS_4arch4Sm80ELb1ELb0ELb1ELb0ELb0ELb0ELb1ELb0ELi2ELi4ELi2ELi2ELb0EEENS1_24CollectiveEpilogueBwdGQAISB_fSE_Li256ELb0ELb0EEENS1_25SingleTileBwdLPTSchedulerILb0ELi80ELb0EEEEEEEEEvNT_6ParamsE,@function
        .size           _ZN7cutlass13device_kernelIN5flash19enable_sm80_to_sm89INS1_16FlashAttnBwdSm80INS1_25CollectiveMainloopBwdSm80ILi2ELi1EN4cute5tupleIJNS5_1CILi64EEENS7_ILi80EEENS7_ILi192EEEEEENS_10bfloat16_tEfNS_4arch4Sm80ELb1ELb0ELb1ELb0ELb0ELb0ELb1ELb0ELi2ELi4ELi2ELi2ELb0EEENS1_24CollectiveEpilogueBwdGQAISB_fSE_Li256ELb0ELb0EEENS1_25SingleTileBwdLPTSchedulerILb0ELi80ELb0EEEEEEEEEvNT_6ParamsE,(.L_x_133 - _ZN7cutlass13device_kernelIN5flash19enable_sm80_to_sm89INS1_16FlashAttnBwdSm80INS1_25CollectiveMainloopBwdSm80ILi2ELi1EN4cute5tupleIJNS5_1CILi64EEENS7_ILi80EEENS7_ILi192EEEEEENS_10bfloat16_tEfNS_4arch4Sm80ELb1ELb0ELb1ELb0ELb0ELb0ELb1ELb0ELi2ELi4ELi2ELi2ELb0EEENS1_24CollectiveEpilogueBwdGQAISB_fSE_Li256ELb0ELb0EEENS1_25SingleTileBwdLPTSchedulerILb0ELi80ELb0EEEEEEEEEvNT_6ParamsE)
        .other          _ZN7cutlass13device_kernelIN5flash19enable_sm80_to_sm89INS1_16FlashAttnBwdSm80INS1_25CollectiveMainloopBwdSm80ILi2ELi1EN4cute5tupleIJNS5_1CILi64EEENS7_ILi80EEENS7_ILi192EEEEEENS_10bfloat16_tEfNS_4arch4Sm80ELb1ELb0ELb1ELb0ELb0ELb0ELb1ELb0ELi2ELi4ELi2ELi2ELb0EEENS1_24CollectiveEpilogueBwdGQAISB_fSE_Li256ELb0ELb0EEENS1_25SingleTileBwdLPTSchedulerILb0ELi80ELb0EEEEEEEEEvNT_6ParamsE,@"STO_CUDA_ENTRY STV_DEFAULT"
_ZN7cutlass13device_kernelIN5flash19enable_sm80_to_sm89INS1_16FlashAttnBwdSm80INS1_25CollectiveMainloopBwdSm80ILi2ELi1EN4cute5tupleIJNS5_1CILi64EEENS7_ILi80EEENS7_ILi192EEEEEENS_10bfloat16_tEfNS_4arch4Sm80ELb1ELb0ELb1ELb0ELb0ELb0ELb1ELb0ELi2ELi4ELi2ELi2ELb0EEENS1_24CollectiveEpilogueBwdGQAISB_fSE_Li256ELb0ELb0EEENS1_25SingleTileBwdLPTSchedulerILb0ELi80ELb0EEEEEEEEEvNT_6ParamsE:
[----:B------:R-:W-:Y:S01]  /*0000*/  LDC R1, c[0x0][0x28] ;  /* 0x00000a00ff017b82 */ /* 0x000fe20000000800 */
[----:B------:R-:W-:Y:S05]  /*0010*/  EXIT ;  /* 0x000000000000794d */ /* 0x000fea0003800000 */
.L_x_42:
        /* <DEDUP_REMOVED lines=14> */
.L_x_133:


//--------------------- .text._ZN7cutlass13device_kernelIN5flash19enable_sm80_to_sm89INS1_16FlashAttnBwdSm80INS1_25CollectiveMainloopBwdSm80ILi2ELi1EN4cute5tupleIJNS5_1CILi64EEENS7_ILi80EEENS7_ILi192EEEEEENS_10bfloat16_tEfNS_4arch4Sm80ELb1ELb0ELb1ELb0ELb1ELb0ELb1ELb0ELi2ELi4ELi2ELi2ELb0EEENS1_24CollectiveEpilogueBwdGQAISB_fSE_Li256ELb0ELb1EEENS1_25SingleTileBwdLPTSchedulerILb0ELi80ELb1EEEEEEEEEvNT_6ParamsE --------------------------
	.section	.text._ZN7cutlass13device_kernelIN5flash19enable_sm80_to_sm89INS1_16FlashAttnBwdSm80INS1_25CollectiveMainloopBwdSm80ILi2ELi1EN4cute5tupleIJNS5_1CILi64EEENS7_ILi80EEENS7_ILi192EEEEEENS_10bfloat16_tEfNS_4arch4Sm80ELb1ELb0ELb1ELb0ELb1ELb0ELb1ELb0ELi2ELi4ELi2ELi2ELb0EEENS1_24CollectiveEpilogueBwdGQAISB_fSE_Li256ELb0ELb1EEENS1_25SingleTileBwdLPTSchedulerILb0ELi80ELb1EEEEEEEEEvNT_6ParamsE,"ax",@progbits
	.align	128
.text._ZN7cutlass13device_kernelIN5flash19enable_sm80_to_sm89INS1_16FlashAttnBwdSm80INS1_25CollectiveMainloopBwdSm80ILi2ELi1EN4cute5tupleIJNS5_1CILi64EEENS7_ILi80EEENS7_ILi192EEEEEENS_10bfloat16_tEfNS_4arch4Sm80ELb1ELb0ELb1ELb0ELb1ELb0ELb1ELb0ELi2ELi4ELi2ELi2ELb0EEENS1_24CollectiveEpilogueBwdGQAISB_fSE_Li256ELb0ELb1EEENS1_25SingleTileBwdLPTSchedulerILb0ELi80ELb1EEEEEEEEEvNT_6ParamsE:
        .type           _ZN7cutlass13device_kernelIN5flash19enable_sm80_to_sm89INS1_16FlashAttnBwdSm80INS1_25CollectiveMainloopBwdSm80ILi2ELi1EN4cute5tupleIJNS5_1CILi64EEENS7_ILi80EEENS7_ILi192EEEEEENS_10bfloat16_tEfNS_4arch4Sm80ELb1ELb0ELb1ELb0ELb1ELb0ELb1ELb0ELi2ELi4ELi2ELi2ELb0EEENS1_24CollectiveEpilogueBwdGQAISB_fSE_Li256ELb0ELb1EEENS1_25SingleTileBwdLPTSchedulerILb0ELi80ELb1EEEEEEEEEvNT_6ParamsE,@function
        .size           _ZN7cutlass13device_kernelIN5flash19enable_sm80_to_sm89INS1_16FlashAttnBwdSm80INS1_25CollectiveMainloopBwdSm80ILi2ELi1EN4cute5tupleIJNS5_1CILi64EEENS7_ILi80EEENS7_ILi192EEEEEENS_10bfloat16_tEfNS_4arch4Sm80ELb1ELb0ELb1ELb0ELb1ELb0ELb1ELb0ELi2ELi4ELi2ELi2ELb0EEENS1_24CollectiveEpilogueBwdGQAISB_fSE_Li256ELb0ELb1EEENS1_25SingleTileBwdLPTSchedulerILb0ELi80ELb1EEEEEEEEEvNT_6ParamsE,(.L_x_134 - _ZN7cutlass13device_kernelIN5flash19enable_sm80_to_sm89INS1_16FlashAttnBwdSm80INS1_25CollectiveMainloopBwdSm80ILi2ELi1EN4cute5tupleIJNS5_1CILi64EEENS7_ILi80EEENS7_ILi192EEEEEENS_10bfloat16_tEfNS_4arch4Sm80ELb1ELb0ELb1ELb0ELb1ELb0ELb1ELb0ELi2ELi4ELi2ELi2ELb0EEENS1_24CollectiveEpilogueBwdGQAISB_fSE_Li256ELb0ELb1EEENS1_25SingleTileBwdLPTSchedulerILb0ELi80ELb1EEEEEEEEEvNT_6ParamsE)
        .other          _ZN7cutlass13device_kernelIN5flash19enable_sm80_to_sm89INS1_16FlashAttnBwdSm80INS1_25CollectiveMainloopBwdSm80ILi2ELi1EN4cute5tupleIJNS5_1CILi64EEENS7_ILi80EEENS7_ILi192EEEEEENS_10bfloat16_tEfNS_4arch4Sm80ELb1ELb0ELb1ELb0ELb1ELb0ELb1ELb0ELi2ELi4ELi2ELi2ELb0EEENS1_24CollectiveEpilogueBwdGQAISB_fSE_Li256ELb0ELb1EEENS1_25SingleTileBwdLPTSchedulerILb0ELi80ELb1EEEEEEEEEvNT_6ParamsE,@"STO_CUDA_ENTRY STV_DEFAULT"
_ZN7cutlass13device_kernelIN5flash19enable_sm80_to_sm89INS1_16FlashAttnBwdSm80INS1_25CollectiveMainloopBwdSm80ILi2ELi1EN4cute5tupleIJNS5_1CILi64EEENS7_ILi80EEENS7_ILi192EEEEEENS_10bfloat16_tEfNS_4arch4Sm80ELb1ELb0ELb1ELb0ELb1ELb0ELb1ELb0ELi2ELi4ELi2ELi2ELb0EEENS1_24CollectiveEpilogueBwdGQAISB_fSE_Li256ELb0ELb1EEENS1_25SingleTileBwdLPTSchedulerILb0ELi80ELb1EEEEEEEEEvNT_6ParamsE:
[----:B------:R-:W-:Y:S01]  /*0000*/  LDC R1, c[0x0][0x28] ;  /* 0x00000a00ff017b82 */ /* 0x000fe20000000800 */
[----:B------:R-:W-:Y:S05]  /*0010*/  EXIT ;  /* 0x000000000000794d */ /* 0x000fea0003800000 */
.L_x_43:
        /* <DEDUP_REMOVED lines=14> */
.L_x_134:


//--------------------- .text._ZN7cutlass13device_kernelIN5flash22FlashAttnBwdPreprocessIN4cute5tupleIJNS3_1CILi64EEENS5_ILi192EEEEEENS_10bfloat16_tEfNS_4arch4Sm80ELb1ELb0EEEEEvNT_6ParamsE --------------------------
	.section	.text._ZN7cutlass13device_kernelIN5flash22FlashAttnBwdPreprocessIN4cute5tupleIJNS3_1CILi64EEENS5_ILi192EEEEEENS_10bfloat16_tEfNS_4arch4Sm80ELb1ELb0EEEEEvNT_6ParamsE,"ax",@progbits
	.align	128
.text._ZN7cutlass13device_kernelIN5flash22FlashAttnBwdPreprocessIN4cute5tupleIJNS3_1CILi64EEENS5_ILi192EEEEEENS_10bfloat16_tEfNS_4arch4Sm80ELb1ELb0EEEEEvNT_6ParamsE:
        .type           _ZN7cutlass13device_kernelIN5flash22FlashAttnBwdPreprocessIN4cute5tupleIJNS3_1CILi64EEENS5_ILi192EEEEEENS_10bfloat16_tEfNS_4arch4Sm80ELb1ELb0EEEEEvNT_6ParamsE,@function
        .size           _ZN7cutlass13device_kernelIN5flash22FlashAttnBwdPreprocessIN4cute5tupleIJNS3_1CILi64EEENS5_ILi192EEEEEENS_10bfloat16_tEfNS_4arch4Sm80ELb1ELb0EEEEEvNT_6ParamsE,(.L_x_135 - _ZN7cutlass13device_kernelIN5flash22FlashAttnBwdPreprocessIN4cute5tupleIJNS3_1CILi64EEENS5_ILi192EEEEEENS_10bfloat16_tEfNS_4arch4Sm80ELb1ELb0EEEEEvNT_6ParamsE)
        .other          _ZN7cutlass13device_kernelIN5flash22FlashAttnBwdPreprocessIN4cute5tupleIJNS3_1CILi64EEENS5_ILi192EEEEEENS_10bfloat16_tEfNS_4arch4Sm80ELb1ELb0EEEEEvNT_6ParamsE,@"STO_CUDA_ENTRY STV_DEFAULT"
_ZN7cutlass13device_kernelIN5flash22FlashAttnBwdPreprocessIN4cute5tupleIJNS3_1CILi64EEENS5_ILi192EEEEEENS_10bfloat16_tEfNS_4arch4Sm80ELb1ELb0EEEEEvNT_6ParamsE:
[----:B------:R-:W-:Y:S01]  /*0000*/  LDC R1, c[0x0][0x28] ;  /* 0x00000a00ff017b82 */ /* 0x000fe20000000800 */
[----:B------:R-:W0:Y:S01]  /*0010*/  S2R R55, SR_CTAID.X ;  /* 0x0000000000377919 */ /* 0x000e220000002500 */
[----:B------:R-:W-:-:S06]  /*0020*/  ULDC UR4, c[0x0][0x218] ;  /* 0x0000860000047ab9 */ /* 0x000fcc0000000800 */
[----:B------:R-:W1:Y:S01]  /*0030*/  S2UR UR8, SR_CTAID.Y ;  /* 0x00000000000879c3 */ /* 0x000e620000002600 */
[----:B------:R-:W-:Y:S01]  /*0040*/  IMAD.MOV.U32 R56, RZ, RZ, 0x7f800000 ;  /* 0x7f800000ff387424 */ /* 0x000fe200078e00ff */
[----:B------:R-:W2:Y:S01]  /*0050*/  S2R R57, SR_TID.X ;  /* 0x0000000000397919 */ /* 0x000ea20000002100 */
[----:B------:R-:W-:-:S05]  /*0060*/  ULDC.64 UR6, c[0x0][0x208] ;  /* 0x0000820000067ab9 */ /* 0x000fca0000000a00 */
[----:B------:R-:W3:Y:S08]  /*0070*/  S2UR UR9, SR_CTAID.Z ;  /* 0x00000000000979c3 */ /* 0x000ef00000002700 */
[----:B------:R-:W4:Y:S01]  /*0080*/  LDC.64 R30, c[0x0][0x250] ;  /* 0x00009400ff1e7b82 */ /* 0x000f220000000a00 */
[----:B-1----:R-:W-:-:S07]  /*0090*/  USHF.R.S32.HI UR10, URZ, 0x1f, UR8 ;  /* 0x0000001f3f0a7899 */ /* 0x002fce0008011408 */
[----:B------:R-:W1:Y:S01]  /*00a0*/  LDC.64 R38, c[0x0][0x238] ;  /* 0x00008e00ff267b82 */ /* 0x000e620000000a00 */
[----:B0-----:R-:W-:Y:S01]  /*00b0*/  IMAD.SHL.U32 R2, R55, 0x40, RZ ;  /* 0x0000004037027824 */ /* 0x001fe200078e00ff */
[----:B---3--:R-:W-:-:S06]  /*00c0*/  USHF.R.S32.HI UR11, URZ, 0x1f, UR9 ;  /* 0x0000001f3f0b7899 */ /* 0x008fcc0008011409 */
[----:B------:R-:W0:Y:S01]  /*00d0*/  LDC.64 R62, c[0x0][0x258] ;  /* 0x00009600ff3e7b82 */ /* 0x000e220000000a00 */
[----:B------:R-:W-:-:S04]  /*00e0*/  IADD3 R59, -R2, UR4, RZ ;  /* 0x00000004023b7c10 */ /* 0x000fc8000fffe1ff */
[----:B--2---:R-:W-:-:S04]  /*00f0*/  ISETP.GE.AND P0, PT, R57, R59, PT ;  /* 0x0000003b3900720c */ /* 0x004fc80003f06270 */
[----:B------:R-:W-:-:S13]  /*0100*/  ISETP.GT.OR P0, PT, R57, 0x3f, P0 ;  /* 0x0000003f3900780c */ /* 0x000fda0000704670 */
[----:B------:R-:W2:Y:S01]  /*0110*/  @!P0 LDC.64 R6, c[0x0][0x290] ;  /* 0x0000a400ff068b82 */ /* 0x000ea20000000a00 */
[----:B------:R-:W-:Y:S02]  /*0120*/  @!P0 SHF.R.S32.HI R5, RZ, 0x1f, R57 ;  /* 0x0000001fff058819 */ /* 0x000fe40000011439 */
[----:B------:R-:W-:-:S04]  /*0130*/  @!P0 IADD3 R4, P1, R2, R57, RZ ;  /* 0x0000003902048210 */ /* 0x000fc80007f3e0ff */
[----:B------:R-:W-:Y:S01]  /*0140*/  @!P0 LEA.HI.X.SX32 R5, R2, R5, 0x1, P1 ;  /* 0x0000000502058211 */ /* 0x000fe200008f0eff */
[----:B------:R-:W3:Y:S08]  /*0150*/  @!P0 LDC.64 R8, c[0x0][0x298] ;  /* 0x0000a600ff088b82 */ /* 0x000ef00000000a00 */
[----:B------:R-:W4:Y:S01]  /*0160*/  @!P0 LDC.64 R10, c[0x0][0x288] ;  /* 0x0000a200ff0a8b82 */ /* 0x000f220000000a00 */
[----:B--2---:R-:W-:-:S02]  /*0170*/  @!P0 IMAD R0, R6, UR10, RZ ;  /* 0x0000000a06008c24 */ /* 0x004fc4000f8e02ff */
[----:B------:R-:W-:-:S04]  /*0180*/  @!P0 IMAD.WIDE.U32 R4, R6, UR8, R4 ;  /* 0x0000000806048c25 */ /* 0x000fc8000f8e0004 */
[----:B------:R-:W-:Y:S02]  /*0190*/  @!P0 IMAD R7, R7, UR8, R0 ;  /* 0x0000000807078c24 */ /* 0x000fe4000f8e0200 */
[C---:B---3--:R-:W-:Y:S02]  /*01a0*/  @!P0 IMAD R0, R8.reuse, UR11, RZ ;  /* 0x0000000b08008c24 */ /* 0x048fe4000f8e02ff */
[----:B------:R-:W-:Y:S02]  /*01b0*/  @!P0 IMAD.IADD R5, R5, 0x1, R7 ;  /* 0x0000000105058824 */ /* 0x000fe400078e0207 */
[----:B------:R-:W-:Y:S02]  /*01c0*/  @!P0 IMAD R7, R9, UR9, R0 ;  /* 0x0000000909078c24 */ /* 0x000fe4000f8e0200 */
[----:B------:R-:W-:Y:S02]  /*01d0*/  @!P0 IMAD.WIDE.U32 R4, R8, UR9, R4 ;  /* 0x0000000908048c25 */ /* 0x000fe4000f8e0004 */
[----:B------:R-:W2:Y:S03]  /*01e0*/  LDC.64 R8, c[0x0][0x230] ;  /* 0x00008c00ff087b82 */ /* 0x000ea60000000a00 */
[----:B------:R-:W-:-:S02]  /*01f0*/  @!P0 IADD3 R0, R5, R7, RZ ;  /* 0x0000000705008210 */ /* 0x000fc40007ffe0ff */
[----:B----4-:R-:W-:-:S04]  /*0200*/  @!P0 LEA R6, P1, R4, R10, 0x2 ;  /* 0x0000000a04068211 */ /* 0x010fc800078210ff */
[----:B------:R-:W-:Y:S02]  /*0210*/  @!P0 LEA.HI.X R7, R4, R11, R0, 0x2, P1 ;  /* 0x0000000b04078211 */ /* 0x000fe400008f1400 */
[----:B------:R-:W-:-:S03]  /*0220*/  SHF.R.S32.HI R0, RZ, 0x1f, R57 ;  /* 0x0000001fff007819 */ /* 0x000fc60000011439 */
[----:B------:R1:W5:Y:S01]  /*0230*/  @!P0 LDG.E R56, desc[UR6][R6.64] ;  /* 0x0000000606388981 */ /* 0x000362000c1e1900 */
[----:B------:R-:W-:Y:S01]  /*0240*/  LEA.HI R0, R0, R57, RZ, 0x3 ;  /* 0x0000003900007211 */ /* 0x000fe200078f18ff */
[----:B------:R-:W-:Y:S01]  /*0250*/  BSSY B0, `(.L_x_44) ;  /* 0x0000037000007945 */ /* 0x000fe20003800000 */
[----:B------:R-:W-:Y:S02]  /*0260*/  CS2R R10, SRZ ;  /* 0x00000000000a7805 */ /* 0x000fe4000001ff00 */
[----:B------:R-:W-:Y:S02]  /*0270*/  CS2R R12, SRZ ;  /* 0x00000000000c7805 */ /* 0x000fe4000001ff00 */
[----:B------:R-:W-:Y:S02]  /*0280*/  LOP3.LUT R54, R0, 0xfffffff8, RZ, 0xc0, !PT ;  /* 0xfffffff800367812 */ /* 0x000fe400078ec0ff */
[----:B------:R-:W-:Y:S02]  /*0290*/  CS2R R14, SRZ ;  /* 0x00000000000e7805 */ /* 0x000fe4000001ff00 */
[----:B------:R-:W-:-:S02]  /*02a0*/  SHF.R.S32.HI R52, RZ, 0x3, R0 ;  /* 0x00000003ff347819 */ /* 0x000fc40000011400 */
[----:B------:R-:W-:Y:S02]  /*02b0*/  CS2R R16, SRZ ;  /* 0x0000000000107805 */ /* 0x000fe4000001ff00 */
[----:B------:R-:W-:Y:S01]  /*02c0*/  CS2R R18, SRZ ;  /* 0x0000000000127805 */ /* 0x000fe2000001ff00 */
[----:B------:R-:W-:Y:S01]  /*02d0*/  IMAD.IADD R54, R57, 0x1, -R54 ;  /* 0x0000000139367824 */ /* 0x000fe200078e0a36 */
[----:B------:R-:W-:Y:S01]  /*02e0*/  ISETP.GE.AND P0, PT, R52, R59, PT ;  /* 0x0000003b3400720c */ /* 0x000fe20003f06270 */
[----:B--2---:R-:W-:Y:S01]  /*02f0*/  IMAD R4, R8, UR10, RZ ;  /* 0x0000000a08047c24 */ /* 0x004fe2000f8e02ff */
[----:B------:R-:W-:Y:S01]  /*0300*/  CS2R R24, SRZ ;  /* 0x0000000000187805 */ /* 0x000fe2000001ff00 */
[----:B-1----:R-:W-:Y:S01]  /*0310*/  IMAD R6, R38, UR11, RZ ;  /* 0x0000000b26067c24 */ /* 0x002fe2000f8e02ff */
[----:B------:R-:W-:Y:S01]  /*0320*/  SHF.L.U32 R60, R54, 0x3, RZ ;  /* 0x00000003363c7819 */ /* 0x000fe200000006ff */
[----:B------:R-:W-:Y:S01]  /*0330*/  IMAD R7, R9, UR8, R4 ;  /* 0x0000000809077c24 */ /* 0x000fe2000f8e0204 */
[----:B------:R-:W-:Y:S01]  /*0340*/  CS2R R20, SRZ ;  /* 0x0000000000147805 */ /* 0x000fe2000001ff00 */
[----:B------:R-:W-:Y:S01]  /*0350*/  VIADD R0, R52, 0x20 ;  /* 0x0000002034007836 */ /* 0x000fe20000000000 */
[----:B------:R-:W-:Y:S01]  /*0360*/  SHF.R.S32.HI R61, RZ, 0x1f, R60 ;  /* 0x0000001fff3d7819 */ /* 0x000fe2000001143c */
[----:B------:R-:W-:Y:S01]  /*0370*/  IMAD R39, R39, UR9, R6 ;  /* 0x0000000927277c24 */ /* 0x000fe2000f8e0206 */
[----:B------:R-:W-:-:S02]  /*0380*/  CS2R R22, SRZ ;  /* 0x0000000000167805 */ /* 0x000fc4000001ff00 */
[----:B------:R-:W-:Y:S02]  /*0390*/  SHF.R.S32.HI R53, RZ, 0x1f, R52 ;  /* 0x0000001fff357819 */ /* 0x000fe40000011434 */
[----:B------:R-:W-:Y:S01]  /*03a0*/  CS2R R26, SRZ ;  /* 0x00000000001a7805 */ /* 0x000fe2000001ff00 */
[----:B------:R-:W-:Y:S01]  /*03b0*/  IMAD.WIDE.U32 R4, R8, UR8, R60 ;  /* 0x0000000808047c25 */ /* 0x000fe2000f8e003c */
[----:B------:R-:W-:-:S03]  /*03c0*/  ISETP.GE.AND P1, PT, R0, R59, PT ;  /* 0x0000003b0000720c */ /* 0x000fc60003f26270 */
[C---:B------:R-:W-:Y:S02]  /*03d0*/  IMAD R8, R30.reuse, UR10, RZ ;  /* 0x0000000a1e087c24 */ /* 0x040fe4000f8e02ff */
[----:B------:R-:W-:Y:S01]  /*03e0*/  IMAD.IADD R5, R5, 0x1, R7 ;  /* 0x0000000105057824 */ /* 0x000fe200078e0207 */
[----:B------:R-:W-:Y:S01]  /*03f0*/  CS2R R6, SRZ ;  /* 0x0000000000067805 */ /* 0x000fe2000001ff00 */
[----:B------:R-:W-:Y:S01]  /*0400*/  IMAD R31, R31, UR8, R8 ;  /* 0x000000081f1f7c24 */ /* 0x000fe2000f8e0208 */
[----:B------:R-:W-:Y:S01]  /*0410*/  CS2R R8, SRZ ;  /* 0x0000000000087805 */ /* 0x000fe2000001ff00 */
[----:B------:R-:W-:-:S04]  /*0420*/  IMAD.WIDE.U32 R28, R30, UR8, R60 ;  /* 0x000000081e1c7c25 */ /* 0x000fc8000f8e003c */
[----:B------:R-:W-:Y:S01]  /*0430*/  IMAD.WIDE.U32 R34, R38, UR9, R4 ;  /* 0x0000000926227c25 */ /* 0x000fe2000f8e0004 */
[----:B------:R-:W-:Y:S02]  /*0440*/  CS2R R4, SRZ ;  /* 0x0000000000047805 */ /* 0x000fe4000001ff00 */
[----:B------:R-:W-:Y:S01]  /*0450*/  IADD3 R31, R29, R31, RZ ;  /* 0x0000001f1d1f7210 */ /* 0x000fe20007ffe0ff */
[----:B0-----:R-:W-:Y:S02]  /*0460*/  IMAD R40, R62, UR11, RZ ;  /* 0x0000000b3e287c24 */ /* 0x001fe4000f8e02ff */
[----:B------:R-:W-:Y:S01]  /*0470*/  IMAD.IADD R39, R35, 0x1, R39 ;  /* 0x0000000123277824 */ /* 0x000fe200078e0227 */
[----:B------:R-:W-:Y:S06]  /*0480*/  @P0 BRA `(.L_x_45) ;  /* 0x00000000004c0947 */ /* 0x000fec0003800000 */
[----:B------:R-:W-:Y:S01]  /*0490*/  IMAD.WIDE R32, R55, 0x40, R52 ;  /* 0x0000004037207825 */ /* 0x000fe200078e0234 */
[----:B------:R-:W-:Y:S01]  /*04a0*/  ULDC.64 UR12, c[0x0][0x228] ;  /* 0x00008a00000c7ab9 */ /* 0x000fe20000000a00 */
[----:B------:R-:W-:Y:S01]  /*04b0*/  ULDC UR5, c[0x0][0x21c] ;  /* 0x0000870000057ab9 */ /* 0x000fe20000000800 */
[C---:B------:R-:W-:Y:S01]  /*04c0*/  IADD3 R41, R60.reuse, 0x80, RZ ;  /* 0x000000803c297810 */ /* 0x040fe20007ffe0ff */
[C---:B------:R-:W-:Y:S01]  /*04d0*/  VIADD R36, R60.reuse, 0x40 ;  /* 0x000000403c247836 */ /* 0x040fe20000000000 */
[----:B------:R-:W-:Y:S01]  /*04e0*/  ISETP.GE.AND P2, PT, R60, UR5, PT ;  /* 0x000000053c007c0c */ /* 0x000fe2000bf46270 */
[----:B------:R-:W-:Y:S01]  /*04f0*/  IMAD R33, R33, UR12, RZ ;  /* 0x0000000c21217c24 */ /* 0x000fe2000f8e02ff */
[----:B------:R-:W-:Y:S01]  /*0500*/  ISETP.GE.AND P4, PT, R41, UR5, PT ;  /* 0x0000000529007c0c */ /* 0x000fe2000bf86270 */
[----:B------:R-:W-:Y:S01]  /*0510*/  IMAD.MOV.U32 R38, RZ, RZ, R34 ;  /* 0x000000ffff267224 */ /* 0x000fe200078e0022 */
[----:B------:R-:W-:Y:S01]  /*0520*/  ISETP.GE.AND P3, PT, R36, UR5, PT ;  /* 0x0000000524007c0c */ /* 0x000fe2000bf66270 */
[----:B------:R-:W-:-:S02]  /*0530*/  IMAD R33, R32, UR13, R33 ;  /* 0x0000000d20217c24 */ /* 0x000fc4000f8e0221 */
[----:B------:R-:W-:Y:S01]  /*0540*/  IMAD.WIDE.U32 R36, R32, UR12, R38 ;  /* 0x0000000c20247c25 */ /* 0x000fe2000f8e0026 */
[----:B------:R-:W-:-:S03]  /*0550*/  ULDC.64 UR12, c[0x0][0x210] ;  /* 0x00008400000c7ab9 */ /* 0x000fc60000000a00 */
[----:B------:R-:W-:Y:S01]  /*0560*/  IMAD.IADD R33, R37, 0x1, R33 ;  /* 0x0000000125217824 */ /* 0x000fe200078e0221 */
[----:B------:R-:W-:-:S04]  /*0570*/  LEA R32, P5, R36, UR12, 0x1 ;  /* 0x0000000c24207c11 */ /* 0x000fc8000f8a08ff */
[----:B------:R-:W-:-:S05]  /*0580*/  LEA.HI.X R33, R36, UR13, R33, 0x1, P5 ;  /* 0x0000000d24217c11 */ /* 0x000fca000a8f0c21 */
[----:B------:R0:W5:Y:S04]  /*0590*/  @!P2 LDG.E.128 R4, desc[UR6][R32.64] ;  /* 0x000000062004a981 */ /* 0x000168000c1e1d00 */
[----:B------:R0:W5:Y:S04]  /*05a0*/  @!P3 LDG.E.128 R8, desc[UR6][R32.64+0x80] ;  /* 0x000080062008b981 */ /* 0x000168000c1e1d00 */
[----:B------:R0:W5:Y:S02]  /*05b0*/  @!P4 LDG.E.128 R20, desc[UR6][R32.64+0x100] ;  /* 0x000100062014c981 */ /* 0x000164000c1e1d00 */
.L_x_45:
[----:B------:R-:W-:Y:S05]  /*05c0*/  BSYNC B0 ;  /* 0x0000000000007941 */ /* 0x000fea0003800000 */
.L_x_44:
[----:B------:R-:W-:Y:S04]  /*05d0*/  BSSY B0, `(.L_x_46) ;  /* 0x0000017000007945 */ /* 0x000fe80003800000 */
[----:B------:R-:W-:Y:S05]  /*05e0*/  @P1 BRA `(.L_x_47) ;  /* 0x0000000000541947 */ /* 0x000fea0003800000 */
[----:B0-----:R-:W-:Y:S01]  /*05f0*/  IMAD.WIDE R32, R55, 0x40, R52 ;  /* 0x0000004037207825 */ /* 0x001fe200078e0234 */
[----:B------:R-:W-:Y:S01]  /*0600*/  ULDC.64 UR12, c[0x0][0x228] ;  /* 0x00008a00000c7ab9 */ /* 0x000fe20000000a00 */
[----:B------:R-:W-:Y:S01]  /*0610*/  ULDC UR5, c[0x0][0x21c] ;  /* 0x0000870000057ab9 */ /* 0x000fe20000000800 */
[----:B------:R-:W-:Y:S01]  /*0620*/  IADD3 R36, R60, 0x80, RZ ;  /* 0x000000803c247810 */ /* 0x000fe20007ffe0ff */
[----:B------:R-:W-:Y:S01]  /*0630*/  IMAD.MOV.U32 R35, RZ, RZ, R39 ;  /* 0x000000ffff237224 */ /* 0x000fe200078e0027 */
[----:B------:R-:W-:Y:S02]  /*0640*/  IADD3 R37, P2, R32, 0x20, RZ ;  /* 0x0000002020257810 */ /* 0x000fe40007f5e0ff */
[C---:B------:R-:W-:Y:S02]  /*0650*/  ISETP.GE.AND P3, PT, R60.reuse, UR5, PT ;  /* 0x000000053c007c0c */ /* 0x040fe4000bf66270 */
[----:B------:R-:W-:Y:S01]  /*0660*/  IADD3.X R32, RZ, R33, RZ, P2, !PT ;  /* 0x00000021ff207210 */ /* 0x000fe200017fe4ff */
[----:B------:R-:W-:Y:S01]  /*0670*/  VIADD R33, R60, 0x40 ;  /* 0x000000403c217836 */ /* 0x000fe20000000000 */
[----:B------:R-:W-:Y:S01]  /*0680*/  ISETP.GE.AND P5, PT, R36, UR5, PT ;  /* 0x0000000524007c0c */ /* 0x000fe2000bfa6270 */
[----:B------:R-:W-:-:S03]  /*0690*/  IMAD.WIDE.U32 R34, R37, UR12, R34 ;  /* 0x0000000c25227c25 */ /* 0x000fc6000f8e0022 */
[----:B------:R-:W-:Y:S01]  /*06a0*/  ISETP.GE.AND P4, PT, R33, UR5, PT ;  /* 0x0000000521007c0c */ /* 0x000fe2000bf86270 */
[----:B------:R-:W-:-:S04]  /*06b0*/  IMAD R32, R32, UR12, RZ ;  /* 0x0000000c20207c24 */ /* 0x000fc8000f8e02ff */
[----:B------:R-:W-:Y:S01]  /*06c0*/  IMAD R33, R37, UR13, R32 ;  /* 0x0000000d25217c24 */ /* 0x000fe2000f8e0220 */
[----:B------:R-:W-:Y:S02]  /*06d0*/  ULDC.64 UR12, c[0x0][0x210] ;  /* 0x00008400000c7ab9 */ /* 0x000fe40000000a00 */
[----:B------:R-:W-:Y:S01]  /*06e0*/  LEA R32, P2, R34, UR12, 0x1 ;  /* 0x0000000c22207c11 */ /* 0x000fe2000f8408ff */
[----:B------:R-:W-:-:S05]  /*06f0*/  IMAD.IADD R33, R35, 0x1, R33 ;  /* 0x0000000123217824 */ /* 0x000fca00078e0221 */
[----:B------:R-:W-:-:S05]  /*0700*/  LEA.HI.X R33, R34, UR13, R33, 0x1, P2 ;  /* 0x0000000d22217c11 */ /* 0x000fca00090f0c21 */
[----:B------:R1:W5:Y:S04]  /*0710*/  @!P3 LDG.E.128 R12, desc[UR6][R32.64] ;  /* 0x00000006200cb981 */ /* 0x000368000c1e1d00 */
[----:B------:R1:W5:Y:S04]  /*0720*/  @!P4 LDG.E.128 R16, desc[UR6][R32.64+0x80] ;  /* 0x000080062010c981 */ /* 0x000368000c1e1d00 */
[----:B------:R1:W5:Y:S02]  /*0730*/  @!P5 LDG.E.128 R24, desc[UR6][R32.64+0x100] ;  /* 0x000100062018d981 */ /* 0x000364000c1e1d00 */
.L_x_47:
[----:B------:R-:W-:Y:S05]  /*0740*/  BSYNC B0 ;  /* 0x0000000000007941 */ /* 0x000fea0003800000 */
.L_x_46:
[----:B------:R-:W-:Y:S01]  /*0750*/  IMAD.MOV.U32 R30, RZ, RZ, R28 ;  /* 0x000000ffff1e7224 */ /* 0x000fe200078e001c */
[----:B------:R-:W-:Y:S01]  /*0760*/  BSSY B0, `(.L_x_48) ;  /* 0x000003a000007945 */ /* 0x000fe20003800000 */
[----:B------:R-:W-:Y:S01]  /*0770*/  IMAD R65, R63, UR9, R40 ;  /* 0x000000093f417c24 */ /* 0x000fe2000f8e0228 */
[----:B------:R-:W-:Y:S01]  /*0780*/  CS2R R28, SRZ ;  /* 0x00000000001c7805 */ /* 0x000fe2000001ff00 */
[----:B------:R-:W-:Y:S01]  /*0790*/  IMAD.WIDE.U32 R62, R62, UR9, R30 ;  /* 0x000000093e3e7c25 */ /* 0x000fe2000f8e001e */
[----:B------:R-:W-:Y:S02]  /*07a0*/  CS2R R30, SRZ ;  /* 0x00000000001e7805 */ /* 0x000fe4000001ff00 */
[----:B01----:R-:W-:Y:S02]  /*07b0*/  CS2R R32, SRZ ;  /* 0x0000000000207805 */ /* 0x003fe4000001ff00 */
[----:B------:R-:W-:Y:S02]  /*07c0*/  CS2R R34, SRZ ;  /* 0x0000000000227805 */ /* 0x000fe4000001ff00 */
[----:B------:R-:W-:-:S02]  /*07d0*/  CS2R R36, SRZ ;  /* 0x0000000000247805 */ /* 0x000fc4000001ff00 */
[----:B------:R-:W-:Y:S02]  /*07e0*/  CS2R R38, SRZ ;  /* 0x0000000000267805 */ /* 0x000fe4000001ff00 */
[----:B------:R-:W-:Y:S02]  /*07f0*/  CS2R R40, SRZ ;  /* 0x0000000000287805 */ /* 0x000fe4000001ff00 */
[----:B------:R-:W-:Y:S02]  /*0800*/  CS2R R42, SRZ ;  /* 0x00000000002a7805 */ /* 0x000fe4000001ff00 */
[----:B------:R-:W-:Y:S02]  /*0810*/  CS2R R44, SRZ ;  /* 0x00000000002c7805 */ /* 0x000fe4000001ff00 */
[----:B------:R-:W-:Y:S02]  /*0820*/  CS2R R46, SRZ ;  /* 0x00000000002e7805 */ /* 0x000fe4000001ff00 */
[----:B------:R-:W-:-:S02]  /*0830*/  CS2R R48, SRZ ;  /* 0x0000000000307805 */ /* 0x000fc4000001ff00 */
[----:B------:R-:W-:Y:S02]  /*0840*/  CS2R R50, SRZ ;  /* 0x0000000000327805 */ /* 0x000fe4000001ff00 */
[----:B------:R-:W-:Y:S01]  /*0850*/  IADD3 R65, R63, R65, RZ ;  /* 0x000000413f417210 */ /* 0x000fe20007ffe0ff */
[----:B------:R-:W-:Y:S06]  /*0860*/  @P0 BRA `(.L_x_49) ;  /* 0x0000000000a40947 */ /* 0x000fec0003800000 */
[----:B------:R-:W-:Y:S01]  /*0870*/  ULDC UR5, c[0x0][0x21c] ;  /* 0x0000870000057ab9 */ /* 0x000fe20000000800 */
[C---:B------:R-:W-:Y:S01]  /*0880*/  VIADD R58, R60.reuse, 0x40 ;  /* 0x000000403c3a7836 */ /* 0x040fe20000000000 */
[C---:B------:R-:W-:Y:S01]  /*0890*/  ISETP.GE.AND P2, PT, R60.reuse, UR5, PT ;  /* 0x000000053c007c0c */ /* 0x040fe2000bf46270 */
[----:B------:R-:W-:-:S03]  /*08a0*/  VIADD R64, R60, 0x80 ;  /* 0x000000803c407836 */ /* 0x000fc60000000000 */
[----:B------:R-:W-:Y:S02]  /*08b0*/  ISETP.GE.AND P3, PT, R58, UR5, PT ;  /* 0x000000053a007c0c */ /* 0x000fe4000bf66270 */
[----:B------:R-:W-:-:S07]  /*08c0*/  ISETP.GE.AND P5, PT, R64, UR5, PT ;  /* 0x0000000540007c0c */ /* 0x000fce000bfa6270 */
[----:B------:R-:W0:Y:S01]  /*08d0*/  @!P2 LDC.64 R76, c[0x0][0x248] ;  /* 0x00009200ff4cab82 */ /* 0x000e220000000a00 */
[----:B------:R-:W-:Y:S01]  /*08e0*/  @!P2 IMAD.WIDE R68, R55, 0x40, R52 ;  /* 0x000000403744a825 */ /* 0x000fe200078e0234 */
[----:B------:R-:W-:-:S03]  /*08f0*/  @!P2 MOV R64, R62 ;  /* 0x0000003e0040a202 */ /* 0x000fc60000000f00 */
[----:B------:R-:W-:Y:S01]  /*0900*/  @!P3 IMAD.WIDE R78, R55, 0x40, R52 ;  /* 0x00000040374eb825 */ /* 0x000fe200078e0234 */
[----:B------:R-:W-:Y:S02]  /*0910*/  @!P5 MOV R84, R62 ;  /* 0x0000003e0054d202 */ /* 0x000fe40000000f00 */
[----:B------:R-:W1:Y:S01]  /*0920*/  @!P3 LDC.64 R80, c[0x0][0x248] ;  /* 0x00009200ff50bb82 */ /* 0x000e620000000a00 */
[----:B------:R-:W-:-:S07]  /*0930*/  @!P5 IMAD.MOV.U32 R85, RZ, RZ, R65 ;  /* 0x000000ffff55d224 */ /* 0x000fce00078e0041 */
[----:B------:R-:W2:Y:S08]  /*0940*/  @!P5 LDC.64 R82, c[0x0][0x248] ;  /* 0x00009200ff52db82 */ /* 0x000eb00000000a00 */
[----:B------:R-:W3:Y:S01]  /*0950*/  @!P2 LDC.64 R74, c[0x0][0x240] ;  /* 0x00009000ff4aab82 */ /* 0x000ee20000000a00 */
[-C--:B0-----:R-:W-:Y:S02]  /*0960*/  @!P2 IMAD R87, R69, R76.reuse, RZ ;  /* 0x0000004c4557a224 */ /* 0x081fe400078e02ff */
[----:B------:R-:W-:-:S04]  /*0970*/  @!P2 IMAD.WIDE.U32 R72, R68, R76, R64 ;  /* 0x0000004c4448a225 */ /* 0x000fc800078e0040 */
[----:B------:R-:W-:Y:S01]  /*0980*/  @!P2 IMAD R87, R68, R77, R87 ;  /* 0x0000004d4457a224 */ /* 0x000fe200078e0257 */
[----:B------:R-:W0:Y:S01]  /*0990*/  @!P3 LDC.64 R70, c[0x0][0x240] ;  /* 0x00009000ff46bb82 */ /* 0x000e220000000a00 */
[----:B------:R-:W-:Y:S02]  /*09a0*/  @!P3 IMAD.MOV.U32 R68, RZ, RZ, R62 ;  /* 0x000000ffff44b224 */ /* 0x000fe400078e003e */
[----:B------:R-:W-:Y:S02]  /*09b0*/  @!P3 IMAD.MOV.U32 R69, RZ, RZ, R65 ;  /* 0x000000ffff45b224 */ /* 0x000fe400078e0041 */
[----:B------:R-:W-:-:S03]  /*09c0*/  @!P5 IMAD.WIDE R76, R55, 0x40, R52 ;  /* 0x00000040374cd825 */ /* 0x000fc600078e0234 */
[----:B------:R-:W4:Y:S01]  /*09d0*/  @!P5 LDC.64 R66, c[0x0][0x240] ;  /* 0x00009000ff42db82 */ /* 0x000f220000000a00 */
[----:B-1----:R-:W-:-:S04]  /*09e0*/  @!P3 IMAD.WIDE.U32 R68, R78, R80, R68 ;  /* 0x000000504e44b225 */ /* 0x002fc800078e0044 */
[----:B------:R-:W-:Y:S02]  /*09f0*/  @!P3 IMAD R80, R79, R80, RZ ;  /* 0x000000504f50b224 */ /* 0x000fe400078e02ff */
[----:B--2---:R-:W-:Y:S01]  /*0a00*/  @!P5 IMAD R58, R77, R82, RZ ;  /* 0x000000524d3ad224 */ /* 0x004fe200078e02ff */
[----:B---3--:R-:W-:Y:S01]  /*0a10*/  @!P2 LEA R74, P0, R72, R74, 0x1 ;  /* 0x0000004a484aa211 */ /* 0x008fe200078008ff */
[----:B------:R-:W-:-:S04]  /*0a20*/  @!P5 IMAD.WIDE.U32 R84, R76, R82, R84 ;  /* 0x000000524c54d225 */ /* 0x000fc800078e0054 */
[----:B------:R-:W-:Y:S02]  /*0a30*/  @!P3 IMAD R81, R78, R81, R80 ;  /* 0x000000514e51b224 */ /* 0x000fe400078e0250 */
[----:B------:R-:W-:Y:S01]  /*0a40*/  @!P5 IMAD R83, R76, R83, R58 ;  /* 0x000000534c53d224 */ /* 0x000fe200078e023a */
[----:B0-----:R-:W-:Y:S01]  /*0a50*/  @!P3 LEA R70, P4, R68, R70, 0x1 ;  /* 0x000000464446b211 */ /* 0x001fe200078808ff */
[----:B------:R-:W-:Y:S01]  /*0a60*/  @!P2 IMAD.IADD R87, R73, 0x1, R87 ;  /* 0x000000014957a824 */ /* 0x000fe200078e0257 */
[----:B------:R-:W-:Y:S01]  /*0a70*/  @!P3 IADD3 R81, R69, R81, RZ ;  /* 0x000000514551b210 */ /* 0x000fe20007ffe0ff */
[----:B------:R-:W-:-:S03]  /*0a80*/  @!P5 IMAD.IADD R83, R85, 0x1, R83 ;  /* 0x000000015553d824 */ /* 0x000fc600078e0253 */
[----:B------:R-:W-:Y:S02]  /*0a90*/  @!P2 LEA.HI.X R75, R72, R75, R87, 0x1, P0 ;  /* 0x0000004b484ba211 */ /* 0x000fe400000f0c57 */
[----:B----4-:R-:W-:Y:S02]  /*0aa0*/  @!P5 LEA R66, P6, R84, R66, 0x1 ;  /* 0x000000425442d211 */ /* 0x010fe400078c08ff */
[----:B------:R-:W-:Y:S01]  /*0ab0*/  @!P3 LEA.HI.X R71, R68, R71, R81, 0x1, P4 ;  /* 0x000000474447b211 */ /* 0x000fe200020f0c51 */
[----:B------:R0:W5:Y:S01]  /*0ac0*/  @!P2 LDG.E.128 R28, desc[UR6][R74.64] ;  /* 0x000000064a1ca981 */ /* 0x000162000c1e1d00 */
[----:B------:R-:W-:-:S03]  /*0ad0*/  @!P5 LEA.HI.X R67, R84, R67, R83, 0x1, P6 ;  /* 0x000000435443d211 */ /* 0x000fc600030f0c53 */
[----:B------:R0:W5:Y:S04]  /*0ae0*/  @!P3 LDG.E.128 R32, desc[UR6][R70.64+0x80] ;  /* 0x000080064620b981 */ /* 0x000168000c1e1d00 */
[----:B------:R0:W5:Y:S02]  /*0af0*/  @!P5 LDG.E.128 R44, desc[UR6][R66.64+0x100] ;  /* 0x00010006422cd981 */ /* 0x000164000c1e1d00 */
.L_x_49:
[----:B------:R-:W-:Y:S05]  /*0b00*/  BSYNC B0 ;  /* 0x0000000000007941 */ /* 0x000fea0003800000 */
.L_x_48:
[----:B------:R-:W-:Y:S04]  /*0b10*/  BSSY B0, `(.L_x_50) ;  /* 0x0000017000007945 */ /* 0x000fe80003800000 */
[----:B------:R-:W-:Y:S05]  /*0b20*/  @P1 BRA `(.L_x_51) ;  /* 0x0000000000541947 */ /* 0x000fea0003800000 */
[----:B0-----:R-:W-:Y:S01]  /*0b30*/  IMAD.WIDE R66, R55, 0x40, R52 ;  /* 0x0000004037427825 */ /* 0x001fe200078e0234 */
[----:B------:R-:W-:Y:S01]  /*0b40*/  ULDC UR5, c[0x0][0x21c] ;  /* 0x0000870000057ab9 */ /* 0x000fe20000000800 */
[----:B------:R-:W-:Y:S01]  /*0b50*/  MOV R63, R65 ;  /* 0x00000041003f7202 */ /* 0x000fe20000000f00 */
[----:B------:R-:W-:Y:S01]  /*0b60*/  ULDC.64 UR12, c[0x0][0x248] ;  /* 0x00009200000c7ab9 */ /* 0x000fe20000000a00 */
[----:B------:R-:W-:Y:S01]  /*0b70*/  VIADD R64, R60, 0x40 ;  /* 0x000000403c407836 */ /* 0x000fe20000000000 */
[----:B------:R-:W-:Y:S02]  /*0b80*/  IADD3 R61, P0, R66, 0x20, RZ ;  /* 0x00000020423d7810 */ /* 0x000fe40007f1e0ff */
[C---:B------:R-:W-:Y:S01]  /*0b90*/  ISETP.GE.AND P1, PT, R60.reuse, UR5, PT ;  /* 0x000000053c007c0c */ /* 0x040fe2000bf26270 */
[----:B------:R-:W-:Y:S01]  /*0ba0*/  VIADD R60, R60, 0x80 ;  /* 0x000000803c3c7836 */ /* 0x000fe20000000000 */
[----:B------:R-:W-:Y:S01]  /*0bb0*/  ISETP.GE.AND P2, PT, R64, UR5, PT ;  /* 0x0000000540007c0c */ /* 0x000fe2000bf46270 */
[----:B------:R-:W-:-:S02]  /*0bc0*/  IMAD.X R58, RZ, RZ, R67, P0 ;  /* 0x000000ffff3a7224 */ /* 0x000fc400000e0643 */
[----:B------:R-:W-:Y:S01]  /*0bd0*/  IMAD.WIDE.U32 R62, R61, UR12, R62 ;  /* 0x0000000c3d3e7c25 */ /* 0x000fe2000f8e003e */
[----:B------:R-:W-:-:S03]  /*0be0*/  ISETP.GE.AND P3, PT, R60, UR5, PT ;  /* 0x000000053c007c0c */ /* 0x000fc6000bf66270 */
[----:B------:R-:W-:-:S04]  /*0bf0*/  IMAD R58, R58, UR12, RZ ;  /* 0x0000000c3a3a7c24 */ /* 0x000fc8000f8e02ff */
[----:B------:R-:W-:Y:S01]  /*0c00*/  IMAD R61, R61, UR13, R58 ;  /* 0x0000000d3d3d7c24 */ /* 0x000fe2000f8e023a */
[----:B------:R-:W-:Y:S02]  /*0c10*/  ULDC.64 UR12, c[0x0][0x240] ;  /* 0x00009000000c7ab9 */ /* 0x000fe40000000a00 */
[----:B------:R-:W-:Y:S02]  /*0c20*/  LEA R60, P0, R62, UR12, 0x1 ;  /* 0x0000000c3e3c7c11 */ /* 0x000fe4000f8008ff */
[----:B------:R-:W-:-:S04]  /*0c30*/  IADD3 R61, R63, R61, RZ ;  /* 0x0000003d3f3d7210 */ /* 0x000fc80007ffe0ff */
[----:B------:R-:W-:-:S05]  /*0c40*/  LEA.HI.X R61, R62, UR13, R61, 0x1, P0 ;  /* 0x0000000d3e3d7c11 */ /* 0x000fca00080f0c3d */
[----:B------:R1:W5:Y:S04]  /*0c50*/  @!P1 LDG.E.128 R36, desc[UR6][R60.64] ;  /* 0x000000063c249981 */ /* 0x000368000c1e1d00 */
[----:B------:R1:W5:Y:S04]  /*0c60*/  @!P2 LDG.E.128 R40, desc[UR6][R60.64+0x80] ;  /* 0x000080063c28a981 */ /* 0x000368000c1e1d00 */
[----:B------:R1:W5:Y:S02]  /*0c70*/  @!P3 LDG.E.128 R48, desc[UR6][R60.64+0x100] ;  /* 0x000100063c30b981 */ /* 0x000364000c1e1d00 */
.L_x_51:
[----:B------:R-:W-:Y:S05]  /*0c80*/  BSYNC B0 ;  /* 0x0000000000007941 */ /* 0x000fea0003800000 */
.L_x_50:
[C---:B0----5:R-:W-:Y:S01]  /*0c90*/  IMAD.U32 R75, R32.reuse, 0x10000, RZ ;  /* 0x00010000204b7824 */ /* 0x061fe200078e00ff */
[----:B------:R-:W-:Y:S01]  /*0ca0*/  LOP3.LUT R68, R32, 0xffff0000, RZ, 0xc0, !PT ;  /* 0xffff000020447812 */ /* 0x000fe200078ec0ff */
[----:B------:R-:W-:Y:S01]  /*0cb0*/  IMAD.U32 R67, R31, 0x10000, RZ ;  /* 0x000100001f437824 */ /* 0x000fe200078e00ff */
[----:B------:R-:W-:Y:S01]  /*0cc0*/  LOP3.LUT R74, R4, 0xffff0000, RZ, 0xc0, !PT ;  /* 0xffff0000044a7812 */ /* 0x000fe200078ec0ff */
[----:B------:R-:W-:Y:S01]  /*0cd0*/  IMAD.U32 R69, R29, 0x10000, RZ ;  /* 0x000100001d457824 */ /* 0x000fe200078e00ff */
[----:B------:R-:W-:Y:S01]  /*0ce0*/  LOP3.LUT R79, R28, 0xffff0000, RZ, 0xc0, !PT ;  /* 0xffff00001c4f7812 */ /* 0x000fe200078ec0ff */
[----:B------:R-:W-:Y:S01]  /*0cf0*/  IMAD.U32 R66, R6, 0x10000, RZ ;  /* 0x0001000006427824 */ /* 0x000fe200078e00ff */
[C---:B------:R-:W-:Y:S01]  /*0d00*/  SHF.L.U32 R65, R33.reuse, 0x10, RZ ;  /* 0x0000001021417819 */ /* 0x040fe200000006ff */
[----:B------:R-:W-:Y:S01]  /*0d10*/  IMAD.U32 R77, R30, 0x10000, RZ ;  /* 0x000100001e4d7824 */ /* 0x000fe200078e00ff */
[----:B------:R-:W-:Y:S01]  /*0d20*/  LOP3.LUT R32, R33, 0xffff0000, RZ, 0xc0, !PT ;  /* 0xffff000021207812 */ /* 0x000fe200078ec0ff */
[----:B------:R-:W-:Y:S01]  /*0d30*/  IMAD.U32 R63, R4, 0x10000, RZ ;  /* 0x00010000043f7824 */ /* 0x000fe200078e00ff */
[----:B------:R-:W-:Y:S01]  /*0d40*/  LOP3.LUT R71, R31, 0xffff0000, RZ, 0xc0, !PT ;  /* 0xffff00001f477812 */ /* 0x000fe200078ec0ff */
[----:B------:R-:W-:Y:S01]  /*0d50*/  IMAD.U32 R4, R11, 0x10000, RZ ;  /* 0x000100000b047824 */ /* 0x000fe200078e00ff */
[----:B------:R-:W-:Y:S01]  /*0d60*/  LOP3.LUT R33, R12, 0xffff0000, RZ, 0xc0, !PT ;  /* 0xffff00000c217812 */ /* 0x000fe200078ec0ff */
[----:B------:R-:W-:Y:S01]  /*0d70*/  FMUL.FTZ R74, R74, R79 ;  /* 0x0000004f4a4a7220 */ /* 0x000fe20000410000 */
[----:B------:R-:W-:Y:S01]  /*0d80*/  LOP3.LUT R76, R36, 0xffff0000, RZ, 0xc0, !PT ;  /* 0xffff0000244c7812 */ /* 0x000fe200078ec0ff */
[----:B------:R-:W-:Y:S01]  /*0d90*/  IMAD.U32 R58, R5, 0x10000, RZ ;  /* 0x00010000053a7824 */ /* 0x000fe200078e00ff */
[----:B------:R-:W-:Y:S01]  /*0da0*/  SHF.L.U32 R72, R28, 0x10, RZ ;  /* 0x000000101c487819 */ /* 0x000fe200000006ff */
[----:B------:R-:W-:Y:S01]  /*0db0*/  BSSY B0, `(.L_x_52) ;  /* 0x00000a4000007945 */ /* 0x000fe20003800000 */
[----:B------:R-:W-:Y:S01]  /*0dc0*/  LOP3.LUT R73, R29, 0xffff0000, RZ, 0xc0, !PT ;  /* 0xffff00001d497812 */ /* 0x000fe200078ec0ff */
[----:B------:R-:W-:Y:S01]  /*0dd0*/  FMUL.FTZ R76, R33, R76 ;  /* 0x0000004c214c7220 */ /* 0x000fe20000410000 */
[C---:B------:R-:W-:Y:S01]  /*0de0*/  SHF.L.U32 R64, R8.reuse, 0x10, RZ ;  /* 0x0000001008407819 */ /* 0x040fe200000006ff */
[----:B------:R-:W-:Y:S01]  /*0df0*/  FFMA.FTZ R63, R63, R72, R74 ;  /* 0x000000483f3f7223 */ /* 0x000fe2000001004a */
[----:B------:R-:W-:Y:S01]  /*0e00*/  LOP3.LUT R31, R8, 0xffff0000, RZ, 0xc0, !PT ;  /* 0xffff0000081f7812 */ /* 0x000fe200078ec0ff */
[----:B------:R-:W-:Y:S01]  /*0e10*/  IMAD.U32 R8, R9, 0x10000, RZ ;  /* 0x0001000009087824 */ /* 0x000fe200078e00ff */
[----:B-1----:R-:W-:Y:S01]  /*0e20*/  LOP3.LUT R61, R6, 0xffff0000, RZ, 0xc0, !PT ;  /* 0xffff0000063d7812 */ /* 0x002fe200078ec0ff */
[----:B------:R-:W-:Y:S01]  /*0e30*/  IMAD.U32 R6, R10, 0x10000, RZ ;  /* 0x000100000a067824 */ /* 0x000fe200078e00ff */
[----:B------:R-:W-:Y:S01]  /*0e40*/  SHF.L.U32 R28, R7, 0x10, RZ ;  /* 0x00000010071c7819 */ /* 0x000fe200000006ff */
[----:B------:R-:W-:Y:S01]  /*0e50*/  IMAD.U32 R33, R37, 0x10000, RZ ;  /* 0x0001000025217824 */ /* 0x000fe200078e00ff */
[----:B------:R-:W-:Y:S01]  /*0e60*/  LOP3.LUT R60, R7, 0xffff0000, RZ, 0xc0, !PT ;  /* 0xffff0000073c7812 */ /* 0x000fe200078ec0ff */
[----:B------:R-:W-:Y:S01]  /*0e70*/  FFMA.FTZ R63, R58, R69, R63 ;  /* 0x000000453a3f7223 */ /* 0x000fe2000001003f */
[----:B------:R-:W-:-:S02]  /*0e80*/  LOP3.LUT R70, R30, 0xffff0000, RZ, 0xc0, !PT ;  /* 0xffff00001e467812 */ /* 0x000fc400078ec0ff */
[----:B------:R-:W-:Y:S02]  /*0e90*/  LOP3.LUT R29, R9, 0xffff0000, RZ, 0xc0, !PT ;  /* 0xffff0000091d7812 */ /* 0x000fe400078ec0ff */
[----:B------:R-:W-:Y:S02]  /*0ea0*/  LOP3.LUT R7, R10, 0xffff0000, RZ, 0xc0, !PT ;  /* 0xffff00000a077812 */ /* 0x000fe400078ec0ff */
[C---:B------:R-:W-:Y:S02]  /*0eb0*/  SHF.L.U32 R9, R34.reuse, 0x10, RZ ;  /* 0x0000001022097819 */ /* 0x040fe400000006ff */
[----:B------:R-:W-:Y:S02]  /*0ec0*/  LOP3.LUT R30, R34, 0xffff0000, RZ, 0xc0, !PT ;  /* 0xffff0000221e7812 */ /* 0x000fe400078ec0ff */
[----:B------:R-:W-:Y:S01]  /*0ed0*/  LOP3.LUT R10, R11, 0xffff0000, RZ, 0xc0, !PT ;  /* 0xffff00000b0a7812 */ /* 0x000fe200078ec0ff */
[----:B------:R-:W-:Y:S01]  /*0ee0*/  IMAD.U32 R11, R12, 0x10000, RZ ;  /* 0x000100000c0b7824 */ /* 0x000fe200078e00ff */
[----:B------:R-:W-:Y:S01]  /*0ef0*/  SHF.L.U32 R34, R36, 0x10, RZ ;  /* 0x0000001024227819 */ /* 0x000fe200000006ff */
[----:B------:R-:W-:Y:S01]  /*0f00*/  IMAD.U32 R12, R13, 0x10000, RZ ;  /* 0x000100000d0c7824 */ /* 0x000fe200078e00ff */
[----:B------:R-:W-:Y:S01]  /*0f10*/  LOP3.LUT R62, R5, 0xffff0000, RZ, 0xc0, !PT ;  /* 0xffff0000053e7812 */ /* 0x000fe200078ec0ff */
[----:B------:R-:W-:Y:S01]  /*0f20*/  IMAD.U32 R5, R35, 0x10000, RZ ;  /* 0x0001000023057824 */ /* 0x000fe200078e00ff */
[----:B------:R-:W-:Y:S01]  /*0f30*/  LOP3.LUT R13, R13, 0xffff0000, RZ, 0xc0, !PT ;  /* 0xffff00000d0d7812 */ /* 0x000fe200078ec0ff */
[----:B------:R-:W-:Y:S01]  /*0f40*/  FFMA.FTZ R11, R11, R34, R76 ;  /* 0x000000220b0b7223 */ /* 0x000fe2000001004c */
[----:B------:R-:W-:Y:S01]  /*0f50*/  LOP3.LUT R36, R37, 0xffff0000, RZ, 0xc0, !PT ;  /* 0xffff000025247812 */ /* 0x000fe200078ec0ff */
[----:B------:R-:W-:Y:S01]  /*0f60*/  FFMA.FTZ R63, R62, R73, R63 ;  /* 0x000000493e3f7223 */ /* 0x000fe2000001003f */
[----:B------:R-:W-:-:S02]  /*0f70*/  IMAD.U32 R34, R38, 0x10000, RZ ;  /* 0x0001000026227824 */ /* 0x000fc400078e00ff */
[----:B------:R-:W-:Y:S01]  /*0f80*/  FFMA.FTZ R12, R12, R33, R11 ;  /* 0x000000210c0c7223 */ /* 0x000fe2000001000b */
[----:B------:R-:W-:Y:S01]  /*0f90*/  SHF.L.U32 R11, R14, 0x10, RZ ;  /* 0x000000100e0b7819 */ /* 0x000fe200000006ff */
[----:B------:R-:W-:Y:S01]  /*0fa0*/  FFMA.FTZ R66, R66, R77, R63 ;  /* 0x0000004d42427223 */ /* 0x000fe2000001003f */
[----:B------:R-:W-:Y:S01]  /*0fb0*/  LOP3.LUT R35, R35, 0xffff0000, RZ, 0xc0, !PT ;  /* 0xffff000023237812 */ /* 0x000fe200078ec0ff */
[----:B------:R-:W-:Y:S01]  /*0fc0*/  FFMA.FTZ R36, R13, R36, R12 ;  /* 0x000000240d247223 */ /* 0x000fe2000001000c */
[----:B------:R-:W-:Y:S01]  /*0fd0*/  LOP3.LUT R12, R14, 0xffff0000, RZ, 0xc0, !PT ;  /* 0xffff00000e0c7812 */ /* 0x000fe200078ec0ff */
[----:B------:R-:W-:Y:S01]  /*0fe0*/  FFMA.FTZ R61, R61, R70, R66 ;  /* 0x000000463d3d7223 */ /* 0x000fe20000010042 */
[----:B------:R-:W-:Y:S01]  /*0ff0*/  LOP3.LUT R13, R38, 0xffff0000, RZ, 0xc0, !PT ;  /* 0xffff0000260d7812 */ /* 0x000fe200078ec0ff */
[----:B------:R-:W-:Y:S01]  /*1000*/  FFMA.FTZ R33, R11, R34, R36 ;  /* 0x000000220b217223 */ /* 0x000fe20000010024 */
[----:B------:R-:W-:Y:S01]  /*1010*/  SHF.L.U32 R34, R39, 0x10, RZ ;  /* 0x0000001027227819 */ /* 0x000fe200000006ff */
[----:B------:R-:W-:-:S02]  /*1020*/  IMAD.U32 R11, R15, 0x10000, RZ ;  /* 0x000100000f0b7824 */ /* 0x000fc400078e00ff */
[----:B------:R-:W-:Y:S01]  /*1030*/  FFMA.FTZ R61, R28, R67, R61 ;  /* 0x000000431c3d7223 */ /* 0x000fe2000001003d */
[----:B------:R-:W-:Y:S01]  /*1040*/  FFMA.FTZ R12, R12, R13, R33 ;  /* 0x0000000d0c0c7223 */ /* 0x000fe20000010021 */
[----:B------:R-:W-:Y:S02]  /*1050*/  LOP3.LUT R14, R15, 0xffff0000, RZ, 0xc0, !PT ;  /* 0xffff00000f0e7812 */ /* 0x000fe400078ec0ff */
[----:B------:R-:W-:Y:S01]  /*1060*/  LOP3.LUT R39, R39, 0xffff0000, RZ, 0xc0, !PT ;  /* 0xffff000027277812 */ /* 0x000fe200078ec0ff */
[----:B------:R-:W-:Y:S01]  /*1070*/  FFMA.FTZ R13, R11, R34, R12 ;  /* 0x000000220b0d7223 */ /* 0x000fe2000001000c */
[----:B------:R-:W-:Y:S01]  /*1080*/  FFMA.FTZ R61, R60, R71, R61 ;  /* 0x000000473c3d7223 */ /* 0x000fe2000001003d */
[----:B------:R-:W-:Y:S01]  /*1090*/  SHF.L.U32 R28, R40, 0x10, RZ ;  /* 0x00000010281c7819 */ /* 0x000fe200000006ff */
[----:B------:R-:W-:Y:S02]  /*10a0*/  IMAD.U32 R11, R16, 0x10000, RZ ;  /* 0x00010000100b7824 */ /* 0x000fe400078e00ff */
[----:B------:R-:W-:Y:S01]  /*10b0*/  FFMA.FTZ R14, R14, R39, R13 ;  /* 0x000000270e0e7223 */ /* 0x000fe2000001000d */
[----:B------:R-:W-:Y:S01]  /*10c0*/  FFMA.FTZ R64, R64, R75, R61 ;  /* 0x0000004b40407223 */ /* 0x000fe2000001003d */
[----:B------:R-:W-:-:S02]  /*10d0*/  LOP3.LUT R12, R16, 0xffff0000, RZ, 0xc0, !PT ;  /* 0xffff0000100c7812 */ /* 0x000fc400078ec0ff */
[----:B------:R-:W-:Y:S01]  /*10e0*/  LOP3.LUT R13, R40, 0xffff0000, RZ, 0xc0, !PT ;  /* 0xffff0000280d7812 */ /* 0x000fe200078ec0ff */
[----:B------:R-:W-:Y:S01]  /*10f0*/  FFMA.FTZ R15, R11, R28, R14 ;  /* 0x0000001c0b0f7223 */ /* 0x000fe2000001000e */
[----:B------:R-:W-:Y:S01]  /*1100*/  FFMA.FTZ R31, R31, R68, R64 ;  /* 0x000000441f1f7223 */ /* 0x000fe20000010040 */
[----:B------:R-:W-:Y:S01]  /*1110*/  SHF.L.U32 R14, R41, 0x10, RZ ;  /* 0x00000010290e7819 */ /* 0x000fe200000006ff */
[C---:B------:R-:W-:Y:S02]  /*1120*/  IMAD.U32 R11, R17.reuse, 0x10000, RZ ;  /* 0x00010000110b7824 */ /* 0x040fe400078e00ff */
[----:B------:R-:W-:Y:S01]  /*1130*/  FFMA.FTZ R12, R12, R13, R15 ;  /* 0x0000000d0c0c7223 */ /* 0x000fe2000001000f */
[----:B------:R-:W-:Y:S01]  /*1140*/  FFMA.FTZ R8, R8, R65, R31 ;  /* 0x0000004108087223 */ /* 0x000fe2000001001f */
[----:B------:R-:W-:Y:S01]  /*1150*/  LOP3.LUT R16, R17, 0xffff0000, RZ, 0xc0, !PT ;  /* 0xffff000011107812 */ /* 0x000fe200078ec0ff */
[----:B------:R-:W-:Y:S01]  /*1160*/  IMAD.U32 R17, R46, 0x10000, RZ ;  /* 0x000100002e117824 */ /* 0x000fe200078e00ff */
[----:B------:R-:W-:Y:S01]  /*1170*/  LOP3.LUT R41, R41, 0xffff0000, RZ, 0xc0, !PT ;  /* 0xffff000029297812 */ /* 0x000fe200078ec0ff */
[----:B------:R-:W-:Y:S01]  /*1180*/  FFMA.FTZ R13, R11, R14, R12 ;  /* 0x0000000e0b0d7223 */ /* 0x000fe2000001000c */
[----:B------:R-:W-:Y:S01]  /*1190*/  FFMA.FTZ R29, R29, R32, R8 ;  /* 0x000000201d1d7223 */ /* 0x000fe20000010008 */
[C---:B------:R-:W-:Y:S01]  /*11a0*/  IMAD.U32 R8, R18.reuse, 0x10000, RZ ;  /* 0x0001000012087824 */ /* 0x040fe200078e00ff */
[----:B------:R-:W-:Y:S01]  /*11b0*/  LOP3.LUT R11, R18, 0xffff0000, RZ, 0xc0, !PT ;  /* 0xffff0000120b7812 */ /* 0x000fe200078ec0ff */
[----:B------:R-:W-:Y:S01]  /*11c0*/  FFMA.FTZ R41, R16, R41, R13 ;  /* 0x0000002910297223 */ /* 0x000fe2000001000d */
[----:B------:R-:W-:-:S02]  /*11d0*/  IMAD.U32 R13, R42, 0x10000, RZ ;  /* 0x000100002a0d7824 */ /* 0x000fc400078e00ff */
[----:B------:R-:W-:Y:S01]  /*11e0*/  FFMA.FTZ R6, R6, R9, R29 ;  /* 0x0000000906067223 */ /* 0x000fe2000001001d */
[----:B------:R-:W-:Y:S01]  /*11f0*/  LOP3.LUT R14, R42, 0xffff0000, RZ, 0xc0, !PT ;  /* 0xffff00002a0e7812 */ /* 0x000fe200078ec0ff */
[----:B------:R-:W-:Y:S02]  /*1200*/  FFMA.FTZ R16, R8, R13, R41 ;  /* 0x0000000d08107223 */ /* 0x000fe40000010029 */
[----:B------:R-:W-:Y:S01]  /*1210*/  FFMA.FTZ R13, R7, R30, R6 ;  /* 0x0000001e070d7223 */ /* 0x000fe20000010006 */
[----:B------:R-:W-:Y:S01]  /*1220*/  SHF.L.U32 R12, R19, 0x10, RZ ;  /* 0x00000010130c7819 */ /* 0x000fe200000006ff */
[----:B------:R-:W-:Y:S01]  /*1230*/  IMAD.U32 R6, R20, 0x10000, RZ ;  /* 0x0001000014067824 */ /* 0x000fe200078e00ff */
[----:B------:R-:W-:Y:S01]  /*1240*/  SHF.L.U32 R15, R43, 0x10, RZ ;  /* 0x000000102b0f7819 */ /* 0x000fe200000006ff */
[----:B------:R-:W-:Y:S01]  /*1250*/  FFMA.FTZ R29, R11, R14, R16 ;  /* 0x0000000e0b1d7223 */ /* 0x000fe20000010010 */
[----:B------:R-:W-:Y:S01]  /*1260*/  FFMA.FTZ R13, R4, R5, R13 ;  /* 0x00000005040d7223 */ /* 0x000fe2000001000d */
[----:B------:R-:W-:Y:S01]  /*1270*/  LOP3.LUT R18, R19, 0xffff0000, RZ, 0xc0, !PT ;  /* 0xffff000013127812 */ /* 0x000fe200078ec0ff */
[----:B------:R-:W-:Y:S01]  /*1280*/  IMAD.U32 R5, R44, 0x10000, RZ ;  /* 0x000100002c057824 */ /* 0x000fe200078e00ff */
[----:B------:R-:W-:Y:S01]  /*1290*/  LOP3.LUT R43, R43, 0xffff0000, RZ, 0xc0, !PT ;  /* 0xffff00002b2b7812 */ /* 0x000fe200078ec0ff */
[----:B------:R-:W-:Y:S01]  /*12a0*/  FFMA.FTZ R15, R12, R15, R29 ;  /* 0x0000000f0c0f7223 */ /* 0x000fe2000001001d */
[----:B------:R-:W-:Y:S01]  /*12b0*/  FFMA.FTZ R35, R10, R35, R13 ;  /* 0x000000230a237223 */ /* 0x000fe2000001000d */
[----:B------:R-:W-:Y:S01]  /*12c0*/  SHF.L.U32 R13, R48, 0x10, RZ ;  /* 0x00000010300d7819 */ /* 0x000fe200000006ff */
[----:B------:R-:W-:-:S02]  /*12d0*/  IMAD.U32 R4, R24, 0x10000, RZ ;  /* 0x0001000018047824 */ /* 0x000fc400078e00ff */
[----:B------:R-:W-:Y:S01]  /*12e0*/  FFMA.FTZ R15, R18, R43, R15 ;  /* 0x0000002b120f7223 */ /* 0x000fe2000001000f */
[----:B------:R-:W-:Y:S01]  /*12f0*/  LOP3.LUT R20, R20, 0xffff0000, RZ, 0xc0, !PT ;  /* 0xffff000014147812 */ /* 0x000fe200078ec0ff */
[----:B------:R-:W-:Y:S01]  /*1300*/  FFMA.FTZ R35, R6, R5, R35 ;  /* 0x0000000506237223 */ /* 0x000fe20000010023 */
[----:B------:R-:W-:Y:S01]  /*1310*/  LOP3.LUT R11, R44, 0xffff0000, RZ, 0xc0, !PT ;  /* 0xffff00002c0b7812 */ /* 0x000fe200078ec0ff */
[----:B------:R-:W-:Y:S01]  /*1320*/  FFMA.FTZ R13, R4, R13, R15 ;  /* 0x0000000d040d7223 */ /* 0x000fe2000001000f */
[----:B------:R-:W-:Y:S01]  /*1330*/  LOP3.LUT R24, R24, 0xffff0000, RZ, 0xc0, !PT ;  /* 0xffff000018187812 */ /* 0x000fe200078ec0ff */
[----:B------:R-:W-:Y:S01]  /*1340*/  IMAD.U32 R4, R25, 0x10000, RZ ;  /* 0x0001000019047824 */ /* 0x000fe200078e00ff */
[----:B------:R-:W-:Y:S01]  /*1350*/  LOP3.LUT R5, R48, 0xffff0000, RZ, 0xc0, !PT ;  /* 0xffff000030057812 */ /* 0x000fe200078ec0ff */
[----:B------:R-:W-:Y:S01]  /*1360*/  FFMA.FTZ R20, R20, R11, R35 ;  /* 0x0000000b14147223 */ /* 0x000fe20000010023 */
[----:B------:R-:W-:Y:S01]  /*1370*/  SHF.L.U32 R7, R21, 0x10, RZ ;  /* 0x0000001015077819 */ /* 0x000fe200000006ff */
[----:B------:R-:W-:Y:S01]  /*1380*/  IMAD.U32 R8, R22, 0x10000, RZ ;  /* 0x0001000016087824 */ /* 0x000fe200078e00ff */
[----:B------:R-:W-:Y:S01]  /*1390*/  SHF.L.U32 R14, R45, 0x10, RZ ;  /* 0x000000102d0e7819 */ /* 0x000fe200000006ff */
[----:B------:R-:W-:Y:S01]  /*13a0*/  FFMA.FTZ R5, R24, R5, R13 ;  /* 0x0000000518057223 */ /* 0x000fe2000001000d */
[----:B------:R-:W-:Y:S01]  /*13b0*/  SHF.L.U32 R11, R49, 0x10, RZ ;  /* 0x00000010310b7819 */ /* 0x000fe200000006ff */
[----:B------:R-:W0:Y:S01]  /*13c0*/  LDC.64 R12, c[0x0][0x2d0] ;  /* 0x0000b400ff0c7b82 */ /* 0x000e220000000a00 */
        /* <DEDUP_REMOVED lines=9> */
[----:B------:R-:W1:Y:S01]  /*1460*/  LDC.64 R14, c[0x0][0x2d8] ;  /* 0x0000b600ff0e7b82 */ /* 0x000e620000000a00 */
[----:B------:R-:W-:Y:S01]  /*1470*/  LOP3.LUT R22, R22, 0xffff0000, RZ, 0xc0, !PT ;  /* 0xffff000016167812 */ /* 0x000fe200078ec0ff */
        /* <DEDUP_REMOVED lines=8> */
[----:B------:R-:W-:Y:S01]  /*1500*/  IMAD.U32 R4, R27, 0x10000, RZ ;  /* 0x000100001b047824 */ /* 0x000fe200078e00ff */
[----:B------:R-:W-:Y:S01]  /*1510*/  SHF.L.U32 R28, R47, 0x10, RZ ;  /* 0x000000102f1c7819 */ /* 0x000fe200000006ff */
[----:B------:R-:W-:Y:S01]  /*1520*/  FFMA.FTZ R7, R26, R7, R25 ;  /* 0x000000071a077223 */ /* 0x000fe20000010019 */
[----:B------:R-:W-:-:S02]  /*1530*/  SHF.L.U32 R5, R51, 0x10, RZ ;  /* 0x0000001033057819 */ /* 0x000fc400000006ff */
[----:B------:R-:W-:Y:S01]  /*1540*/  LOP3.LUT R23, R23, 0xffff0000, RZ, 0xc0, !PT ;  /* 0xffff000017177812 */ /* 0x000fe200078ec0ff */
[----:B------:R-:W-:Y:S01]  /*1550*/  FFMA.FTZ R22, R9, R28, R22 ;  /* 0x0000001c09167223 */ /* 0x000fe20000010016 */
[----:B------:R-:W-:Y:S01]  /*1560*/  LOP3.LUT R30, R47, 0xffff0000, RZ, 0xc0, !PT ;  /* 0xffff00002f1e7812 */ /* 0x000fe200078ec0ff */
[----:B------:R-:W-:Y:S01]  /*1570*/  FFMA.FTZ R4, R4, R5, R7 ;  /* 0x0000000504047223 */ /* 0x000fe20000010007 */
[----:B------:R-:W-:Y:S02]  /*1580*/  LOP3.LUT R27, R27, 0xffff0000, RZ, 0xc0, !PT ;  /* 0xffff00001b1b7812 */ /* 0x000fe400078ec0ff */
[----:B------:R-:W-:Y:S01]  /*1590*/  LOP3.LUT R6, R51, 0xffff0000, RZ, 0xc0, !PT ;  /* 0xffff000033067812 */ /* 0x000fe200078ec0ff */
[----:B------:R-:W-:Y:S01]  /*15a0*/  FFMA.FTZ R22, R23, R30, R22 ;  /* 0x0000001e17167223 */ /* 0x000fe20000010016 */
[----:B------:R-:W-:-:S03]  /*15b0*/  ISETP.NE.AND P0, PT, R54, RZ, PT ;  /* 0x000000ff3600720c */ /* 0x000fc60003f05270 */
[----:B------:R-:W-:Y:S01]  /*15c0*/  FFMA.FTZ R6, R27, R6, R4 ;  /* 0x000000061b067223 */ /* 0x000fe20000010004 */
[----:B------:R-:W2:Y:S04]  /*15d0*/  SHFL.BFLY PT, R5, R22, 0x4, 0x1f ;  /* 0x0c801f0016057f89 */ /* 0x000ea800000e0000 */
[----:B------:R-:W3:Y:S01]  /*15e0*/  SHFL.BFLY PT, R7, R6, 0x4, 0x1f ;  /* 0x0c801f0006077f89 */ /* 0x000ee200000e0000 */
[----:B--2---:R-:W-:Y:S01]  /*15f0*/  FADD.FTZ R5, R22, R5 ;  /* 0x0000000516057221 */ /* 0x004fe20000010000 */
[----:B---3--:R-:W-:-:S04]  /*1600*/  FADD.FTZ R8, R6, R7 ;  /* 0x0000000706087221 */ /* 0x008fc80000010000 */
[----:B------:R-:W2:Y:S04]  /*1610*/  SHFL.BFLY PT, R4, R5, 0x2, 0x1f ;  /* 0x0c401f0005047f89 */ /* 0x000ea800000e0000 */
[----:B------:R-:W3:Y:S01]  /*1620*/  SHFL.BFLY PT, R7, R8, 0x2, 0x1f ;  /* 0x0c401f0008077f89 */ /* 0x000ee200000e0000 */
[----:B--2---:R-:W-:Y:S01]  /*1630*/  FADD.FTZ R4, R5, R4 ;  /* 0x0000000405047221 */ /* 0x004fe20000010000 */
[----:B---3--:R-:W-:-:S04]  /*1640*/  FADD.FTZ R9, R8, R7 ;  /* 0x0000000708097221 */ /* 0x008fc80000010000 */
[----:B------:R-:W2:Y:S04]  /*1650*/  SHFL.BFLY PT, R7, R4, 0x1, 0x1f ;  /* 0x0c201f0004077f89 */ /* 0x000ea800000e0000 */
[----:B------:R-:W3:Y:S01]  /*1660*/  SHFL.BFLY PT, R10, R9, 0x1, 0x1f ;  /* 0x0c201f00090a7f89 */ /* 0x000ee200000e0000 */
[----:B--2---:R-:W-:Y:S01]  /*1670*/  FADD.FTZ R16, R4, R7 ;  /* 0x0000000704107221 */ /* 0x004fe20000010000 */
[----:B---3--:R-:W-:Y:S01]  /*1680*/  FADD.FTZ R17, R9, R10 ;  /* 0x0000000a09117221 */ /* 0x008fe20000010000 */
[----:B01----:R-:W-:Y:S06]  /*1690*/  @P0 BRA `(.L_x_53) ;  /* 0x0000000000540947 */ /* 0x003fec0003800000 */
[----:B------:R-:W0:Y:S01]  /*16a0*/  LDC.64 R8, c[0x0][0x278] ;  /* 0x00009e00ff087b82 */ /* 0x000e220000000a00 */
[----:B------:R-:W-:Y:S01]  /*16b0*/  SHF.R.S32.HI R3, RZ, 0x1f, R2 ;  /* 0x0000001fff037819 */ /* 0x000fe20000011402 */
[----:B------:R-:W-:Y:S01]  /*16c0*/  ULDC.64 UR12, c[0x0][0x260] ;  /* 0x00009800000c7ab9 */ /* 0x000fe20000000a00 */
[----:B------:R-:W-:-:S05]  /*16d0*/  ISETP.GE.AND P1, PT, R52, R59, PT ;  /* 0x0000003b3400720c */ /* 0x000fca0003f26270 */
[----:B------:R-:W1:Y:S01]  /*16e0*/  LDC.64 R10, c[0x0][0x280] ;  /* 0x0000a000ff0a7b82 */ /* 0x000e620000000a00 */
[C---:B0-----:R-:W-:Y:S02]  /*16f0*/  IMAD R6, R8.reuse, UR10, RZ ;  /* 0x0000000a08067c24 */ /* 0x041fe4000f8e02ff */
[----:B------:R-:W-:-:S04]  /*1700*/  IMAD.WIDE.U32 R4, R8, UR8, R2 ;  /* 0x0000000808047c25 */ /* 0x000fc8000f8e0002 */
[----:B------:R-:W-:Y:S02]  /*1710*/  IMAD R7, R9, UR8, R6 ;  /* 0x0000000809077c24 */ /* 0x000fe4000f8e0206 */
[C---:B-1----:R-:W-:Y:S02]  /*1720*/  IMAD R6, R10.reuse, UR11, RZ ;  /* 0x0000000b0a067c24 */ /* 0x042fe4000f8e02ff */
[----:B------:R-:W-:Y:S02]  /*1730*/  IMAD.IADD R5, R5, 0x1, R7 ;  /* 0x0000000105057824 */ /* 0x000fe400078e0207 */
[----:B------:R-:W-:Y:S02]  /*1740*/  IMAD R7, R11, UR9, R6 ;  /* 0x000000090b077c24 */ /* 0x000fe4000f8e0206 */
[----:B------:R-:W-:-:S03]  /*1750*/  IMAD.WIDE.U32 R4, R10, UR9, R4 ;  /* 0x000000090a047c25 */ /* 0x000fc6000f8e0004 */
[----:B------:R-:W-:-:S04]  /*1760*/  IADD3 R6, P0, R52, R4, RZ ;  /* 0x0000000434067210 */ /* 0x000fc80007f1e0ff */
[----:B------:R-:W-:Y:S02]  /*1770*/  IADD3.X R5, R53, R5, R7, P0, !PT ;  /* 0x0000000535057210 */ /* 0x000fe400007fe407 */
[----:B------:R-:W-:Y:S02]  /*1780*/  LEA R4, P2, R6, UR12, 0x2 ;  /* 0x0000000c06047c11 */ /* 0x000fe4000f8410ff */
[----:B------:R-:W-:Y:S02]  /*1790*/  ISETP.GE.AND P0, PT, R0, R59, PT ;  /* 0x0000003b0000720c */ /* 0x000fe40003f06270 */
[----:B------:R-:W-:Y:S02]  /*17a0*/  LEA.HI.X R5, R6, UR13, R5, 0x2, P2 ;  /* 0x0000000d06057c11 */ /* 0x000fe400090f1405 */
[----:B------:R-:W-:Y:S02]  /*17b0*/  FSEL R7, R16, RZ, !P1 ;  /* 0x000000ff10077208 */ /* 0x000fe40004800000 */
[----:B------:R-:W-:-:S03]  /*17c0*/  FSEL R9, R17, RZ, !P0 ;  /* 0x000000ff11097208 */ /* 0x000fc60004000000 */
[----:B------:R0:W-:Y:S04]  /*17d0*/  STG.E desc[UR6][R4.64], R7 ;  /* 0x0000000704007986 */ /* 0x0001e8000c101906 */
[----:B------:R0:W-:Y:S02]  /*17e0*/  STG.E desc[UR6][R4.64+0x80], R9 ;  /* 0x0000800904007986 */ /* 0x0001e4000c101906 */
.L_x_53:
[----:B------:R-:W-:Y:S05]  /*17f0*/  BSYNC B0 ;  /* 0x0000000000007941 */ /* 0x000fea0003800000 */
.L_x_52:
[----:B------:R-:W-:Y:S01]  /*1800*/  UIADD3 UR4, UR4, 0x3f, URZ ;  /* 0x0000003f04047890 */ /* 0x000fe2000fffe03f */
[----:B------:R-:W-:Y:S01]  /*1810*/  IMAD R0, R55, 0x3000, RZ ;  /* 0x0000300037007824 */ /* 0x000fe200078e02ff */
[----:B0-----:R-:W-:Y:S01]  /*1820*/  SHF.L.U32 R5, R57, 0x2, RZ ;  /* 0x0000000239057819 */ /* 0x001fe200000006ff */
[----:B------:R-:W-:Y:S01]  /*1830*/  IMAD R6, R14, UR11, RZ ;  /* 0x0000000b0e067c24 */ /* 0x000fe2000f8e02ff */
[----:B------:R-:W-:Y:S01]  /*1840*/  USHF.R.S32.HI UR5, URZ, 0x1f, UR4 ;  /* 0x0000001f3f057899 */ /* 0x000fe20008011404 */
[----:B------:R-:W-:Y:S01]  /*1850*/  BSSY B0, `(.L_x_54) ;  /* 0x0000025000007945 */ /* 0x000fe20003800000 */
[----:B------:R-:W-:Y:S01]  /*1860*/  SHF.R.S32.HI R7, RZ, 0x1f, R5 ;  /* 0x0000001fff077819 */ /* 0x000fe20000011405 */
[----:B------:R-:W-:Y:S01]  /*1870*/  IMAD R9, R15, UR9, R6 ;  /* 0x000000090f097c24 */ /* 0x000fe2000f8e0206 */
[----:B------:R-:W-:Y:S01]  /*1880*/  IADD3 R4, P0, R0, R5, RZ ;  /* 0x0000000500047210 */ /* 0x000fe20007f1e0ff */
[----:B------:R-:W-:-:S03]  /*1890*/  ULEA.HI UR5, UR5, UR4, URZ, 0x6 ;  /* 0x0000000405057291 */ /* 0x000fc6000f8f303f */
[----:B------:R-:W-:Y:S01]  /*18a0*/  LEA.HI.X.SX32 R5, R0, R7, 0x1, P0 ;  /* 0x0000000700057211 */ /* 0x000fe200000f0eff */
[----:B------:R-:W-:Y:S01]  /*18b0*/  ULOP3.LUT UR5, UR5, 0xffffffc0, URZ, 0xc0, !UPT ;  /* 0xffffffc005057892 */ /* 0x000fe2000f8ec03f */
[C---:B------:R-:W-:Y:S02]  /*18c0*/  IMAD R0, R12.reuse, UR10, RZ ;  /* 0x0000000a0c007c24 */ /* 0x040fe4000f8e02ff */
[----:B------:R-:W-:-:S04]  /*18d0*/  IMAD.WIDE.U32 R4, R12, UR8, R4 ;  /* 0x000000080c047c25 */ /* 0x000fc8000f8e0004 */
[----:B------:R-:W-:Y:S01]  /*18e0*/  IMAD R7, R13, UR8, R0 ;  /* 0x000000080d077c24 */ /* 0x000fe2000f8e0200 */
[----:B------:R-:W-:-:S03]  /*18f0*/  IADD3 R0, -R2, UR5, RZ ;  /* 0x0000000502007c10 */ /* 0x000fc6000fffe1ff */
[----:B------:R-:W-:Y:S01]  /*1900*/  IMAD.IADD R5, R5, 0x1, R7 ;  /* 0x0000000105057824 */ /* 0x000fe200078e0207 */
[----:B------:R-:W-:Y:S01]  /*1910*/  ISETP.GE.AND P0, PT, R57, R0, PT ;  /* 0x000000003900720c */ /* 0x000fe20003f06270 */
[----:B------:R-:W-:-:S03]  /*1920*/  IMAD.WIDE.U32 R6, R14, UR9, R4 ;  /* 0x000000090e067c25 */ /* 0x000fc6000f8e0004 */
[----:B------:R-:W-:Y:S02]  /*1930*/  ISETP.GT.OR P0, PT, R57, 0x3f, P0 ;  /* 0x0000003f3900780c */ /* 0x000fe40000704670 */
[----:B------:R-:W-:-:S11]  /*1940*/  IADD3 R9, R7, R9, RZ ;  /* 0x0000000907097210 */ /* 0x000fd60007ffe0ff */
[----:B------:R-:W-:Y:S05]  /*1950*/  @P0 BRA `(.L_x_55) ;  /* 0x0000000000500947 */ /* 0x000fea0003800000 */
[----:B------:R-:W0:Y:S01]  /*1960*/  LDC.64 R10, c[0x0][0x2a8] ;  /* 0x0000aa00ff0a7b82 */ /* 0x000e220000000a00 */
[----:B------:R-:W-:Y:S01]  /*1970*/  SHF.R.S32.HI R3, RZ, 0x1f, R57 ;  /* 0x0000001fff037819 */ /* 0x000fe20000011439 */
[----:B------:R-:W-:Y:S01]  /*1980*/  ULDC.64 UR4, c[0x0][0x2a0] ;  /* 0x0000a80000047ab9 */ /* 0x000fe20000000a00 */
[----:B------:R-:W-:-:S04]  /*1990*/  IADD3 R4, P0, R2, R57, RZ ;  /* 0x0000003902047210 */ /* 0x000fc80007f1e0ff */
[----:B------:R-:W-:Y:S01]  /*19a0*/  LEA.HI.X.SX32 R5, R2, R3, 0x1, P0 ;  /* 0x0000000302057211 */ /* 0x000fe200000f0eff */
[----:B------:R-:W1:Y:S01]  /*19b0*/  LDC.64 R12, c[0x0][0x2b0] ;  /* 0x0000ac00ff0c7b82 */ /* 0x000e620000000a00 */
[----:B------:R-:W-:Y:S01]  /*19c0*/  FSETP.NEU.FTZ.AND P0, PT, R56, -INF , PT ;  /* 0xff8000003800780b */ /* 0x000fe20003f1d000 */
[C---:B0-----:R-:W-:Y:S02]  /*19d0*/  IMAD R0, R10.reuse, UR10, RZ ;  /* 0x0000000a0a007c24 */ /* 0x041fe4000f8e02ff */
[----:B------:R-:W-:-:S04]  /*19e0*/  IMAD.WIDE.U32 R2, R10, UR8, R4 ;  /* 0x000000080a027c25 */ /* 0x000fc8000f8e0004 */
[----:B------:R-:W-:Y:S02]  /*19f0*/  IMAD R11, R11, UR8, R0 ;  /* 0x000000080b0b7c24 */ /* 0x000fe4000f8e0200 */
[----:B-1----:R-:W-:Y:S02]  /*1a00*/  IMAD R0, R12, UR11, RZ ;  /* 0x0000000b0c007c24 */ /* 0x002fe4000f8e02ff */
[----:B------:R-:W-:Y:S02]  /*1a10*/  IMAD.IADD R3, R3, 0x1, R11 ;  /* 0x0000000103037824 */ /* 0x000fe400078e020b */
[----:B------:R-:W-:Y:S02]  /*1a20*/  IMAD R5, R13, UR9, R0 ;  /* 0x000000090d057c24 */ /* 0x000fe4000f8e0200 */
[----:B------:R-:W-:Y:S01]  /*1a30*/  FMUL.FTZ R0, R56, 1.4426950216293334961 ;  /* 0x3fb8aa3b38007820 */ /* 0x000fe20000410000 */
[----:B------:R-:W-:-:S05]  /*1a40*/  IMAD.WIDE.U32 R2, R12, UR9, R2 ;  /* 0x000000090c027c25 */ /* 0x000fca000f8e0002 */
[----:B------:R-:W-:Y:S02]  /*1a50*/  IADD3 R3, R3, R5, RZ ;  /* 0x0000000503037210 */ /* 0x000fe40007ffe0ff */
[----:B------:R-:W-:-:S04]  /*1a60*/  LEA R4, P1, R2, UR4, 0x2 ;  /* 0x0000000402047c11 */ /* 0x000fc8000f8210ff */
[----:B------:R-:W-:Y:S02]  /*1a70*/  LEA.HI.X R5, R2, UR5, R3, 0x2, P1 ;  /* 0x0000000502057c11 */ /* 0x000fe400088f1403 */
[----:B------:R-:W-:-:S05]  /*1a80*/  FSEL R3, R0, RZ, P0 ;  /* 0x000000ff00037208 */ /* 0x000fca0000000000 */
[----:B------:R0:W-:Y:S02]  /*1a90*/  STG.E desc[UR6][R4.64], R3 ;  /* 0x0000000304007986 */ /* 0x0001e4000c101906 */
.L_x_55:
[----:B------:R-:W-:Y:S05]  /*1aa0*/  BSYNC B0 ;  /* 0x0000000000007941 */ /* 0x000fea0003800000 */
.L_x_54:
[----:B------:R-:W-:Y:S01]  /*1ab0*/  ULDC.64 UR12, c[0x0][0x2e8] ;  /* 0x0000ba00000c7ab9 */ /* 0x000fe20000000a00 */
[----:B------:R-:W-:Y:S01]  /*1ac0*/  ULDC.64 UR4, c[0x0][0x2b8] ;  /* 0x0000ae0000047ab9 */ /* 0x000fe20000000a00 */
[----:B------:R-:W-:Y:S02]  /*1ad0*/  ISETP.NE.U32.AND P0, PT, RZ, UR12, PT ;  /* 0x0000000cff007c0c */ /* 0x000fe4000bf05070 */
[C---:B------:R-:W-:Y:S02]  /*1ae0*/  LEA R2, P1, R6.reuse, UR4, 0x2 ;  /* 0x0000000406027c11 */ /* 0x040fe4000f8210ff */
[----:B------:R-:W-:Y:S02]  /*1af0*/  ISETP.NE.AND.EX P0, PT, RZ, UR13, PT, P0 ;  /* 0x0000000dff007c0c */ /* 0x000fe4000bf05300 */
[----:B0-----:R-:W-:Y:S02]  /*1b00*/  LEA.HI.X R3, R6, UR5, R9, 0x2, P1 ;  /* 0x0000000506037c11 */ /* 0x001fe400088f1409 */
[----:B------:R-:W-:-:S03]  /*1b10*/  ISETP.NE.OR P0, PT, R57, RZ, !P0 ;  /* 0x000000ff3900720c */ /* 0x000fc60004705670 */
[----:B------:R0:W-:Y:S04]  /*1b20*/  STG.E.128 desc[UR6][R2.64], RZ ;  /* 0x000000ff02007986 */ /* 0x0001e8000c101d06 */
        /* <DEDUP_REMOVED lines=10> */
[----:B------:R0:W-:Y:S01]  /*1bd0*/  STG.E.128 desc[UR6][R2.64+0xb000], RZ ;  /* 0x00b000ff02007986 */ /* 0x0001e2000c101d06 */
[----:B------:R-:W-:Y:S05]  /*1be0*/  @P0 EXIT ;  /* 0x000000000000094d */ /* 0x000fea0003800000 */
[----:B------:R-:W1:Y:S08]  /*1bf0*/  LDC R0, c[0x0][0x2e0] ;  /* 0x0000b800ff007b82 */ /* 0x000e700000000800 */
[----:B------:R-:W2:Y:S08]  /*1c00*/  LDC R4, c[0x0][0x220] ;  /* 0x00008800ff047b82 */ /* 0x000eb00000000800 */
[----:B0-----:R-:W0:Y:S01]  /*1c10*/  LDC.64 R2, c[0x0][0x2e8] ;  /* 0x0000ba00ff027b82 */ /* 0x001e220000000a00 */
[----:B-1----:R-:W-:-:S04]  /*1c20*/  IMAD R55, R55, R0, UR9 ;  /* 0x0000000937377e24 */ /* 0x002fc8000f8e0200 */
[----:B--2---:R-:W-:-:S04]  /*1c30*/  IMAD R55, R55, R4, UR8 ;  /* 0x0000000837377e24 */ /* 0x004fc8000f8e0204 */
[----:B0-----:R-:W-:-:S05]  /*1c40*/  IMAD.WIDE R2, R55, 0x4, R2 ;  /* 0x0000000437027825 */ /* 0x001fca00078e0202 */
[----:B------:R-:W-:Y:S01]  /*1c50*/  STG.E desc[UR6][R2.64], RZ ;  /* 0x000000ff02007986 */ /* 0x000fe2000c101906 */
[----:B------:R-:W-:Y:S05]  /*1c60*/  EXIT ;  /* 0x000000000000794d */ /* 0x000fea0003800000 */
.L_x_56:
        /* <DEDUP_REMOVED lines=9> */
.L_x_135:


//--------------------- .text._ZN7cutlass13device_kernelIN5flash19enable_sm80_to_sm89INS1_16FlashAttnBwdSm80INS1_25CollectiveMainloopBwdSm80ILi2ELi1EN4cute5tupleIJNS5_1CILi64EEENS7_ILi80EEENS7_ILi192EEEEEENS_10bfloat16_tEfNS_4arch4Sm80ELb1ELb0ELb1ELb1ELb0ELb0ELb1ELb0ELi2ELi4ELi2ELi2ELb0EEENS1_21CollectiveEpilogueBwdISB_SC_SE_Li256ELb1ELb1ELi4EEENS1_25SingleTileBwdLPTSchedulerILb1ELi80ELb0EEEEEEEEEvNT_6ParamsE --------------------------
	.section	.text._ZN7cutlass13device_kernelIN5flash19enable_sm80_to_sm89INS1_16FlashAttnBwdSm80INS1_25CollectiveMainloopBwdSm80ILi2ELi1EN4cute5tupleIJNS5_1CILi64EEENS7_ILi80EEENS7_ILi192EEEEEENS_10bfloat16_tEfNS_4arch4Sm80ELb1ELb0ELb1ELb1ELb0ELb0ELb1ELb0ELi2ELi4ELi2ELi2ELb0EEENS1_21CollectiveEpilogueBwdISB_SC_SE_Li256ELb1ELb1ELi4EEENS1_25SingleTileBwdLPTSchedulerILb1ELi80ELb0EEEEEEEEEvNT_6ParamsE,"ax",@progbits
	.align	128
.text._ZN7cutlass13device_kernelIN5flash19enable_sm80_to_sm89INS1_16FlashAttnBwdSm80INS1_25CollectiveMainloopBwdSm80ILi2ELi1EN4cute5tupleIJNS5_1CILi64EEENS7_ILi80EEENS7_ILi192EEEEEENS_10bfloat16_tEfNS_4arch4Sm80ELb1ELb0ELb1ELb1ELb0ELb0ELb1ELb0ELi2ELi4ELi2ELi2ELb0EEENS1_21CollectiveEpilogueBwdISB_SC_SE_Li256ELb1ELb1ELi4EEENS1_25SingleTileBwdLPTSchedulerILb1ELi80ELb0EEEEEEEEEvNT_6ParamsE:
        .type           _ZN7cutlass13device_kernelIN5flash19enable_sm80_to_sm89INS1_16FlashAttnBwdSm80INS1_25CollectiveMainloopBwdSm80ILi2ELi1EN4cute5tupleIJNS5_1CILi64EEENS7_ILi80EEENS7_ILi192EEEEEENS_10bfloat16_tEfNS_4arch4Sm80ELb1ELb0ELb1ELb1ELb0ELb0ELb1ELb0ELi2ELi4ELi2ELi2ELb0EEENS1_21CollectiveEpilogueBwdISB_SC_SE_Li256ELb1ELb1ELi4EEENS1_25SingleTileBwdLPTSchedulerILb1ELi80ELb0EEEEEEEEEvNT_6ParamsE,@function
        .size           _ZN7cutlass13device_kernelIN5flash19enable_sm80_to_sm89INS1_16FlashAttnBwdSm80INS1_25CollectiveMainloopBwdSm80ILi2ELi1EN4cute5tupleIJNS5_1CILi64EEENS7_ILi80EEENS7_ILi192EEEEEENS_10bfloat16_tEfNS_4arch4Sm80ELb1ELb0ELb1ELb1ELb0ELb0ELb1ELb0ELi2ELi4ELi2ELi2ELb0EEENS1_21CollectiveEpilogueBwdISB_SC_SE_Li256ELb1ELb1ELi4EEENS1_25SingleTileBwdLPTSchedulerILb1ELi80ELb0EEEEEEEEEvNT_6ParamsE,(.L_x_136 - _ZN7cutlass13device_kernelIN5flash19enable_sm80_to_sm89INS1_16FlashAttnBwdSm80INS1_25CollectiveMainloopBwdSm80ILi2ELi1EN4cute5tupleIJNS5_1CILi64EEENS7_ILi80EEENS7_ILi192EEEEEENS_10bfloat16_tEfNS_4arch4Sm80ELb1ELb0ELb1ELb1ELb0ELb0ELb1ELb0ELi2ELi4ELi2ELi2ELb0EEENS1_21CollectiveEpilogueBwdISB_SC_SE_Li256ELb1ELb1ELi4EEENS1_25SingleTileBwdLPTSchedulerILb1ELi80ELb0EEEEEEEEEvNT_6ParamsE)
        .other          _ZN7cutlass13device_kernelIN5flash19enable_sm80_to_sm89INS1_16FlashAttnBwdSm80INS1_25CollectiveMainloopBwdSm80ILi2ELi1EN4cute5tupleIJNS5_1CILi64EEENS7_ILi80EEENS7_ILi192EEEEEENS_10bfloat16_tEfNS_4arch4Sm80ELb1ELb0ELb1ELb1ELb0ELb0ELb1ELb0ELi2ELi4ELi2ELi2ELb0EEENS1_21CollectiveEpilogueBwdISB_SC_SE_Li256ELb1ELb1ELi4EEENS1_25SingleTileBwdLPTSchedulerILb1ELi80ELb0EEEEEEEEEvNT_6ParamsE,@"STO_CUDA_ENTRY STV_DEFAULT"
_ZN7cutlass13device_kernelIN5flash19enable_sm80_to_sm89INS1_16FlashAttnBwdSm80INS1_25CollectiveMainloopBwdSm80ILi2ELi1EN4cute5tupleIJNS5_1CILi64EEENS7_ILi80EEENS7_ILi192EEEEEENS_10bfloat16_tEfNS_4arch4Sm80ELb1ELb0ELb1ELb1ELb0ELb0ELb1ELb0ELi2ELi4ELi2ELi2ELb0EEENS1_21CollectiveEpilogueBwdISB_SC_SE_Li256ELb1ELb1ELi4EEENS1_25SingleTileBwdLPTSchedulerILb1ELi80ELb0EEEEEEEEEvNT_6ParamsE:
[----:B------:R-:W-:Y:S01]  /*0000*/  LDC R1, c[0x0][0x28] ;  /* 0x00000a00ff017b82 */ /* 0x000fe20000000800 */
[----:B------:R-:W-:Y:S05]  /*0010*/  EXIT ;  /* 0x000000000000794d */ /* 0x000fea0003800000 */
.L_x_57:
        /* <DEDUP_REMOVED lines=14> */
.L_x_136:


//--------------------- .text._ZN7cutlass13device_kernelIN5flash19enable_sm80_to_sm89INS1_16FlashAttnBwdSm80INS1_25CollectiveMainloopBwdSm80ILi2ELi1EN4cute5tupleIJNS5_1CILi64EEENS7_ILi80EEENS7_ILi192EEEEEENS_10bfloat16_tEfNS_4arch4Sm80ELb1ELb0ELb1ELb1ELb1ELb0ELb1ELb0ELi2ELi4ELi2ELi2ELb0EEENS1_21CollectiveEpilogueBwdISB_SC_SE_Li256ELb1ELb1ELi4EEENS1_25SingleTileBwdLPTSchedulerILb1ELi80ELb1EEEEEEEEEvNT_6ParamsE --------------------------
	.section	.text._ZN7cutlass13device_kernelIN5flash19enable_sm80_to_sm89INS1_16FlashAttnBwdSm80INS1_25CollectiveMainloopBwdSm80ILi2ELi1EN4cute5tupleIJNS5_1CILi64EEENS7_ILi80EEENS7_ILi192EEEEEENS_10bfloat16_tEfNS_4arch4Sm80ELb1ELb0ELb1ELb1ELb1ELb0ELb1ELb0ELi2ELi4ELi2ELi2ELb0EEENS1_21CollectiveEpilogueBwdISB_SC_SE_Li256ELb1ELb1ELi4EEENS1_25SingleTileBwdLPTSchedulerILb1ELi80ELb1EEEEEEEEEvNT_6ParamsE,"ax",@progbits
	.align	128
.text._ZN7cutlass13device_kernelIN5flash19enable_sm80_to_sm89INS1_16FlashAttnBwdSm80INS1_25CollectiveMainloopBwdSm80ILi2ELi1EN4cute5tupleIJNS5_1CILi64EEENS7_ILi80EEENS7_ILi192EEEEEENS_10bfloat16_tEfNS_4arch4Sm80ELb1ELb0ELb1ELb1ELb1ELb0ELb1ELb0ELi2ELi4ELi2ELi2ELb0EEENS1_21CollectiveEpilogueBwdISB_SC_SE_Li256ELb1ELb1ELi4EEENS1_25SingleTileBwdLPTSchedulerILb1ELi80ELb1EEEEEEEEEvNT_6ParamsE:
        .type           _ZN7cutlass13device_kernelIN5flash19enable_sm80_to_sm89INS1_16FlashAttnBwdSm80INS1_25CollectiveMainloopBwdSm80ILi2ELi1EN4cute5tupleIJNS5_1CILi64EEENS7_ILi80EEENS7_ILi192EEEEEENS_10bfloat16_tEfNS_4arch4Sm80ELb1ELb0ELb1ELb1ELb1ELb0ELb1ELb0ELi2ELi4ELi2ELi2ELb0EEENS1_21CollectiveEpilogueBwdISB_SC_SE_Li256ELb1ELb1ELi4EEENS1_25SingleTileBwdLPTSchedulerILb1ELi80ELb1EEEEEEEEEvNT_6ParamsE,@function
        .size           _ZN7cutlass13device_kernelIN5flash19enable_sm80_to_sm89INS1_16FlashAttnBwdSm80INS1_25CollectiveMainloopBwdSm80ILi2ELi1EN4cute5tupleIJNS5_1CILi64EEENS7_ILi80EEENS7_ILi192EEEEEENS_10bfloat16_tEfNS_4arch4Sm80ELb1ELb0ELb1ELb1ELb1ELb0ELb1ELb0ELi2ELi4ELi2ELi2ELb0EEENS1_21CollectiveEpilogueBwdISB_SC_SE_Li256ELb1ELb1ELi4EEENS1_25SingleTileBwdLPTSchedulerILb1ELi80ELb1EEEEEEEEEvNT_6ParamsE,(.L_x_137 - _ZN7cutlass13device_kernelIN5flash19enable_sm80_to_sm89INS1_16FlashAttnBwdSm80INS1_25CollectiveMainloopBwdSm80ILi2ELi1EN4cute5tupleIJNS5_1CILi64EEENS7_ILi80EEENS7_ILi192EEEEEENS_10bfloat16_tEfNS_4arch4Sm80ELb1ELb0ELb1ELb1ELb1ELb0ELb1ELb0ELi2ELi4ELi2ELi2ELb0EEENS1_21CollectiveEpilogueBwdISB_SC_SE_Li256ELb1ELb1ELi4EEENS1_25SingleTileBwdLPTSchedulerILb1ELi80ELb1EEEEEEEEEvNT_6ParamsE)
        .other          _ZN7cutlass13device_kernelIN5flash19enable_sm80_to_sm89INS1_16FlashAttnBwdSm80INS1_25CollectiveMainloopBwdSm80ILi2ELi1EN4cute5tupleIJNS5_1CILi64EEENS7_ILi80EEENS7_ILi192EEEEEENS_10bfloat16_tEfNS_4arch4Sm80ELb1ELb0ELb1ELb1ELb1ELb0ELb1ELb0ELi2ELi4ELi2ELi2ELb0EEENS1_21CollectiveEpilogueBwdISB_SC_SE_Li256ELb1ELb1ELi4EEENS1_25SingleTileBwdLPTSchedulerILb1ELi80ELb1EEEEEEEEEvNT_6ParamsE,@"STO_CUDA_ENTRY STV_DEFAULT"
_ZN7cutlass13device_kernelIN5flash19enable_sm80_to_sm89INS1_16FlashAttnBwdSm80INS1_25CollectiveMainloopBwdSm80ILi2ELi1EN4cute5tupleIJNS5_1CILi64EEENS7_ILi80EEENS7_ILi192EEEEEENS_10bfloat16_tEfNS_4arch4Sm80ELb1ELb0ELb1ELb1ELb1ELb0ELb1ELb0ELi2ELi4ELi2ELi2ELb0EEENS1_21CollectiveEpilogueBwdISB_SC_SE_Li256ELb1ELb1ELi4EEENS1_25SingleTileBwdLPTSchedulerILb1ELi80ELb1EEEEEEEEEvNT_6ParamsE:
[----:B------:R-:W-:Y:S01]  /*0000*/  LDC R1, c[0x0][0x28] ;  /* 0x00000a00ff017b82 */ /* 0x000fe20000000800 */
[----:B------:R-:W-:Y:S05]  /*0010*/  EXIT ;  /* 0x000000000000794d */ /* 0x000fea0003800000 */
.L_x_58:
        /* <DEDUP_REMOVED lines=14> */
.L_x_137:


//--------------------- .text._ZN7cutlass13device_kernelIN5flash19enable_sm80_to_sm89INS1_16FlashAttnBwdSm80INS1_25CollectiveMainloopBwdSm80ILi2ELi1EN4cute5tupleIJNS5_1CILi64EEENS7_ILi80EEENS7_ILi192EEEEEENS_10bfloat16_tEfNS_4arch4Sm80ELb1ELb0ELb1ELb1ELb0ELb0ELb1ELb0ELi2ELi4ELi2ELi2ELb0EEENS1_24CollectiveEpilogueBwdGQAISB_fSE_Li256ELb1ELb0EEENS1_25SingleTileBwdLPTSchedulerILb1ELi80ELb0EEEEEEEEEvNT_6ParamsE --------------------------
	.section	.text._ZN7cutlass13device_kernelIN5flash19enable_sm80_to_sm89INS1_16FlashAttnBwdSm80INS1_25CollectiveMainloopBwdSm80ILi2ELi1EN4cute5tupleIJNS5_1CILi64EEENS7_ILi80EEENS7_ILi192EEEEEENS_10bfloat16_tEfNS_4arch4Sm80ELb1ELb0ELb1ELb1ELb0ELb0ELb1ELb0ELi2ELi4ELi2ELi2ELb0EEENS1_24CollectiveEpilogueBwdGQAISB_fSE_Li256ELb1ELb0EEENS1_25SingleTileBwdLPTSchedulerILb1ELi80ELb0EEEEEEEEEvNT_6ParamsE,"ax",@progbits
	.align	128
.text._ZN7cutlass13device_kernelIN5flash19enable_sm80_to_sm89INS1_16FlashAttnBwdSm80INS1_25CollectiveMainloopBwdSm80ILi2ELi1EN4cute5tupleIJNS5_1CILi64EEENS7_ILi80EEENS7_ILi192EEEEEENS_10bfloat16_tEfNS_4arch4Sm80ELb1ELb0ELb1ELb1ELb0ELb0ELb1ELb0ELi2ELi4ELi2ELi2ELb0EEENS1_24CollectiveEpilogueBwdGQAISB_fSE_Li256ELb1ELb0EEENS1_25SingleTileBwdLPTSchedulerILb1ELi80ELb0EEEEEEEEEvNT_6ParamsE:
        .type           _ZN7cutlass13device_kernelIN5flash19enable_sm80_to_sm89INS1_16FlashAttnBwdSm80INS1_25CollectiveMainloopBwdSm80ILi2ELi1EN4cute5tupleIJNS5_1CILi64EEENS7_ILi80EEENS7_ILi192EEEEEENS_10bfloat16_tEfNS_4arch4Sm80ELb1ELb0ELb1ELb1ELb0ELb0ELb1ELb0ELi2ELi4ELi2ELi2ELb0EEENS1_24CollectiveEpilogueBwdGQAISB_fSE_Li256ELb1ELb0EEENS1_25SingleTileBwdLPTSchedulerILb1ELi80ELb0EEEEEEEEEvNT_6ParamsE,@function
        .size           _ZN7cutlass13device_kernelIN5flash19enable_sm80_to_sm89INS1_16FlashAttnBwdSm80INS1_25CollectiveMainloopBwdSm80ILi2ELi1EN4cute5tupleIJNS5_1CILi64EEENS7_ILi80EEENS7_ILi192EEEEEENS_10bfloat16_tEfNS_4arch4Sm80ELb1ELb0ELb1ELb1ELb0ELb0ELb1ELb0ELi2ELi4ELi2ELi2ELb0EEENS1_24CollectiveEpilogueBwdGQAISB_fSE_Li256ELb1ELb0EEENS1_25SingleTileBwdLPTSchedulerILb1ELi80ELb0EEEEEEEEEvNT_6ParamsE,(.L_x_138 - _ZN7cutlass13device_kernelIN5flash19enable_sm80_to_sm89INS1_16FlashAttnBwdSm80INS1_25CollectiveMainloopBwdSm80ILi2ELi1EN4cute5tupleIJNS5_1CILi64EEENS7_ILi80EEENS7_ILi192EEEEEENS_10bfloat16_tEfNS_4arch4Sm80ELb1ELb0ELb1ELb1ELb0ELb0ELb1ELb0ELi2ELi4ELi2ELi2ELb0EEENS1_24CollectiveEpilogueBwdGQAISB_fSE_Li256ELb1ELb0EEENS1_25SingleTileBwdLPTSchedulerILb1ELi80ELb0EEEEEEEEEvNT_6ParamsE)
        .other          _ZN7cutlass13device_kernelIN5flash19enable_sm80_to_sm89INS1_16FlashAttnBwdSm80INS1_25CollectiveMainloopBwdSm80ILi2ELi1EN4cute5tupleIJNS5_1CILi64EEENS7_ILi80EEENS7_ILi192EEEEEENS_10bfloat16_tEfNS_4arch4Sm80ELb1ELb0ELb1ELb1ELb0ELb0ELb1ELb0ELi2ELi4ELi2ELi2ELb0EEENS1_24CollectiveEpilogueBwdGQAISB_fSE_Li256ELb1ELb0EEENS1_25SingleTileBwdLPTSchedulerILb1ELi80ELb0EEEEEEEEEvNT_6ParamsE,@"STO_CUDA_ENTRY STV_DEFAULT"
_ZN7cutlass13device_kernelIN5flash19enable_sm80_to_sm89INS1_16FlashAttnBwdSm80INS1_25CollectiveMainloopBwdSm80ILi2ELi1EN4cute5tupleIJNS5_1CILi64EEENS7_ILi80EEENS7_ILi192EEEEEENS_10bfloat16_tEfNS_4arch4Sm80ELb1ELb0ELb1ELb1ELb0ELb0ELb1ELb0ELi2ELi4ELi2ELi2ELb0EEENS1_24CollectiveEpilogueBwdGQAISB_fSE_Li256ELb1ELb0EEENS1_25SingleTileBwdLPTSchedulerILb1ELi80ELb0EEEEEEEEEvNT_6ParamsE:
[----:B------:R-:W-:Y:S01]  /*0000*/  LDC R1, c[0x0][0x28] ;  /* 0x00000a00ff017b82 */ /* 0x000fe20000000800 */
[----:B------:R-:W-:Y:S05]  /*0010*/  EXIT ;  /* 0x000000000000794d */ /* 0x000fea0003800000 */
.L_x_59:
        /* <DEDUP_REMOVED lines=14> */
.L_x_138:


//--------------------- .text._ZN7cutlass13device_kernelIN5flash32FlashAttnBwdPostprocessConvertdQIN4cute5tupleIJNS3_1CILi80EEENS5_ILi192EEEEEENS_10bfloat16_tEfNS_4arch4Sm80ELi256ENS3_8TiledMMAINS3_8MMA_AtomIJNS3_30SM80_16x8x16_F32BF16BF16F32_TNEEEENS3_6LayoutINS4_IJNS5_ILi4EEENS5_ILi2EEENS5_ILi1EEEEEENS4_IJSJ_SH_NS5_ILi0EEEEEEEENS4_IJNS5_ILi64EEENS5_ILi16EEESP_EEEEELb1EEEEEvNT_6ParamsE --------------------------
	.section	.text._ZN7cutlass13device_kernelIN5flash32FlashAttnBwdPostprocessConvertdQIN4cute5tupleIJNS3_1CILi80EEENS5_ILi192EEEEEENS_10bfloat16_tEfNS_4arch4Sm80ELi256ENS3_8TiledMMAINS3_8MMA_AtomIJNS3_30SM80_16x8x16_F32BF16BF16F32_TNEEEENS3_6LayoutINS4_IJNS5_ILi4EEENS5_ILi2EEENS5_ILi1EEEEEENS4_IJSJ_SH_NS5_ILi0EEEEEEEENS4_IJNS5_ILi64EEENS5_ILi16EEESP_EEEEELb1EEEEEvNT_6ParamsE,"ax",@progbits
	.align	128
.text._ZN7cutlass13device_kernelIN5flash32FlashAttnBwdPostprocessConvertdQIN4cute5tupleIJNS3_1CILi80EEENS5_ILi192EEEEEENS_10bfloat16_tEfNS_4arch4Sm80ELi256ENS3_8TiledMMAINS3_8MMA_AtomIJNS3_30SM80_16x8x16_F32BF16BF16F32_TNEEEENS3_6LayoutINS4_IJNS5_ILi4EEENS5_ILi2EEENS5_ILi1EEEEEENS4_IJSJ_SH_NS5_ILi0EEEEEEEENS4_IJNS5_ILi64EEENS5_ILi16EEESP_EEEEELb1EEEEEvNT_6ParamsE:
        .type           _ZN7cutlass13device_kernelIN5flash32FlashAttnBwdPostprocessConvertdQIN4cute5tupleIJNS3_1CILi80EEENS5_ILi192EEEEEENS_10bfloat16_tEfNS_4arch4Sm80ELi256ENS3_8TiledMMAINS3_8MMA_AtomIJNS3_30SM80_16x8x16_F32BF16BF16F32_TNEEEENS3_6LayoutINS4_IJNS5_ILi4EEENS5_ILi2EEENS5_ILi1EEEEEENS4_IJSJ_SH_NS5_ILi0EEEEEEEENS4_IJNS5_ILi64EEENS5_ILi16EEESP_EEEEELb1EEEEEvNT_6ParamsE,@function
        .size           _ZN7cutlass13device_kernelIN5flash32FlashAttnBwdPostprocessConvertdQIN4cute5tupleIJNS3_1CILi80EEENS5_ILi192EEEEEENS_10bfloat16_tEfNS_4arch4Sm80ELi256ENS3_8TiledMMAINS3_8MMA_AtomIJNS3_30SM80_16x8x16_F32BF16BF16F32_TNEEEENS3_6LayoutINS4_IJNS5_ILi4EEENS5_ILi2EEENS5_ILi1EEEEEENS4_IJSJ_SH_NS5_ILi0EEEEEEEENS4_IJNS5_ILi64EEENS5_ILi16EEESP_EEEEELb1EEEEEvNT_6ParamsE,(.L_x_139 - _ZN7cutlass13device_kernelIN5flash32FlashAttnBwdPostprocessConvertdQIN4cute5tupleIJNS3_1CILi80EEENS5_ILi192EEEEEENS_10bfloat16_tEfNS_4arch4Sm80ELi256ENS3_8TiledMMAINS3_8MMA_AtomIJNS3_30SM80_16x8x16_F32BF16BF16F32_TNEEEENS3_6LayoutINS4_IJNS5_ILi4EEENS5_ILi2EEENS5_ILi1EEEEEENS4_IJSJ_SH_NS5_ILi0EEEEEEEENS4_IJNS5_ILi64EEENS5_ILi16EEESP_EEEEELb1EEEEEvNT_6ParamsE)
        .other          _ZN7cutlass13device_kernelIN5flash32FlashAttnBwdPostprocessConvertdQIN4cute5tupleIJNS3_1CILi80EEENS5_ILi192EEEEEENS_10bfloat16_tEfNS_4arch4Sm80ELi256ENS3_8TiledMMAINS3_8MMA_AtomIJNS3_30SM80_16x8x16_F32BF16BF16F32_TNEEEENS3_6LayoutINS4_IJNS5_ILi4EEENS5_ILi2EEENS5_ILi1EEEEEENS4_IJSJ_SH_NS5_ILi0EEEEEEEENS4_IJNS5_ILi64EEENS5_ILi16EEESP_EEEEELb1EEEEEvNT_6ParamsE,@"STO_CUDA_ENTRY STV_DEFAULT"
_ZN7cutlass13device_kernelIN5flash32FlashAttnBwdPostprocessConvertdQIN4cute5tupleIJNS3_1CILi80EEENS5_ILi192EEEEEENS_10bfloat16_tEfNS_4arch4Sm80ELi256ENS3_8TiledMMAINS3_8MMA_AtomIJNS3_30SM80_16x8x16_F32BF16BF16F32_TNEEEENS3_6LayoutINS4_IJNS5_ILi4EEENS5_ILi2EEENS5_ILi1EEEEEENS4_IJSJ_SH_NS5_ILi0EEEEEEEENS4_IJNS5_ILi64EEENS5_ILi16EEESP_EEEEELb1EEEEEvNT_6ParamsE:
[----:B------:R-:W-:Y:S08]  /*0000*/  LDC R1, c[0x0][0x28] ;  /* 0x00000a00ff017b82 */ /* 0x000ff00000000800 */
[----:B------:R-:W0:Y:S01]  /*0010*/  LDC.64 R4, c[0x0][0x278] ;  /* 0x00009e00ff047b82 */ /* 0x000e220000000a00 */
[----:B------:R-:W1:Y:S01]  /*0020*/  S2R R11, SR_CTAID.Z ;  /* 0x00000000000b7919 */ /* 0x000e620000002700 */
[----:B------:R-:W-:Y:S01]  /*0030*/  ULDC.64 UR4, c[0x0][0x270] ;  /* 0x00009c0000047ab9 */ /* 0x000fe20000000a00 */
[----:B------:R-:W-:Y:S01]  /*0040*/  ULDC.64 UR6, c[0x0][0x208] ;  /* 0x0000820000067ab9 */ /* 0x000fe20000000a00 */
[----:B------:R-:W-:-:S04]  /*0050*/  ISETP.NE.U32.AND P0, PT, RZ, UR4, PT ;  /* 0x00000004ff007c0c */ /* 0x000fc8000bf05070 */
[----:B------:R-:W1:Y:S01]  /*0060*/  LDC.64 R2, c[0x0][0x270] ;  /* 0x00009c00ff027b82 */ /* 0x000e620000000a00 */
[----:B------:R-:W-:Y:S02]  /*0070*/  ISETP.NE.AND.EX P0, PT, RZ, UR5, PT, P0 ;  /* 0x00000005ff007c0c */ /* 0x000fe4000bf05300 */
[----:B0-----:R-:W-:-:S04]  /*0080*/  ISETP.NE.U32.AND P1, PT, R4, RZ, PT ;  /* 0x000000ff0400720c */ /* 0x001fc80003f25070 */
[----:B------:R-:W-:Y:S01]  /*0090*/  ISETP.NE.AND.EX P1, PT, R5, RZ, PT, P1 ;  /* 0x000000ff0500720c */ /* 0x000fe20003f25310 */
[----:B------:R-:W0:Y:S01]  /*00a0*/  LDC R64, c[0x0][0x240] ;  /* 0x00009000ff407b82 */ /* 0x000e220000000800 */
[----:B-1----:R-:W-:-:S05]  /*00b0*/  IMAD.WIDE R2, R11, 0x4, R2 ;  /* 0x000000040b027825 */ /* 0x002fca00078e0202 */
[----:B------:R1:W5:Y:S06]  /*00c0*/  @P0 LDG.E R69, desc[UR6][R2.64] ;  /* 0x0000000602450981 */ /* 0x00036c000c1e1900 */
[----:B------:R-:W2:Y:S01]  /*00d0*/  @P1 LDC.64 R4, c[0x0][0x278] ;  /* 0x00009e00ff041b82 */ /* 0x000ea20000000a00 */
[----:B------:R-:W3:Y:S01]  /*00e0*/  S2R R65, SR_CTAID.X ;  /* 0x0000000000417919 */ /* 0x000ee20000002500 */
[----:B--2---:R-:W-:-:S05]  /*00f0*/  @P1 IMAD.WIDE R4, R11, 0x4, R4 ;  /* 0x000000040b041825 */ /* 0x004fca00078e0204 */
[----:B0-----:R1:W5:Y:S01]  /*0100*/  @P1 LDG.E R64, desc[UR6][R4.64] ;  /* 0x0000000604401981 */ /* 0x001362000c1e1900 */
[----:B---3--:R-:W-:Y:S01]  /*0110*/  IMAD R7, R65, 0x50, RZ ;  /* 0x0000005041077824 */ /* 0x008fe200078e02ff */
[----:B------:R-:W-:Y:S06]  /*0120*/  @P1 BRA `(.L_x_60) ;  /* 0x0000000000101947 */ /* 0x000fec0003800000 */
[----:B------:R-:W-:Y:S05]  /*0130*/  @!P0 BRA `(.L_x_60) ;  /* 0x00000000000c8947 */ /* 0x000fea0003800000 */
[----:B-1----:R-:W2:Y:S04]  /*0140*/  LDG.E R5, desc[UR6][R2.64] ;  /* 0x0000000602057981 */ /* 0x002ea8000c1e1900 */
[----:B-----5:R-:W2:Y:S02]  /*0150*/  LDG.E R64, desc[UR6][R2.64+0x4] ;  /* 0x0000040602407981 */ /* 0x020ea4000c1e1900 */
[----:B--2---:R-:W-:-:S07]  /*0160*/  IMAD.IADD R64, R64, 0x1, -R5 ;  /* 0x0000000140407824 */ /* 0x004fce00078e0a05 */
.L_x_60:
[----:B-1----:R-:W0:Y:S01]  /*0170*/  S2R R3, SR_TID.X ;  /* 0x0000000000037919 */ /* 0x002e220000002100 */
[----:B------:R-:W-:Y:S01]  /*0180*/  ISETP.NE.U32.AND P1, PT, RZ, UR4, PT ;  /* 0x00000004ff007c0c */ /* 0x000fe2000bf25070 */
[----:B-----5:R-:W-:Y:S01]  /*0190*/  @P0 IMAD R0, R11, 0x50, R69 ;  /* 0x000000500b000824 */ /* 0x020fe200078e0245 */
[----:B------:R-:W-:Y:S02]  /*01a0*/  ISETP.GE.AND P2, PT, R7, R64, PT ;  /* 0x000000400700720c */ /* 0x000fe40003f46270 */
[----:B------:R-:W-:Y:S01]  /*01b0*/  ISETP.NE.AND.EX P1, PT, RZ, UR5, PT, P1 ;  /* 0x00000005ff007c0c */ /* 0x000fe2000bf25310 */
[----:B------:R-:W-:-:S12]  /*01c0*/  @P0 IMAD.HI R0, R0, 0x66666667, RZ ;  /* 0x6666666700000827 */ /* 0x000fd800078e02ff */
[----:B------:R-:W-:Y:S05]  /*01d0*/  @P1 EXIT P2 ;  /* 0x000000000000194d */ /* 0x000fea0001000000 */
[----:B------:R-:W1:Y:S01]  /*01e0*/  S2UR UR8, SR_CTAID.Y ;  /* 0x00000000000879c3 */ /* 0x000e620000002600 */
[----:B------:R-:W-:Y:S01]  /*01f0*/  @P0 SHF.R.U32.HI R5, RZ, 0x1f, R0 ;  /* 0x0000001fff050819 */ /* 0x000fe20000011600 */
[----:B------:R-:W-:Y:S01]  /*0200*/  IMAD R9, R65, 0x3c00, RZ ;  /* 0x00003c0041097824 */ /* 0x000fe200078e02ff */
[----:B------:R-:W-:Y:S01]  /*0210*/  SHF.R.S32.HI R2, RZ, 0x1f, R11 ;  /* 0x0000001fff027819 */ /* 0x000fe2000001140b */
[----:B0-----:R-:W-:Y:S01]  /*0220*/  IMAD.SHL.U32 R66, R3, 0x4, RZ ;  /* 0x0000000403427824 */ /* 0x001fe200078e00ff */
[----:B------:R-:W-:Y:S01]  /*0230*/  @P0 LEA.HI.SX32 R5, R0, R5, 0x1b ;  /* 0x0000000500050211 */ /* 0x000fe200078fdaff */
[----:B------:R-:W-:Y:S01]  /*0240*/  ULDC.64 UR4, c[0x0][0x230] ;  /* 0x00008c0000047ab9 */ /* 0x000fe20000000a00 */
[----:B------:R-:W-:Y:S01]  /*0250*/  SEL R2, R2, RZ, !P1 ;  /* 0x000000ff02027207 */ /* 0x000fe20004800000 */
[----:B------:R-:W0:Y:S01]  /*0260*/  LDC.64 R12, c[0x0][0x228] ;  /* 0x00008a00ff0c7b82 */ /* 0x000e220000000a00 */
[----:B------:R-:W-:Y:S01]  /*0270*/  SHF.R.S32.HI R0, RZ, 0x1f, R66 ;  /* 0x0000001fff007819 */ /* 0x000fe20000011442 */
[----:B------:R-:W-:Y:S01]  /*0280*/  @P0 IMAD R7, R5, 0x3c00, RZ ;  /* 0x00003c0005070824 */ /* 0x000fe200078e02ff */
[----:B------:R-:W-:-:S02]  /*0290*/  CS2R R4, SRZ ;  /* 0x0000000000047805 */ /* 0x000fc4000001ff00 */
[----:B------:R-:W-:Y:S02]  /*02a0*/  SHF.R.S32.HI R67, RZ, 0x1f, R3 ;  /* 0x0000001fff437819 */ /* 0x000fe40000011403 */
[----:B------:R-:W-:Y:S01]  /*02b0*/  CS2R R76, SRZ ;  /* 0x00000000004c7805 */ /* 0x000fe2000001ff00 */
[--C-:B------:R-:W-:Y:S01]  /*02c0*/  @P0 IMAD.MOV.U32 R4, RZ, RZ, R7.reuse ;  /* 0x000000ffff040224 */ /* 0x100fe200078e0007 */
[----:B------:R-:W-:Y:S01]  /*02d0*/  @P0 SHF.R.S32.HI R5, RZ, 0x1f, R7 ;  /* 0x0000001fff050819 */ /* 0x000fe20000011407 */
[----:B------:R-:W-:Y:S01]  /*02e0*/  IMAD R64, R65, -0x50, R64 ;  /* 0xffffffb041407824 */ /* 0x000fe200078e0240 */
[--C-:B------:R-:W-:Y:S01]  /*02f0*/  SHF.R.S32.HI R7, RZ, 0x1f, R9.reuse ;  /* 0x0000001fff077819 */ /* 0x100fe20000011409 */
[----:B------:R-:W-:Y:S01]  /*0300*/  ULDC UR10, c[0x0][0x268] ;  /* 0x00009a00000a7ab9 */ /* 0x000fe20000000800 */
[----:B------:R-:W-:Y:S01]  /*0310*/  IADD3 R4, P2, P3, R4, R66, R9 ;  /* 0x0000004204047210 */ /* 0x000fe20007b5e009 */
[----:B------:R-:W-:-:S03]  /*0320*/  IMAD R9, R2, UR4, RZ ;  /* 0x0000000402097c24 */ /* 0x000fc6000f8e02ff */
[----:B------:R-:W-:Y:S01]  /*0330*/  IADD3.X R5, R5, R0, R7, P2, P3 ;  /* 0x0000000005057210 */ /* 0x000fe200017e6407 */
[----:B-1----:R-:W-:-:S06]  /*0340*/  USHF.R.S32.HI UR9, URZ, 0x1f, UR8 ;  /* 0x0000001f3f097899 */ /* 0x002fcc0008011408 */
[C---:B0-----:R-:W-:Y:S02]  /*0350*/  IMAD R0, R12.reuse, UR9, RZ ;  /* 0x000000090c007c24 */ /* 0x041fe4000f8e02ff */
[----:B------:R-:W-:-:S04]  /*0360*/  IMAD.WIDE.U32 R4, R12, UR8, R4 ;  /* 0x000000080c047c25 */ /* 0x000fc8000f8e0004 */
[----:B------:R-:W-:Y:S01]  /*0370*/  IMAD R7, R13, UR8, R0 ;  /* 0x000000080d077c24 */ /* 0x000fe2000f8e0200 */
[----:B------:R-:W-:-:S03]  /*0380*/  SEL R0, R11, RZ, !P1 ;  /* 0x000000ff0b007207 */ /* 0x000fc60004800000 */
[----:B------:R-:W-:Y:S02]  /*0390*/  IMAD.IADD R5, R5, 0x1, R7 ;  /* 0x0000000105057824 */ /* 0x000fe400078e0207 */
[C---:B------:R-:W-:Y:S02]  /*03a0*/  IMAD R9, R0.reuse, UR5, R9 ;  /* 0x0000000500097c24 */ /* 0x040fe4000f8e0209 */
[----:B------:R-:W-:Y:S01]  /*03b0*/  IMAD.WIDE.U32 R4, R0, UR4, R4 ;  /* 0x0000000400047c25 */ /* 0x000fe2000f8e0004 */
[----:B------:R-:W-:-:S03]  /*03c0*/  ULDC.64 UR4, c[0x0][0x210] ;  /* 0x0000840000047ab9 */ /* 0x000fc60000000a00 */
[----:B------:R-:W-:Y:S01]  /*03d0*/  IMAD.IADD R5, R5, 0x1, R9 ;  /* 0x0000000105057824 */ /* 0x000fe200078e0209 */
[----:B------:R-:W-:-:S04]  /*03e0*/  LEA R74, P1, R4, UR4, 0x2 ;  /* 0x00000004044a7c11 */ /* 0x000fc8000f8210ff */
[----:B------:R-:W-:-:S05]  /*03f0*/  LEA.HI.X R75, R4, UR5, R5, 0x2, P1 ;  /* 0x00000005044b7c11 */ /* 0x000fca00088f1405 */
[----:B------:R-:W2:Y:S04]  /*0400*/  LDG.E.128 R4, desc[UR6][R74.64] ;  /* 0x000000064a047981 */ /* 0x000ea8000c1e1d00 */
[----:B------:R-:W3:Y:S04]  /*0410*/  LDG.E.128 R8, desc[UR6][R74.64+0x1000] ;  /* 0x001000064a087981 */ /* 0x000ee8000c1e1d00 */
[----:B------:R-:W4:Y:S04]  /*0420*/  LDG.E.128 R12, desc[UR6][R74.64+0x2000] ;  /* 0x002000064a0c7981 */ /* 0x000f28000c1e1d00 */
[----:B------:R-:W5:Y:S04]  /*0430*/  LDG.E.128 R16, desc[UR6][R74.64+0x3000] ;  /* 0x003000064a107981 */ /* 0x000f68000c1e1d00 */
        /* <DEDUP_REMOVED lines=10> */
[----:B------:R0:W5:Y:S01]  /*04e0*/  LDG.E.128 R60, desc[UR6][R74.64+0xe000] ;  /* 0x00e000064a3c7981 */ /* 0x000162000c1e1d00 */
[----:B------:R-:W1:Y:S01]  /*04f0*/  S2UR UR5, SR_CgaCtaId ;  /* 0x00000000000579c3 */ /* 0x000e620000008800 */
[----:B------:R-:W-:Y:S01]  /*0500*/  UMOV UR4, 0x400 ;  /* 0x0000040000047882 */ /* 0x000fe20000000000 */
[CC--:B------:R-:W-:Y:S01]  /*0510*/  LEA.HI R70, R67.reuse, R3.reuse, RZ, 0x2 ;  /* 0x0000000343467211 */ /* 0x0c0fe200078f10ff */
[----:B------:R-:W-:Y:S01]  /*0520*/  @P0 IMAD.MOV.U32 R76, RZ, RZ, R69 ;  /* 0x000000ffff4c0224 */ /* 0x000fe200078e0045 */
[----:B------:R-:W-:Y:S01]  /*0530*/  LEA.HI R71, R67, R3, RZ, 0x3 ;  /* 0x0000000343477211 */ /* 0x000fe200078f18ff */
[----:B------:R-:W-:Y:S01]  /*0540*/  BSSY B0, `(.L_x_61) ;  /* 0x0000178000007945 */ /* 0x000fe20003800000 */
[----:B------:R-:W-:-:S02]  /*0550*/  SHF.R.S32.HI R72, RZ, 0x2, R70 ;  /* 0x00000002ff487819 */ /* 0x000fc40000011446 */
[----:B------:R-:W-:Y:S02]  /*0560*/  SHF.R.S32.HI R68, RZ, 0x1f, R70 ;  /* 0x0000001fff447819 */ /* 0x000fe40000011446 */
[----:B------:R-:W-:Y:S02]  /*0570*/  @P0 SHF.R.S32.HI R77, RZ, 0x1f, R69 ;  /* 0x0000001fff4d0819 */ /* 0x000fe40000011445 */
[----:B------:R-:W-:Y:S02]  /*0580*/  SHF.R.S32.HI R73, RZ, 0x3, R71 ;  /* 0x00000003ff497819 */ /* 0x000fe40000011447 */
[----:B0-----:R-:W-:Y:S02]  /*0590*/  LEA.HI R74, R67, R3, RZ, 0x7 ;  /* 0x00000003434a7211 */ /* 0x001fe400078f38ff */
[----:B------:R-:W-:Y:S02]  /*05a0*/  LEA.HI R69, R68, R72, RZ, 0x3 ;  /* 0x0000004844457211 */ /* 0x000fe400078f18ff */
[----:B------:R-:W-:-:S02]  /*05b0*/  IADD3 R68, P0, R73, R76, RZ ;  /* 0x0000004c49447210 */ /* 0x000fc40007f1e0ff */
[----:B------:R-:W-:Y:S02]  /*05c0*/  LOP3.LUT R74, R74, 0xffffff80, RZ, 0xc0, !PT ;  /* 0xffffff804a4a7812 */ /* 0x000fe400078ec0ff */
[----:B------:R-:W-:Y:S01]  /*05d0*/  LOP3.LUT R76, R69, 0xfffffff8, RZ, 0xc0, !PT ;  /* 0xfffffff8454c7812 */ /* 0x000fe200078ec0ff */
[----:B-1----:R-:W-:Y:S01]  /*05e0*/  ULEA UR4, UR5, UR4, 0x18 ;  /* 0x0000000405047291 */ /* 0x002fe2000f8ec03f */
[----:B------:R-:W-:Y:S02]  /*05f0*/  LOP3.LUT R70, R70, 0xfffffffc, RZ, 0xc0, !PT ;  /* 0xfffffffc46467812 */ /* 0x000fe400078ec0ff */
[----:B------:R-:W-:Y:S01]  /*0600*/  IADD3 R74, R74, R72, -R76 ;  /* 0x000000484a4a7210 */ /* 0x000fe20007ffe84c */
[----:B------:R-:W-:Y:S01]  /*0610*/  UIADD3 UR5, UR4, 0xf000, URZ ;  /* 0x0000f00004057890 */ /* 0x000fe2000fffe03f */
[----:B------:R-:W-:Y:S01]  /*0620*/  LEA.HI R72, R67, R3, RZ, 0x5 ;  /* 0x0000000343487211 */ /* 0x000fe200078f28ff */
[C---:B------:R-:W-:Y:S01]  /*0630*/  IMAD.IADD R70, R3.reuse, 0x1, -R70 ;  /* 0x0000000103467824 */ /* 0x040fe200078e0a46 */
[----:B------:R-:W-:-:S02]  /*0640*/  LEA R75, R3, UR4, 0x4 ;  /* 0x00000004034b7c11 */ /* 0x000fc4000f8e20ff */
[----:B------:R-:W-:Y:S02]  /*0650*/  LEA.HI R67, R67, R3, RZ, 0x6 ;  /* 0x0000000343437211 */ /* 0x000fe400078f30ff */
[----:B------:R-:W-:Y:S02]  /*0660*/  VIMNMX R64, R64, 0x50, PT ;  /* 0x0000005040407848 */ /* 0x000fe40003fe0100 */
[----:B------:R-:W-:Y:S01]  /*0670*/  LEA.HI.X.SX32 R69, R73, R77, 0x1, P0 ;  /* 0x0000004d49457211 */ /* 0x000fe200000f0eff */
[----:B------:R-:W-:Y:S01]  /*0680*/  IMAD.SHL.U32 R67, R67, 0x2, RZ ;  /* 0x0000000243437824 */ /* 0x000fe200078e00ff */
[----:B------:R-:W-:Y:S02]  /*0690*/  ISETP.GE.AND P4, PT, R73, R64, PT ;  /* 0x000000404900720c */ /* 0x000fe40003f86270 */
[----:B------:R-:W-:Y:S01]  /*06a0*/  ISETP.GT.AND P3, PT, R3, 0x27f, PT ;  /* 0x0000027f0300780c */ /* 0x000fe20003f64270 */
[----:B------:R-:W-:Y:S01]  /*06b0*/  IMAD.WIDE R68, R65, 0x50, R68 ;  /* 0x0000005041447825 */ /* 0x000fe200078e0244 */
[----:B------:R-:W-:Y:S01]  /*06c0*/  LOP3.LUT R67, R67, 0xffffff80, RZ, 0xc0, !PT ;  /* 0xffffff8043437812 */ /* 0x000fe200078ec0ff */
[----:B--2---:R0:W-:Y:S04]  /*06d0*/  STS.128 [R75], R4 ;  /* 0x000000044b007388 */ /* 0x0041e80000000c00 */
[----:B---3--:R1:W-:Y:S04]  /*06e0*/  STS.128 [R75+0x1000], R8 ;  /* 0x001000084b007388 */ /* 0x0083e80000000c00 */
[----:B----4-:R2:W-:Y:S04]  /*06f0*/  STS.128 [R75+0x2000], R12 ;  /* 0x0020000c4b007388 */ /* 0x0105e80000000c00 */
[----:B-----5:R-:W-:Y:S04]  /*0700*/  STS.128 [R75+0x3000], R16 ;  /* 0x003000104b007388 */ /* 0x020fe80000000c00 */
[----:B------:R-:W-:Y:S01]  /*0710*/  STS.128 [R75+0x4000], R20 ;  /* 0x004000144b007388 */ /* 0x000fe20000000c00 */
[----:B0-----:R-:W-:-:S03]  /*0720*/  SHF.R.S32.HI R4, RZ, 0x1f, R72 ;  /* 0x0000001fff047819 */ /* 0x001fc60000011448 */
[----:B------:R-:W-:Y:S01]  /*0730*/  STS.128 [R75+0x5000], R24 ;  /* 0x005000184b007388 */ /* 0x000fe20000000c00 */
[----:B-1----:R-:W-:Y:S02]  /*0740*/  SHF.R.S32.HI R9, RZ, 0x5, R72 ;  /* 0x00000005ff097819 */ /* 0x002fe40000011448 */
[----:B------:R-:W-:Y:S01]  /*0750*/  SHF.R.S32.HI R8, RZ, 0x1f, R71 ;  /* 0x0000001fff087819 */ /* 0x000fe20000011447 */
[----:B------:R-:W-:Y:S01]  /*0760*/  STS.128 [R75+0x6000], R28 ;  /* 0x0060001c4b007388 */ /* 0x000fe20000000c00 */
[----:B------:R-:W-:Y:S02]  /*0770*/  LEA.HI R4, R4, R9, RZ, 0x2 ;  /* 0x0000000904047211 */ /* 0x000fe400078f10ff */
[----:B------:R-:W-:Y:S01]  /*0780*/  LEA.HI R8, R8, R73, RZ, 0x2 ;  /* 0x0000004908087211 */ /* 0x000fe200078f10ff */
[----:B------:R-:W-:Y:S01]  /*0790*/  STS.128 [R75+0x7000], R32 ;  /* 0x007000204b007388 */ /* 0x000fe20000000c00 */
[----:B------:R-:W-:Y:S02]  /*07a0*/  LOP3.LUT R6, R4, 0xfffffffc, RZ, 0xc0, !PT ;  /* 0xfffffffc04067812 */ /* 0x000fe400078ec0ff */
[----:B------:R-:W-:Y:S01]  /*07b0*/  LOP3.LUT R8, R8, 0xffffffc, RZ, 0xc0, !PT ;  /* 0x0ffffffc08087812 */ /* 0x000fe200078ec0ff */
[----:B------:R-:W-:Y:S01]  /*07c0*/  STS.128 [R75+0x8000], R36 ;  /* 0x008000244b007388 */ /* 0x000fe20000000c00 */
[----:B------:R-:W-:Y:S01]  /*07d0*/  LEA.HI R4, R70, R70, RZ, 0x1 ;  /* 0x0000004646047211 */ /* 0x000fe200078f08ff */
[----:B------:R-:W-:-:S02]  /*07e0*/  IMAD.IADD R11, R9, 0x1, -R6 ;  /* 0x00000001090b7824 */ /* 0x000fc400078e0a06 */
[----:B------:R-:W-:Y:S01]  /*07f0*/  STS.128 [R75+0x9000], R40 ;  /* 0x009000284b007388 */ /* 0x000fe20000000c00 */
[----:B------:R-:W-:Y:S01]  /*0800*/  IMAD.IADD R8, R73, 0x1, -R8 ;  /* 0x0000000149087824 */ /* 0x000fe200078e0a08 */
[----:B------:R-:W-:Y:S01]  /*0810*/  LOP3.LUT R7, R4, 0x3fffffe, RZ, 0xc0, !PT ;  /* 0x03fffffe04077812 */ /* 0x000fe200078ec0ff */
[----:B------:R-:W-:Y:S01]  /*0820*/  IMAD R74, R11, 0x500, R74 ;  /* 0x000005000b4a7824 */ /* 0x000fe200078e024a */
[----:B------:R-:W-:Y:S01]  /*0830*/  STS.128 [R75+0xa000], R44 ;  /* 0x00a0002c4b007388 */ /* 0x000fe20000000c00 */
[C---:B------:R-:W-:Y:S02]  /*0840*/  VIADD R11, R73.reuse, 0x20 ;  /* 0x00000020490b7836 */ /* 0x040fe40000000000 */
[----:B------:R-:W-:Y:S01]  /*0850*/  VIADD R73, R73, 0x40 ;  /* 0x0000004049497836 */ /* 0x000fe20000000000 */
[----:B------:R-:W-:Y:S01]  /*0860*/  STS.128 [R75+0xb000], R48 ;  /* 0x00b000304b007388 */ /* 0x000fe20000000c00 */
[----:B------:R-:W-:Y:S01]  /*0870*/  IMAD R10, R8, 0x10, R67 ;  /* 0x00000010080a7824 */ /* 0x000fe200078e0243 */
[-C--:B------:R-:W-:Y:S01]  /*0880*/  ISETP.GE.AND P0, PT, R11, R64.reuse, PT ;  /* 0x000000400b00720c */ /* 0x080fe20003f06270 */
[----:B------:R-:W-:Y:S01]  /*0890*/  IMAD.IADD R7, R70, 0x1, -R7 ;  /* 0x0000000146077824 */ /* 0x000fe200078e0a07 */
[----:B------:R-:W-:Y:S01]  /*08a0*/  STS.128 [R75+0xc000], R52 ;  /* 0x00c000344b007388 */ /* 0x000fe20000000c00 */
[----:B------:R-:W-:Y:S01]  /*08b0*/  ISETP.GE.AND P1, PT, R73, R64, PT ;  /* 0x000000404900720c */ /* 0x000fe20003f26270 */
[----:B------:R-:W-:-:S02]  /*08c0*/  IMAD.SHL.U32 R4, R4, 0x20, RZ ;  /* 0x0000002004047824 */ /* 0x000fc400078e00ff */
[----:B------:R-:W-:Y:S01]  /*08d0*/  STS.128 [R75+0xd000], R56 ;  /* 0x00d000384b007388 */ /* 0x000fe20000000c00 */
[----:B------:R-:W-:Y:S02]  /*08e0*/  IMAD R74, R7, 0x20, R74 ;  /* 0x00000020074a7824 */ /* 0x000fe400078e024a */
[C---:B------:R-:W-:Y:S01]  /*08f0*/  LOP3.LUT R7, R4.reuse, 0x40, RZ, 0xc0, !PT ;  /* 0x0000004004077812 */ /* 0x040fe200078ec0ff */
[----:B------:R-:W-:Y:S01]  /*0900*/  STS.128 [R75+0xe000], R60 ;  /* 0x00e0003c4b007388 */ /* 0x000fe20000000c00 */
[----:B------:R-:W-:Y:S01]  /*0910*/  BAR.SYNC.DEFER_BLOCKING 0x0 ;  /* 0x0000000000007b1d */ /* 0x000fe20000010000 */
[----:B------:R-:W-:Y:S01]  /*0920*/  LOP3.LUT P2, RZ, R4, 0x40, RZ, 0xc0, !PT ;  /* 0x0000004004ff7812 */ /* 0x000fe2000784c0ff */
[----:B------:R-:W-:Y:S01]  /*0930*/  IMAD.SHL.U32 R9, R9, 0x40, RZ ;  /* 0x0000004009097824 */ /* 0x000fe200078e00ff */
[----:B------:R-:W-:Y:S02]  /*0940*/  LOP3.LUT R4, R71, 0xfffffff8, RZ, 0xc0, !PT ;  /* 0xfffffff847047812 */ /* 0x000fe400078ec0ff */
[----:B------:R-:W-:-:S02]  /*0950*/  LEA.HI R7, R7, R7, RZ, 0x1d ;  /* 0x0000000707077211 */ /* 0x000fc400078fe8ff */
[----:B------:R-:W-:Y:S01]  /*0960*/  LOP3.LUT R9, R9, 0x40, RZ, 0xc0, !PT ;  /* 0x0000004009097812 */ /* 0x000fe200078ec0ff */
[----:B------:R-:W-:Y:S02]  /*0970*/  IMAD.IADD R4, R3, 0x1, -R4 ;  /* 0x0000000103047824 */ /* 0x000fe400078e0a04 */
[----:B------:R-:W-:-:S03]  /*0980*/  IMAD.IADD R74, R7, 0x1, R74 ;  /* 0x00000001074a7824 */ /* 0x000fc600078e024a */
[C---:B------:R-:W-:Y:S01]  /*0990*/  LEA.HI R7, R4.reuse, R4, RZ, 0x1 ;  /* 0x0000000404077211 */ /* 0x040fe200078f08ff */
[----:B------:R-:W-:Y:S01]  /*09a0*/  IMAD.SHL.U32 R4, R4, 0x8, RZ ;  /* 0x0000000804047824 */ /* 0x000fe200078e00ff */
[----:B--2---:R-:W-:Y:S02]  /*09b0*/  LEA R12, R74, UR5, 0x1 ;  /* 0x000000054a0c7c11 */ /* 0x004fe4000f8e08ff */
[----:B------:R-:W-:Y:S02]  /*09c0*/  SHF.R.S32.HI R7, RZ, 0x1, R7 ;  /* 0x00000001ff077819 */ /* 0x000fe40000011407 */
[----:B------:R-:W-:Y:S02]  /*09d0*/  LOP3.LUT R8, R9, 0x8, R4, 0xf8, !PT ;  /* 0x0000000809087812 */ /* 0x000fe400078ef804 */
[----:B------:R-:W-:Y:S01]  /*09e0*/  SHF.R.U32.HI R9, RZ, 0x3, R9 ;  /* 0x00000003ff097819 */ /* 0x000fe20000011609 */
[----:B------:R-:W-:Y:S01]  /*09f0*/  IMAD R10, R7, 0x500, R10 ;  /* 0x00000500070a7824 */ /* 0x000fe200078e020a */
[----:B------:R-:W0:Y:S02]  /*0a00*/  LDS R60, [R66+UR4+0x2000] ;  /* 0x00200004423c7984 */ /* 0x000e240008000800 */
[----:B------:R-:W-:Y:S01]  /*0a10*/  LOP3.LUT R11, R8, R9, RZ, 0x3c, !PT ;  /* 0x00000009080b7212 */ /* 0x000fe200078e3cff */
[C---:B------:R-:W-:Y:S01]  /*0a20*/  VIADD R7, R12.reuse, 0x10 ;  /* 0x000000100c077836 */ /* 0x040fe20000000000 */
[----:B------:R-:W1:Y:S01]  /*0a30*/  LDS R59, [R66+UR4+0x2400] ;  /* 0x00240004423b7984 */ /* 0x000e620008000800 */
[----:B------:R-:W-:Y:S01]  /*0a40*/  @P2 VIADD R7, R12, 0xfffffff0 ;  /* 0xfffffff00c072836 */ /* 0x000fe20000000000 */
[----:B------:R-:W-:-:S02]  /*0a50*/  ISETP.GT.AND P2, PT, R3, 0x17f, PT ;  /* 0x0000017f0300780c */ /* 0x000fc40003f44270 */
[----:B------:R-:W2:Y:S04]  /*0a60*/  LDS R5, [R66+UR4] ;  /* 0x0000000442057984 */ /* 0x000ea80008000800 */
[----:B------:R-:W3:Y:S04]  /*0a70*/  LDS R6, [R66+UR4+0x400] ;  /* 0x0004000442067984 */ /* 0x000ee80008000800 */
[----:B------:R-:W4:Y:S04]  /*0a80*/  LDS R58, [R66+UR4+0x2800] ;  /* 0x00280004423a7984 */ /* 0x000f280008000800 */
[----:B------:R-:W5:Y:S04]  /*0a90*/  LDS R56, [R66+UR4+0x2c00] ;  /* 0x002c000442387984 */ /* 0x000f680008000800 */
[----:B------:R-:W5:Y:S04]  /*0aa0*/  LDS R57, [R66+UR4+0x800] ;  /* 0x0008000442397984 */ /* 0x000f680008000800 */
[----:B------:R-:W5:Y:S04]  /*0ab0*/  LDS R64, [R66+UR4+0xc00] ;  /* 0x000c000442407984 */ /* 0x000f680008000800 */
[----:B------:R-:W5:Y:S04]  /*0ac0*/  LDS R65, [R66+UR4+0x1000] ;  /* 0x0010000442417984 */ /* 0x000f680008000800 */
[----:B------:R-:W5:Y:S04]  /*0ad0*/  LDS R67, [R66+UR4+0x1400] ;  /* 0x0014000442437984 */ /* 0x000f680008000800 */
[----:B------:R-:W5:Y:S01]  /*0ae0*/  LDS R62, [R66+UR4+0x1800] ;  /* 0x00180004423e7984 */ /* 0x000f620008000800 */
[----:B0-----:R-:W-:-:S03]  /*0af0*/  FMUL.FTZ R60, R60, UR10 ;  /* 0x0000000a3c3c7c20 */ /* 0x001fc60008410000 */
[----:B------:R-:W0:Y:S01]  /*0b00*/  LDS R61, [R66+UR4+0x1c00] ;  /* 0x001c0004423d7984 */ /* 0x000e220008000800 */
[----:B-1----:R-:W-:-:S03]  /*0b10*/  FMUL.FTZ R59, R59, UR10 ;  /* 0x0000000a3b3b7c20 */ /* 0x002fc60008410000 */
[----:B------:R-:W1:Y:S01]  /*0b20*/  LDS R52, [R66+UR4+0x3000] ;  /* 0x0030000442347984 */ /* 0x000e620008000800 */
[----:B--2---:R-:W-:Y:S01]  /*0b30*/  FMUL.FTZ R8, R5, UR10 ;  /* 0x0000000a05087c20 */ /* 0x004fe20008410000 */
[----:B------:R-:W-:Y:S02]  /*0b40*/  F2FP.BF16.F32.PACK_AB R60, R59, R60 ;  /* 0x0000003c3b3c723e */ /* 0x000fe400000010ff */
[----:B------:R-:W2:Y:S01]  /*0b50*/  LDS R54, [R66+UR4+0x3400] ;  /* 0x0034000442367984 */ /* 0x000ea20008000800 */
[----:B---3--:R-:W-:Y:S01]  /*0b60*/  FMUL.FTZ R9, R6, UR10 ;  /* 0x0000000a06097c20 */ /* 0x008fe20008410000 */
[----:B------:R-:W-:Y:S01]  /*0b70*/  IMAD.IADD R6, R10, 0x1, R11 ;  /* 0x000000010a067824 */ /* 0x000fe200078e020b */
[----:B------:R-:W-:Y:S01]  /*0b80*/  LEA R10, R74, UR4, 0x1 ;  /* 0x000000044a0a7c11 */ /* 0x000fe2000f8e08ff */
[----:B------:R-:W3:Y:S01]  /*0b90*/  LDS R55, [R66+UR4+0x3800] ;  /* 0x0038000442377984 */ /* 0x000ee20008000800 */
[----:B----4-:R-:W-:Y:S01]  /*0ba0*/  FMUL.FTZ R58, R58, UR10 ;  /* 0x0000000a3a3a7c20 */ /* 0x010fe20008410000 */
[----:B------:R-:W-:-:S02]  /*0bb0*/  F2FP.BF16.F32.PACK_AB R70, R9, R8 ;  /* 0x000000080946723e */ /* 0x000fc400000010ff */
[----:B------:R-:W4:Y:S01]  /*0bc0*/  LDS R48, [R66+UR4+0x3c00] ;  /* 0x003c000442307984 */ /* 0x000f220008000800 */
[----:B-----5:R-:W-:Y:S01]  /*0bd0*/  FMUL.FTZ R59, R56, UR10 ;  /* 0x0000000a383b7c20 */ /* 0x020fe20008410000 */
[C---:B------:R-:W-:Y:S02]  /*0be0*/  PRMT R71, R70.reuse, 0x7610, R71 ;  /* 0x0000761046477816 */ /* 0x040fe40000000047 */
[----:B------:R-:W5:Y:S01]  /*0bf0*/  LDS R47, [R66+UR4+0x4000] ;  /* 0x00400004422f7984 */ /* 0x000f620008000800 */
[----:B------:R-:W-:Y:S01]  /*0c00*/  FMUL.FTZ R63, R57, UR10 ;  /* 0x0000000a393f7c20 */ /* 0x000fe20008410000 */
[----:B------:R-:W-:Y:S02]  /*0c10*/  PRMT R72, R70, 0x7632, R72 ;  /* 0x0000763246487816 */ /* 0x000fe40000000048 */
[----:B------:R-:W5:Y:S01]  /*0c20*/  LDS R51, [R66+UR4+0x4400] ;  /* 0x0044000442337984 */ /* 0x000f620008000800 */
[----:B------:R-:W-:Y:S01]  /*0c30*/  FMUL.FTZ R64, R64, UR10 ;  /* 0x0000000a40407c20 */ /* 0x000fe20008410000 */
[----:B------:R-:W-:-:S02]  /*0c40*/  F2FP.BF16.F32.PACK_AB R58, R59, R58 ;  /* 0x0000003a3b3a723e */ /* 0x000fc400000010ff */
[----:B------:R-:W5:Y:S01]  /*0c50*/  LDS R53, [R66+UR4+0x4800] ;  /* 0x0048000442357984 */ /* 0x000f620008000800 */
[----:B------:R-:W-:Y:S01]  /*0c60*/  FMUL.FTZ R65, R65, UR10 ;  /* 0x0000000a41417c20 */ /* 0x000fe20008410000 */
[----:B------:R-:W-:Y:S02]  /*0c70*/  F2FP.BF16.F32.PACK_AB R63, R64, R63 ;  /* 0x0000003f403f723e */ /* 0x000fe400000010ff */
[----:B------:R-:W5:Y:S01]  /*0c80*/  LDS R45, [R66+UR4+0x4c00] ;  /* 0x004c0004422d7984 */ /* 0x000f620008000800 */
[----:B------:R-:W-:Y:S01]  /*0c90*/  FMUL.FTZ R70, R67, UR10 ;  /* 0x0000000a43467c20 */ /* 0x000fe20008410000 */
[----:B------:R-:W-:Y:S02]  /*0ca0*/  PRMT R64, R63, 0x7632, R64 ;  /* 0x000076323f407816 */ /* 0x000fe40000000040 */
[----:B------:R-:W5:Y:S01]  /*0cb0*/  LDS R42, [R66+UR4+0x5800] ;  /* 0x00580004422a7984 */ /* 0x000f620008000800 */
[----:B------:R-:W-:Y:S01]  /*0cc0*/  FMUL.FTZ R62, R62, UR10 ;  /* 0x0000000a3e3e7c20 */ /* 0x000fe20008410000 */
[----:B------:R-:W-:-:S02]  /*0cd0*/  F2FP.BF16.F32.PACK_AB R65, R70, R65 ;  /* 0x000000414641723e */ /* 0x000fc400000010ff */
[----:B------:R-:W5:Y:S01]  /*0ce0*/  LDS R44, [R66+UR4+0x5c00] ;  /* 0x005c0004422c7984 */ /* 0x000f620008000800 */
[----:B0-----:R-:W-:Y:S01]  /*0cf0*/  FMUL.FTZ R61, R61, UR10 ;  /* 0x0000000a3d3d7c20 */ /* 0x001fe20008410000 */
[----:B------:R-:W-:Y:S02]  /*0d00*/  PRMT R56, R58, 0x7632, R56 ;  /* 0x000076323a387816 */ /* 0x000fe40000000038 */
[----:B------:R-:W-:Y:S01]  /*0d10*/  LDS R38, [R66+UR4+0x6400] ;  /* 0x0064000442267984 */ /* 0x000fe20008000800 */
[----:B-1----:R-:W-:Y:S01]  /*0d20*/  FMUL.FTZ R52, R52, UR10 ;  /* 0x0000000a34347c20 */ /* 0x002fe20008410000 */
[----:B------:R-:W-:Y:S02]  /*0d30*/  F2FP.BF16.F32.PACK_AB R61, R61, R62 ;  /* 0x0000003e3d3d723e */ /* 0x000fe400000010ff */
[----:B------:R-:W0:Y:S01]  /*0d40*/  LDS R37, [R66+UR4+0x6800] ;  /* 0x0068000442257984 */ /* 0x000e220008000800 */
[----:B--2---:R-:W-:Y:S01]  /*0d50*/  FMUL.FTZ R59, R54, UR10 ;  /* 0x0000000a363b7c20 */ /* 0x004fe20008410000 */
[----:B------:R-:W-:-:S02]  /*0d60*/  PRMT R62, R65, 0x7632, R62 ;  /* 0x00007632413e7816 */ /* 0x000fc4000000003e */
[----:B------:R-:W-:Y:S01]  /*0d70*/  LDS R41, [R66+UR4+0x6c00] ;  /* 0x006c000442297984 */ /* 0x000fe20008000800 */
[----:B---3--:R-:W-:Y:S01]  /*0d80*/  FMUL.FTZ R55, R55, UR10 ;  /* 0x0000000a37377c20 */ /* 0x008fe20008410000 */
[----:B------:R-:W-:Y:S02]  /*0d90*/  F2FP.BF16.F32.PACK_AB R52, R59, R52 ;  /* 0x000000343b34723e */ /* 0x000fe400000010ff */
[----:B------:R-:W1:Y:S01]  /*0da0*/  LDS R50, [R66+UR4+0x5000] ;  /* 0x0050000442327984 */ /* 0x000e620008000800 */
[----:B----4-:R-:W-:Y:S01]  /*0db0*/  FMUL.FTZ R48, R48, UR10 ;  /* 0x0000000a30307c20 */ /* 0x010fe20008410000 */
[----:B------:R-:W-:Y:S02]  /*0dc0*/  PRMT R59, R52, 0x7632, R59 ;  /* 0x00007632343b7816 */ /* 0x000fe4000000003b */
[----:B------:R-:W2:Y:S01]  /*0dd0*/  LDS R49, [R66+UR4+0x5400] ;  /* 0x0054000442317984 */ /* 0x000ea20008000800 */
[----:B-----5:R-:W-:Y:S01]  /*0de0*/  FMUL.FTZ R47, R47, UR10 ;  /* 0x0000000a2f2f7c20 */ /* 0x020fe20008410000 */
[----:B------:R-:W-:-:S02]  /*0df0*/  F2FP.BF16.F32.PACK_AB R55, R48, R55 ;  /* 0x000000373037723e */ /* 0x000fc400000010ff */
[----:B------:R-:W3:Y:S01]  /*0e00*/  LDS R46, [R66+UR4+0x6000] ;  /* 0x00600004422e7984 */ /* 0x000ee20008000800 */
[----:B------:R-:W-:Y:S01]  /*0e10*/  FMUL.FTZ R48, R51, UR10 ;  /* 0x0000000a33307c20 */ /* 0x000fe20008410000 */
[----:B------:R-:W-:Y:S02]  /*0e20*/  PRMT R51, R52, 0x7610, R51 ;  /* 0x0000761034337816 */ /* 0x000fe40000000033 */
[----:B------:R-:W4:Y:S01]  /*0e30*/  LDS R43, [R66+UR4+0x7000] ;  /* 0x00700004422b7984 */ /* 0x000f220008000800 */
[----:B------:R-:W-:Y:S01]  /*0e40*/  PRMT R54, R60, 0x7632, R54 ;  /* 0x000076323c367816 */ /* 0x000fe20000000036 */
[----:B------:R-:W-:Y:S01]  /*0e50*/  FMUL.FTZ R53, R53, UR10 ;  /* 0x0000000a35357c20 */ /* 0x000fe20008410000 */
[----:B------:R-:W-:Y:S01]  /*0e60*/  F2FP.BF16.F32.PACK_AB R47, R48, R47 ;  /* 0x0000002f302f723e */ /* 0x000fe200000010ff */
[----:B------:R-:W-:Y:S01]  /*0e70*/  LDS R35, [R66+UR4+0x7400] ;  /* 0x0074000442237984 */ /* 0x000fe20008000800 */
[----:B------:R-:W-:Y:S01]  /*0e80*/  FMUL.FTZ R52, R45, UR10 ;  /* 0x0000000a2d347c20 */ /* 0x000fe20008410000 */
[----:B------:R-:W-:-:S02]  /*0e90*/  PRMT R48, R55, 0x7632, R48 ;  /* 0x0000763237307816 */ /* 0x000fc40000000030 */
[----:B------:R-:W5:Y:S01]  /*0ea0*/  LDS R32, [R66+UR4+0x8000] ;  /* 0x0080000442207984 */ /* 0x000f620008000800 */
[----:B------:R-:W-:Y:S01]  /*0eb0*/  FMUL.FTZ R42, R42, UR10 ;  /* 0x0000000a2a2a7c20 */ /* 0x000fe20008410000 */
[----:B------:R-:W-:Y:S02]  /*0ec0*/  F2FP.BF16.F32.PACK_AB R52, R52, R53 ;  /* 0x000000353434723e */ /* 0x000fe400000010ff */
[----:B------:R-:W-:Y:S01]  /*0ed0*/  LDS R34, [R66+UR4+0x8400] ;  /* 0x0084000442227984 */ /* 0x000fe20008000800 */
[----:B------:R-:W-:Y:S01]  /*0ee0*/  FMUL.FTZ R45, R44, UR10 ;  /* 0x0000000a2c2d7c20 */ /* 0x000fe20008410000 */
[----:B------:R-:W-:Y:S02]  /*0ef0*/  PRMT R53, R47, 0x7610, R53 ;  /* 0x000076102f357816 */ /* 0x000fe40000000035 */
[----:B------:R-:W-:Y:S01]  /*0f00*/  LDS R28, [R66+UR4+0x8c00] ;  /* 0x008c0004421c7984 */ /* 0x000fe20008000800 */
[----:B------:R-:W-:Y:S02]  /*0f10*/  PRMT R44, R52, 0x7632, R44 ;  /* 0x00007632342c7816 */ /* 0x000fe4000000002c */
[----:B------:R-:W-:Y:S01]  /*0f20*/  F2FP.BF16.F32.PACK_AB R42, R45, R42 ;  /* 0x0000002a2d2a723e */ /* 0x000fe200000010ff */
[----:B------:R-:W5:Y:S01]  /*0f30*/  LDS R27, [R66+UR4+0x9000] ;  /* 0x00900004421b7984 */ /* 0x000f620008000800 */
[----:B0-----:R-:W-:Y:S01]  /*0f40*/  FMUL.FTZ R37, R37, UR10 ;  /* 0x0000000a25257c20 */ /* 0x001fe20008410000 */
[----:B------:R-:W-:-:S02]  /*0f50*/  LEA R6, R6, UR5, 0x1 ;  /* 0x0000000506067c11 */ /* 0x000fc4000f8e08ff */
[----:B------:R-:W-:Y:S01]  /*0f60*/  LDS R31, [R66+UR4+0x9400] ;  /* 0x00940004421f7984 */ /* 0x000fe20008000800 */
[----:B------:R-:W-:-:S03]  /*0f70*/  PRMT R45, R42, 0x7632, R45 ;  /* 0x000076322a2d7816 */ /* 0x000fc6000000002d */
[----:B------:R-:W0:Y:S01]  /*0f80*/  LDS R40, [R66+UR4+0x7800] ;  /* 0x0078000442287984 */ /* 0x000e220008000800 */
[----:B-1----:R-:W-:-:S03]  /*0f90*/  FMUL.FTZ R50, R50, UR10 ;  /* 0x0000000a32327c20 */ /* 0x002fc60008410000 */
[----:B------:R-:W1:Y:S01]  /*0fa0*/  LDS R39, [R66+UR4+0x7c00] ;  /* 0x007c000442277984 */ /* 0x000e620008000800 */
[----:B--2---:R-:W-:-:S03]  /*0fb0*/  FMUL.FTZ R49, R49, UR10 ;  /* 0x0000000a31317c20 */ /* 0x004fc60008410000 */
[----:B------:R-:W2:Y:S01]  /*0fc0*/  LDS R33, [R66+UR4+0x9800] ;  /* 0x0098000442217984 */ /* 0x000ea20008000800 */
[----:B---3--:R-:W-:Y:S01]  /*0fd0*/  FMUL.FTZ R46, R46, UR10 ;  /* 0x0000000a2e2e7c20 */ /* 0x008fe20008410000 */
[----:B------:R-:W-:Y:S02]  /*0fe0*/  F2FP.BF16.F32.PACK_AB R49, R49, R50 ;  /* 0x000000323131723e */ /* 0x000fe400000010ff */
[----:B------:R-:W-:Y:S01]  /*0ff0*/  LDS R25, [R66+UR4+0x9c00] ;  /* 0x009c000442197984 */ /* 0x000fe20008000800 */
[----:B----4-:R-:W-:Y:S01]  /*1000*/  FMUL.FTZ R43, R43, UR10 ;  /* 0x0000000a2b2b7c20 */ /* 0x010fe20008410000 */
[----:B------:R-:W-:Y:S02]  /*1010*/  PRMT R50, R49, 0x7632, R50 ;  /* 0x0000763231327816 */ /* 0x000fe40000000032 */
[----:B------:R-:W3:Y:S04]  /*1020*/  LDS R36, [R66+UR4+0x8800] ;  /* 0x0088000442247984 */ /* 0x000ee80008000800 */
[----:B------:R-:W4:Y:S01]  /*1030*/  LDS R30, [R66+UR4+0xa000] ;  /* 0x00a00004421e7984 */ /* 0x000f220008000800 */
[----:B-----5:R-:W-:-:S03]  /*1040*/  FMUL.FTZ R32, R32, UR10 ;  /* 0x0000000a20207c20 */ /* 0x020fc60008410000 */
[----:B------:R-:W5:Y:S04]  /*1050*/  LDS R29, [R66+UR4+0xa400] ;  /* 0x00a40004421d7984 */ /* 0x000f680008000800 */
[----:B------:R-:W5:Y:S04]  /*1060*/  LDS R22, [R66+UR4+0xa800] ;  /* 0x00a8000442167984 */ /* 0x000f680008000800 */
[----:B------:R-:W-:Y:S01]  /*1070*/  LDS R24, [R66+UR4+0xac00] ;  /* 0x00ac000442187984 */ /* 0x000fe20008000800 */
[----:B------:R-:W-:-:S03]  /*1080*/  FMUL.FTZ R27, R27, UR10 ;  /* 0x0000000a1b1b7c20 */ /* 0x000fc60008410000 */
[----:B------:R-:W5:Y:S04]  /*1090*/  LDS R26, [R66+UR4+0xb000] ;  /* 0x00b00004421a7984 */ /* 0x000f680008000800 */
[----:B------:R-:W-:Y:S01]  /*10a0*/  LDS R18, [R66+UR4+0xb400] ;  /* 0x00b4000442127984 */ /* 0x000fe20008000800 */
[----:B0-----:R-:W-:-:S03]  /*10b0*/  FMUL.FTZ R40, R40, UR10 ;  /* 0x0000000a28287c20 */ /* 0x001fc60008410000 */
[----:B------:R-:W-:Y:S01]  /*10c0*/  LDS R21, [R66+UR4+0xbc00] ;  /* 0x00bc000442157984 */ /* 0x000fe20008000800 */
[----:B-1----:R-:W-:-:S03]  /*10d0*/  FMUL.FTZ R39, R39, UR10 ;  /* 0x0000000a27277c20 */ /* 0x002fc60008410000 */
[----:B------:R-:W-:Y:S01]  /*10e0*/  LDS R15, [R66+UR4+0xc400] ;  /* 0x00c40004420f7984 */ /* 0x000fe20008000800 */
[----:B--2---:R-:W-:Y:S01]  /*10f0*/  FMUL.FTZ R33, R33, UR10 ;  /* 0x0000000a21217c20 */ /* 0x004fe20008410000 */
[----:B------:R-:W-:Y:S02]  /*1100*/  F2FP.BF16.F32.PACK_AB R39, R39, R40 ;  /* 0x000000282727723e */ /* 0x000fe400000010ff */
[----:B------:R-:W0:Y:S02]  /*1110*/  LDS R17, [R66+UR4+0xb800] ;  /* 0x00b8000442117984 */ /* 0x000e240008000800 */
[----:B------:R-:W-:Y:S02]  /*1120*/  PRMT R40, R39, 0x7632, R40 ;  /* 0x0000763227287816 */ /* 0x000fe40000000028 */
[----:B------:R-:W1:Y:S01]  /*1130*/  LDS R23, [R66+UR4+0xc000] ;  /* 0x00c0000442177984 */ /* 0x000e620008000800 */
[----:B---3--:R-:W-:-:S03]  /*1140*/  FMUL.FTZ R36, R36, UR10 ;  /* 0x0000000a24247c20 */ /* 0x008fc60008410000 */
[----:B------:R-:W2:Y:S01]  /*1150*/  LDS R20, [R66+UR4+0xc800] ;  /* 0x00c8000442147984 */ /* 0x000ea20008000800 */
[----:B----4-:R-:W-:-:S03]  /*1160*/  FMUL.FTZ R30, R30, UR10 ;  /* 0x0000000a1e1e7c20 */ /* 0x010fc60008410000 */
[----:B------:R-:W3:Y:S01]  /*1170*/  LDS R19, [R66+UR4+0xcc00] ;  /* 0x00cc000442137984 */ /* 0x000ee20008000800 */
[----:B-----5:R-:W-:-:S03]  /*1180*/  FMUL.FTZ R29, R29, UR10 ;  /* 0x0000000a1d1d7c20 */ /* 0x020fc60008410000 */
[----:B------:R-:W4:Y:S01]  /*1190*/  LDS R13, [R66+UR4+0xd000] ;  /* 0x00d00004420d7984 */ /* 0x000f220008000800 */
[----:B------:R-:W-:Y:S01]  /*11a0*/  FMUL.FTZ R22, R22, UR10 ;  /* 0x0000000a16167c20 */ /* 0x000fe20008410000 */
[----:B------:R-:W-:Y:S02]  /*11b0*/  F2FP.BF16.F32.PACK_AB R29, R29, R30 ;  /* 0x0000001e1d1d723e */ /* 0x000fe400000010ff */
[----:B------:R-:W5:Y:S02]  /*11c0*/  LDS R14, [R66+UR4+0xd400] ;  /* 0x00d40004420e7984 */ /* 0x000f640008000800 */
[----:B------:R-:W-:Y:S02]  /*11d0*/  PRMT R30, R29, 0x7632, R30 ;  /* 0x000076321d1e7816 */ /* 0x000fe4000000001e */
[----:B------:R-:W5:Y:S01]  /*11e0*/  LDS R16, [R66+UR4+0xd800] ;  /* 0x00d8000442107984 */ /* 0x000f620008000800 */
[----:B------:R-:W-:-:S03]  /*11f0*/  FMUL.FTZ R26, R26, UR10 ;  /* 0x0000000a1a1a7c20 */ /* 0x000fc60008410000 */
[----:B------:R-:W-:Y:S04]  /*1200*/  LDS R8, [R66+UR4+0xdc00] ;  /* 0x00dc000442087984 */ /* 0x000fe80008000800 */
[----:B------:R-:W5:Y:S04]  /*1210*/  LDS R11, [R66+UR4+0xe000] ;  /* 0x00e00004420b7984 */ /* 0x000f680008000800 */
[----:B------:R-:W5:Y:S04]  /*1220*/  LDS R12, [R66+UR4+0xe400] ;  /* 0x00e40004420c7984 */ /* 0x000f680008000800 */
[----:B------:R-:W5:Y:S01]  /*1230*/  LDS R9, [R66+UR4+0xe800] ;  /* 0x00e8000442097984 */ /* 0x000f620008000800 */
[----:B0-----:R-:W-:-:S03]  /*1240*/  FMUL.FTZ R17, R17, UR10 ;  /* 0x0000000a11117c20 */ /* 0x001fc60008410000 */
[----:B------:R0:W5:Y:S01]  /*1250*/  LDS R57, [R66+UR4+0xec00] ;  /* 0x00ec000442397984 */ /* 0x0001620008000800 */
[----:B-1----:R-:W-:-:S03]  /*1260*/  FMUL.FTZ R23, R23, UR10 ;  /* 0x0000000a17177c20 */ /* 0x002fc60008410000 */
[----:B------:R-:W-:Y:S01]  /*1270*/  STS.U16 [R10+0xf000], R71 ;  /* 0x00f000470a007388 */ /* 0x000fe20000000400 */
[----:B--2---:R-:W-:Y:S01]  /*1280*/  FMUL.FTZ R20, R20, UR10 ;  /* 0x0000000a14147c20 */ /* 0x004fe20008410000 */
[----:B0-----:R-:W-:Y:S02]  /*1290*/  PRMT R66, R61, 0x7632, R66 ;  /* 0x000076323d427816 */ /* 0x001fe40000000042 */
[----:B------:R-:W-:Y:S01]  /*12a0*/  STS.U16 [R10+0xf020], R72 ;  /* 0x00f020480a007388 */ /* 0x000fe20000000400 */
[----:B---3--:R-:W-:Y:S01]  /*12b0*/  FMUL.FTZ R19, R19, UR10 ;  /* 0x0000000a13137c20 */ /* 0x008fe20008410000 */
[----:B----4-:R-:W-:Y:S02]  /*12c0*/  FMUL.FTZ R13, R13, UR10 ;  /* 0x0000000a0d0d7c20 */ /* 0x010fe40008410000 */
[----:B------:R-:W-:Y:S02]  /*12d0*/  STS.U16 [R7], R63 ;  /* 0x0000003f07007388 */ /* 0x000fe40000000400 */
[----:B------:R-:W-:Y:S01]  /*12e0*/  F2FP.BF16.F32.PACK_AB R19, R19, R20 ;  /* 0x000000141313723e */ /* 0x000fe200000010ff */
[----:B-----5:R-:W-:Y:S01]  /*12f0*/  FMUL.FTZ R14, R14, UR10 ;  /* 0x0000000a0e0e7c20 */ /* 0x020fe20008410000 */
[----:B------:R-:W-:Y:S01]  /*1300*/  STS.U16 [R7+0x20], R64 ;  /* 0x0000204007007388 */ /* 0x000fe20000000400 */
[----:B------:R-:W-:-:S03]  /*1310*/  FMUL.FTZ R16, R16, UR10 ;  /* 0x0000000a10107c20 */ /* 0x000fc60008410000 */
[----:B------:R-:W-:Y:S01]  /*1320*/  STS.U16 [R10+0x11800], R65 ;  /* 0x011800410a007388 */ /* 0x000fe20000000400 */
[----:B------:R-:W-:-:S03]  /*1330*/  F2FP.BF16.F32.PACK_AB R13, R14, R13 ;  /* 0x0000000d0e0d723e */ /* 0x000fc600000010ff */
[----:B------:R-:W-:Y:S01]  /*1340*/  STS.U16 [R10+0x11820], R62 ;  /* 0x0118203e0a007388 */ /* 0x000fe20000000400 */
[----:B------:R-:W-:Y:S01]  /*1350*/  PRMT R14, R13, 0x7632, R14 ;  /* 0x000076320d0e7816 */ /* 0x000fe2000000000e */
[----:B------:R-:W-:Y:S02]  /*1360*/  FMUL.FTZ R11, R11, UR10 ;  /* 0x0000000a0b0b7c20 */ /* 0x000fe40008410000 */
[----:B------:R-:W-:Y:S01]  /*1370*/  STS.U16 [R7+0x2800], R61 ;  /* 0x0028003d07007388 */ /* 0x000fe20000000400 */
[----:B------:R-:W-:-:S03]  /*1380*/  FMUL.FTZ R12, R12, UR10 ;  /* 0x0000000a0c0c7c20 */ /* 0x000fc60008410000 */
[----:B------:R-:W-:Y:S01]  /*1390*/  STS.U16 [R7+0x2820], R66 ;  /* 0x0028204207007388 */ /* 0x000fe20000000400 */
[----:B------:R-:W-:-:S03]  /*13a0*/  FMUL.FTZ R9, R9, UR10 ;  /* 0x0000000a09097c20 */ /* 0x000fc60008410000 */
[----:B------:R0:W-:Y:S01]  /*13b0*/  STS.U16 [R10+0x14020], R54 ;  /* 0x014020360a007388 */ /* 0x0001e20000000400 */
[----:B------:R-:W-:-:S03]  /*13c0*/  F2FP.BF16.F32.PACK_AB R11, R12, R11 ;  /* 0x0000000b0c0b723e */ /* 0x000fc600000010ff */
[----:B------:R-:W-:Y:S01]  /*13d0*/  STS.U16 [R10+0x14000], R60 ;  /* 0x0140003c0a007388 */ /* 0x000fe20000000400 */
[----:B------:R-:W-:-:S03]  /*13e0*/  PRMT R12, R11, 0x7632, R12 ;  /* 0x000076320b0c7816 */ /* 0x000fc6000000000c */
[----:B------:R-:W-:Y:S01]  /*13f0*/  STS.U16 [R7+0x5000], R58 ;  /* 0x0050003a07007388 */ /* 0x000fe20000000400 */
[----:B0-----:R-:W-:Y:S01]  /*1400*/  PRMT R54, R47, 0x7632, R54 ;  /* 0x000076322f367816 */ /* 0x001fe20000000036 */
[----:B------:R-:W-:Y:S01]  /*1410*/  FMUL.FTZ R47, R38, UR10 ;  /* 0x0000000a262f7c20 */ /* 0x000fe20008410000 */
[----:B------:R-:W-:Y:S01]  /*1420*/  FMUL.FTZ R38, R41, UR10 ;  /* 0x0000000a29267c20 */ /* 0x000fe20008410000 */
[----:B------:R-:W-:Y:S01]  /*1430*/  PRMT R41, R42, 0x7610, R41 ;  /* 0x000076102a297816 */ /* 0x000fe20000000029 */
[----:B------:R-:W-:Y:S01]  /*1440*/  FMUL.FTZ R42, R35, UR10 ;  /* 0x0000000a232a7c20 */ /* 0x000fe20008410000 */
[----:B------:R-:W-:Y:S01]  /*1450*/  STS.U16 [R7+0x5020], R56 ;  /* 0x0050203807007388 */ /* 0x000fe20000000400 */
[----:B------:R-:W-:Y:S01]  /*1460*/  FMUL.FTZ R35, R34, UR10 ;  /* 0x0000000a22237c20 */ /* 0x000fe20008410000 */
[----:B------:R-:W-:Y:S02]  /*1470*/  F2FP.BF16.F32.PACK_AB R37, R38, R37 ;  /* 0x000000252625723e */ /* 0x000fe400000010ff */
[----:B------:R-:W-:Y:S01]  /*1480*/  STS.U16 [R10+0xf200], R51 ;  /* 0x00f200330a007388 */ /* 0x000fe20000000400 */
[----:B------:R-:W-:-:S02]  /*1490*/  F2FP.BF16.F32.PACK_AB R46, R47, R46 ;  /* 0x0000002e2f2e723e */ /* 0x000fc400000010ff */
[----:B------:R-:W-:Y:S01]  /*14a0*/  F2FP.BF16.F32.PACK_AB R42, R42, R43 ;  /* 0x0000002b2a2a723e */ /* 0x000fe200000010ff */
[----:B------:R-:W-:Y:S01]  /*14b0*/  STS.U16 [R10+0xf220], R59 ;  /* 0x00f2203b0a007388 */ /* 0x000fe20000000400 */
[----:B------:R-:W-:Y:S02]  /*14c0*/  PRMT R43, R37, 0x7610, R43 ;  /* 0x00007610252b7816 */ /* 0x000fe4000000002b */
[----:B------:R-:W-:Y:S01]  /*14d0*/  F2FP.BF16.F32.PACK_AB R32, R35, R32 ;  /* 0x000000202320723e */ /* 0x000fe200000010ff */
[----:B------:R-:W-:Y:S01]  /*14e0*/  STS.U16 [R7+0x200], R55 ;  /* 0x0002003707007388 */ /* 0x000fe20000000400 */
[----:B------:R-:W-:Y:S02]  /*14f0*/  PRMT R38, R46, 0x7632, R38 ;  /* 0x000076322e267816 */ /* 0x000fe40000000026 */
[----:B------:R-:W-:Y:S01]  /*1500*/  PRMT R35, R32, 0x7632, R35 ;  /* 0x0000763220237816 */ /* 0x000fe20000000023 */
[----:B------:R-:W-:Y:S01]  /*1510*/  STS.U16 [R7+0x220], R48 ;  /* 0x0002203007007388 */ /* 0x000fe20000000400 */
[----:B------:R-:W-:-:S03]  /*1520*/  PRMT R34, R42, 0x7632, R34 ;  /* 0x000076322a227816 */ /* 0x000fc60000000022 */
[----:B------:R-:W-:Y:S04]  /*1530*/  STS.U16 [R10+0x11a00], R53 ;  /* 0x011a00350a007388 */ /* 0x000fe80000000400 */
[----:B------:R-:W-:Y:S04]  /*1540*/  STS.U16 [R10+0x11a20], R54 ;  /* 0x011a20360a007388 */ /* 0x000fe80000000400 */
[----:B------:R0:W-:Y:S04]  /*1550*/  STS.U16 [R7+0x2a20], R44 ;  /* 0x002a202c07007388 */ /* 0x0001e80000000400 */
[----:B------:R-:W-:Y:S04]  /*1560*/  STS.U16 [R7+0x2a00], R52 ;  /* 0x002a003407007388 */ /* 0x000fe80000000400 */
        /* <DEDUP_REMOVED lines=8> */
[----:B------:R-:W-:-:S02]  /*15f0*/  F2FP.BF16.F32.PACK_AB R27, R28, R27 ;  /* 0x0000001b1c1b723e */ /* 0x000fc400000010ff */
[----:B------:R-:W-:Y:S01]  /*1600*/  STS.U16 [R7+0x5200], R41 ;  /* 0x0052002907007388 */ /* 0x000fe20000000400 */
[----:B------:R-:W-:Y:S02]  /*1610*/  F2FP.BF16.F32.PACK_AB R32, R32, R33 ;  /* 0x000000212020723e */ /* 0x000fe400000010ff */
[----:B------:R-:W-:Y:S01]  /*1620*/  PRMT R33, R27, 0x7610, R33 ;  /* 0x000076101b217816 */ /* 0x000fe20000000021 */
[----:B------:R-:W-:Y:S01]  /*1630*/  STS.U16 [R7+0x5220], R45 ;  /* 0x0052202d07007388 */ /* 0x000fe20000000400 */
[----:B------:R-:W-:Y:S02]  /*1640*/  F2FP.BF16.F32.PACK_AB R36, R37, R36 ;  /* 0x000000242524723e */ /* 0x000fe400000010ff */
        /* <DEDUP_REMOVED lines=14> */
[----:B------:R-:W-:Y:S01]  /*1730*/  STS.U16 [R7+0x2c20], R40 ;  /* 0x002c202807007388 */ /* 0x000fe20000000400 */
[----:B------:R-:W-:Y:S01]  /*1740*/  PRMT R21, R22, 0x7610, R21 ;  /* 0x0000761016157816 */ /* 0x000fe20000000015 */
[----:B------:R-:W-:Y:S01]  /*1750*/  FMUL.FTZ R22, R15, UR10 ;  /* 0x0000000a0f167c20 */ /* 0x000fe20008410000 */
[----:B------:R-:W-:Y:S01]  /*1760*/  F2FP.BF16.F32.PACK_AB R26, R27, R26 ;  /* 0x0000001a1b1a723e */ /* 0x000fe200000010ff */
[----:B------:R-:W-:Y:S01]  /*1770*/  STS.U16 [R10+0x14400], R31 ;  /* 0x0144001f0a007388 */ /* 0x000fe20000000400 */
[----:B------:R-:W-:-:S02]  /*1780*/  F2FP.BF16.F32.PACK_AB R17, R18, R17 ;  /* 0x000000111211723e */ /* 0x000fc400000010ff */
[----:B------:R-:W-:Y:S01]  /*1790*/  PRMT R15, R26, 0x7632, R15 ;  /* 0x000076321a0f7816 */ /* 0x000fe2000000000f */
[----:B------:R-:W-:Y:S01]  /*17a0*/  STS.U16 [R10+0x14420], R35 ;  /* 0x014420230a007388 */ /* 0x000fe20000000400 */
[----:B------:R-:W-:Y:S02]  /*17b0*/  F2FP.BF16.F32.PACK_AB R22, R22, R23 ;  /* 0x000000171616723e */ /* 0x000fe400000010ff */
[----:B------:R-:W-:Y:S01]  /*17c0*/  PRMT R18, R17, 0x7632, R18 ;  /* 0x0000763211127816 */ /* 0x000fe20000000012 */
[----:B------:R-:W-:Y:S01]  /*17d0*/  STS.U16 [R7+0x5400], R36 ;  /* 0x0054002407007388 */ /* 0x000fe20000000400 */
[----:B------:R-:W-:-:S03]  /*17e0*/  PRMT R20, R22, 0x7632, R20 ;  /* 0x0000763216147816 */ /* 0x000fc60000000014 */
[----:B------:R-:W-:Y:S04]  /*17f0*/  STS.U16 [R7+0x5420], R28 ;  /* 0x0054201c07007388 */ /* 0x000fe80000000400 */
[----:B------:R-:W-:Y:S04]  /*1800*/  STS.U16 [R10+0xf600], R33 ;  /* 0x00f600210a007388 */ /* 0x000fe80000000400 */
[----:B------:R-:W-:Y:S04]  /*1810*/  STS.U16 [R10+0xf620], R34 ;  /* 0x00f620220a007388 */ /* 0x000fe80000000400 */
[----:B------:R-:W-:Y:S04]  /*1820*/  STS.U16 [R7+0x600], R32 ;  /* 0x0006002007007388 */ /* 0x000fe80000000400 */
[----:B------:R-:W-:Y:S04]  /*1830*/  STS.U16 [R7+0x620], R24 ;  /* 0x0006201807007388 */ /* 0x000fe80000000400 */
[----:B------:R0:W-:Y:S04]  /*1840*/  STS.U16 [R10+0x11e00], R29 ;  /* 0x011e001d0a007388 */ /* 0x0001e80000000400 */
[----:B------:R1:W-:Y:S04]  /*1850*/  STS.U16 [R10+0x11e20], R30 ;  /* 0x011e201e0a007388 */ /* 0x0003e80000000400 */
[----:B------:R2:W-:Y:S01]  /*1860*/  STS.U16 [R7+0x2e00], R21 ;  /* 0x002e001507007388 */ /* 0x0005e20000000400 */
[----:B0-----:R-:W-:-:S03]  /*1870*/  CS2R R28, SRZ ;  /* 0x00000000001c7805 */ /* 0x001fc6000001ff00 */
[----:B------:R0:W-:Y:S01]  /*1880*/  STS.U16 [R7+0x2e20], R25 ;  /* 0x002e201907007388 */ /* 0x0001e20000000400 */
[----:B-1----:R-:W-:-:S03]  /*1890*/  CS2R R30, SRZ ;  /* 0x00000000001e7805 */ /* 0x002fc6000001ff00 */
[----:B------:R1:W-:Y:S01]  /*18a0*/  STS.U16 [R10+0x14620], R15 ;  /* 0x0146200f0a007388 */ /* 0x0003e20000000400 */
[----:B--2---:R-:W-:-:S03]  /*18b0*/  PRMT R21, R19, 0x7632, R21 ;  /* 0x0000763213157816 */ /* 0x004fc60000000015 */
[----:B------:R2:W-:Y:S01]  /*18c0*/  STS.U16 [R10+0x14600], R26 ;  /* 0x0146001a0a007388 */ /* 0x0005e20000000400 */
[----:B0-----:R-:W-:-:S03]  /*18d0*/  CS2R R24, SRZ ;  /* 0x0000000000187805 */ /* 0x001fc6000001ff00 */
[----:B------:R-:W-:Y:S01]  /*18e0*/  STS.U16 [R7+0x5600], R17 ;  /* 0x0056001107007388 */ /* 0x000fe20000000400 */
[----:B-1----:R-:W-:Y:S01]  /*18f0*/  FMUL.FTZ R15, R8, UR10 ;  /* 0x0000000a080f7c20 */ /* 0x002fe20008410000 */
[----:B------:R-:W-:Y:S02]  /*1900*/  FMUL.FTZ R8, R57, UR10 ;  /* 0x0000000a39087c20 */ /* 0x000fe40008410000 */
[----:B------:R-:W-:Y:S01]  /*1910*/  STS.U16 [R7+0x5620], R18 ;  /* 0x0056201207007388 */ /* 0x000fe20000000400 */
[----:B--2---:R-:W-:Y:S02]  /*1920*/  CS2R R26, SRZ ;  /* 0x00000000001a7805 */ /* 0x004fe4000001ff00 */
[----:B------:R-:W-:Y:S01]  /*1930*/  F2FP.BF16.F32.PACK_AB R15, R15, R16 ;  /* 0x000000100f0f723e */ /* 0x000fe200000010ff */
[----:B------:R0:W-:Y:S01]  /*1940*/  STS.U16 [R10+0xf800], R22 ;  /* 0x00f800160a007388 */ /* 0x0001e20000000400 */
[----:B------:R-:W-:Y:S02]  /*1950*/  F2FP.BF16.F32.PACK_AB R8, R8, R9 ;  /* 0x000000090808723e */ /* 0x000fe400000010ff */
[----:B------:R-:W-:Y:S01]  /*1960*/  PRMT R9, R15, 0x7632, R9 ;  /* 0x000076320f097816 */ /* 0x000fe20000000009 */
[----:B------:R-:W-:Y:S01]  /*1970*/  STS.U16 [R10+0xf820], R20 ;  /* 0x00f820140a007388 */ /* 0x000fe20000000400 */
[----:B------:R-:W-:-:S03]  /*1980*/  PRMT R16, R8, 0x7632, R16 ;  /* 0x0000763208107816 */ /* 0x000fc60000000010 */
[----:B------:R1:W-:Y:S01]  /*1990*/  STS.U16 [R7+0x800], R19 ;  /* 0x0008001307007388 */ /* 0x0003e20000000400 */
[----:B0-----:R-:W-:-:S03]  /*19a0*/  CS2R R22, SRZ ;  /* 0x0000000000167805 */ /* 0x001fc6000001ff00 */
[----:B------:R0:W-:Y:S04]  /*19b0*/  STS.U16 [R7+0x820], R21 ;  /* 0x0008201507007388 */ /* 0x0001e80000000400 */
[----:B------:R-:W-:Y:S01]  /*19c0*/  STS.U16 [R10+0x12000], R13 ;  /* 0x0120000d0a007388 */ /* 0x000fe20000000400 */
[----:B-1----:R-:W-:-:S03]  /*19d0*/  CS2R R18, SRZ ;  /* 0x0000000000127805 */ /* 0x002fc6000001ff00 */
[----:B------:R-:W-:Y:S01]  /*19e0*/  STS.U16 [R10+0x12020], R14 ;  /* 0x0120200e0a007388 */ /* 0x000fe20000000400 */
[----:B0-----:R-:W-:-:S03]  /*19f0*/  CS2R R20, SRZ ;  /* 0x0000000000147805 */ /* 0x001fc6000001ff00 */
[----:B------:R0:W-:Y:S04]  /*1a00*/  STS.U16 [R7+0x3000], R15 ;  /* 0x0030000f07007388 */ /* 0x0001e80000000400 */
[----:B------:R-:W-:Y:S04]  /*1a10*/  STS.U16 [R7+0x3020], R9 ;  /* 0x0030200907007388 */ /* 0x000fe80000000400 */
[----:B------:R-:W-:Y:S01]  /*1a20*/  STS.U16 [R10+0x14800], R11 ;  /* 0x0148000b0a007388 */ /* 0x000fe20000000400 */
[----:B0-----:R-:W-:-:S03]  /*1a30*/  CS2R R14, SRZ ;  /* 0x00000000000e7805 */ /* 0x001fc6000001ff00 */
[----:B------:R0:W-:Y:S04]  /*1a40*/  STS.U16 [R10+0x14820], R12 ;  /* 0x0148200c0a007388 */ /* 0x0001e80000000400 */
[----:B------:R1:W-:Y:S04]  /*1a50*/  STS.U16 [R7+0x5800], R8 ;  /* 0x0058000807007388 */ /* 0x0003e80000000400 */
[----:B------:R2:W-:Y:S01]  /*1a60*/  STS.U16 [R7+0x5820], R16 ;  /* 0x0058201007007388 */ /* 0x0005e20000000400 */
[----:B0-----:R-:W-:Y:S02]  /*1a70*/  CS2R R12, SRZ ;  /* 0x00000000000c7805 */ /* 0x001fe4000001ff00 */
[----:B------:R-:W-:Y:S01]  /*1a80*/  CS2R R10, SRZ ;  /* 0x00000000000a7805 */ /* 0x000fe2000001ff00 */
[----:B------:R-:W-:Y:S01]  /*1a90*/  BAR.SYNC.DEFER_BLOCKING 0x0 ;  /* 0x0000000000007b1d */ /* 0x000fe20000010000 */
[----:B-1----:R-:W-:-:S02]  /*1aa0*/  CS2R R8, SRZ ;  /* 0x0000000000087805 */ /* 0x002fc4000001ff00 */
[----:B--2---:R-:W-:-:S03]  /*1ab0*/  CS2R R16, SRZ ;  /* 0x0000000000107805 */ /* 0x004fc6000001ff00 */
[----:B------:R0:W1:Y:S04]  /*1ac0*/  @!P3 LDS.128 R28, [R6] ;  /* 0x00000000061cb984 */ /* 0x0000680000000c00 */
[----:B------:R0:W2:Y:S04]  /*1ad0*/  @!P3 LDS.128 R24, [R6+0x2800] ;  /* 0x002800000618b984 */ /* 0x0000a80000000c00 */
[----:B------:R0:W3:Y:S01]  /*1ae0*/  @!P3 LDS.128 R20, [R6+0x5000] ;  /* 0x005000000614b984 */ /* 0x0000e20000000c00 */
[----:B------:R-:W-:Y:S05]  /*1af0*/  @P4 BRA `(.L_x_62) ;  /* 0x0000000000704947 */ /* 0x000fea0003800000 */
[----:B------:R-:W4:Y:S01]  /*1b00*/  LDC.64 R36, c[0x0][0x258] ;  /* 0x00009600ff247b82 */ /* 0x000f220000000a00 */
[----:B------:R-:W-:Y:S01]  /*1b10*/  SHF.R.S32.HI R5, RZ, 0x1f, R4 ;  /* 0x0000001fff057819 */ /* 0x000fe20000011404 */
[----:B------:R-:W-:Y:S01]  /*1b20*/  ULDC.64 UR4, c[0x0][0x260] ;  /* 0x0000980000047ab9 */ /* 0x000fe20000000a00 */
[----:B------:R-:W-:Y:S01]  /*1b30*/  ULDC.64 UR10, c[0x0][0x250] ;  /* 0x00009400000a7ab9 */ /* 0x000fe20000000a00 */
[----:B------:R-:W-:-:S04]  /*1b40*/  IMAD R35, R2, UR4, RZ ;  /* 0x0000000402237c24 */ /* 0x000fc8000f8e02ff */
[----:B------:R-:W-:Y:S02]  /*1b50*/  IMAD R35, R0, UR5, R35 ;  /* 0x0000000500237c24 */ /* 0x000fe4000f8e0223 */
[C---:B----4-:R-:W-:Y:S02]  /*1b60*/  IMAD R34, R36.reuse, UR9, RZ ;  /* 0x0000000924227c24 */ /* 0x050fe4000f8e02ff */
[----:B------:R-:W-:-:S04]  /*1b70*/  IMAD.WIDE.U32 R32, R36, UR8, R4 ;  /* 0x0000000824207c25 */ /* 0x000fc8000f8e0004 */
[----:B------:R-:W-:Y:S02]  /*1b80*/  IMAD R7, R37, UR8, R34 ;  /* 0x0000000825077c24 */ /* 0x000fe4000f8e0222 */
[----:B------:R-:W-:Y:S02]  /*1b90*/  VIADD R34, R4, 0x40 ;  /* 0x0000004004227836 */ /* 0x000fe40000000000 */
[----:B------:R-:W-:Y:S02]  /*1ba0*/  IMAD.IADD R33, R33, 0x1, R7 ;  /* 0x0000000121217824 */ /* 0x000fe400078e0207 */
[----:B------:R-:W-:Y:S02]  /*1bb0*/  IMAD R7, R69, UR10, RZ ;  /* 0x0000000a45077c24 */ /* 0x000fe4000f8e02ff */
[----:B------:R-:W-:Y:S01]  /*1bc0*/  IMAD.WIDE.U32 R32, R0, UR4, R32 ;  /* 0x0000000400207c25 */ /* 0x000fe2000f8e0020 */
[----:B------:R-:W-:Y:S02]  /*1bd0*/  ULDC UR4, c[0x0][0x244] ;  /* 0x0000910000047ab9 */ /* 0x000fe40000000800 */
[----:B------:R-:W-:Y:S01]  /*1be0*/  ISETP.GE.AND P4, PT, R34, UR4, PT ;  /* 0x0000000422007c0c */ /* 0x000fe2000bf86270 */
[----:B------:R-:W-:Y:S01]  /*1bf0*/  IMAD.IADD R33, R33, 0x1, R35 ;  /* 0x0000000121217824 */ /* 0x000fe200078e0223 */
[C---:B------:R-:W-:Y:S01]  /*1c00*/  ISETP.GE.AND P3, PT, R4.reuse, UR4, PT ;  /* 0x0000000404007c0c */ /* 0x040fe2000bf66270 */
[----:B------:R-:W-:-:S02]  /*1c10*/  VIADD R35, R4, 0x80 ;  /* 0x0000008004237836 */ /* 0x000fc40000000000 */
[C---:B------:R-:W-:Y:S02]  /*1c20*/  IMAD R7, R68.reuse, UR11, R7 ;  /* 0x0000000b44077c24 */ /* 0x040fe4000f8e0207 */
[----:B------:R-:W-:Y:S01]  /*1c30*/  IMAD.WIDE.U32 R32, R68, UR10, R32 ;  /* 0x0000000a44207c25 */ /* 0x000fe2000f8e0020 */
[----:B------:R-:W-:Y:S01]  /*1c40*/  ISETP.GE.AND P5, PT, R35, UR4, PT ;  /* 0x0000000423007c0c */ /* 0x000fe2000bfa6270 */
[----:B------:R-:W-:Y:S02]  /*1c50*/  ULDC.64 UR4, c[0x0][0x238] ;  /* 0x00008e0000047ab9 */ /* 0x000fe40000000a00 */
[----:B------:R-:W-:Y:S01]  /*1c60*/  IMAD.IADD R7, R33, 0x1, R7 ;  /* 0x0000000121077824 */ /* 0x000fe200078e0207 */
[----:B------:R-:W-:-:S04]  /*1c70*/  LEA R34, P6, R32, UR4, 0x1 ;  /* 0x0000000420227c11 */ /* 0x000fc8000f8c08ff */
[----:B------:R-:W-:-:S05]  /*1c80*/  LEA.HI.X R35, R32, UR5, R7, 0x1, P6 ;  /* 0x0000000520237c11 */ /* 0x000fca000b0f0c07 */
[----:B-1----:R4:W-:Y:S04]  /*1c90*/  @!P3 STG.E.128 desc[UR6][R34.64], R28 ;  /* 0x0000001c2200b986 */ /* 0x0029e8000c101d06 */
[----:B--2---:R4:W-:Y:S04]  /*1ca0*/  @!P4 STG.E.128 desc[UR6][R34.64+0x80], R24 ;  /* 0x000080182200c986 */ /* 0x0049e8000c101d06 */
[----:B---3--:R4:W-:Y:S02]  /*1cb0*/  @!P5 STG.E.128 desc[UR6][R34.64+0x100], R20 ;  /* 0x000100142200d986 */ /* 0x0089e4000c101d06 */
.L_x_62:
[----:B------:R-:W-:Y:S05]  /*1cc0*/  BSYNC B0 ;  /* 0x0000000000007941 */ /* 0x000fea0003800000 */
.L_x_61:
[----:B------:R0:W0:Y:S01]  /*1cd0*/  @!P2 LDS.128 R12, [R6+0x400] ;  /* 0x00040000060ca984 */ /* 0x0000220000000c00 */
[----:B------:R-:W-:Y:S03]  /*1ce0*/  BSSY B0, `(.L_x_63) ;  /* 0x0000023000007945 */ /* 0x000fe60003800000 */
[----:B------:R0:W0:Y:S04]  /*1cf0*/  @!P2 LDS.128 R8, [R6+0x2c00] ;  /* 0x002c00000608a984 */ /* 0x0000280000000c00 */
[----:B------:R0:W0:Y:S01]  /*1d00*/  @!P2 LDS.128 R16, [R6+0x5400] ;  /* 0x005400000610a984 */ /* 0x0000220000000c00 */
[----:B------:R-:W-:Y:S05]  /*1d10*/  @P0 BRA `(.L_x_64) ;  /* 0x00000000007c0947 */ /* 0x000fea0003800000 */
[----:B---34-:R-:W3:Y:S01]  /*1d20*/  LDC.64 R22, c[0x0][0x258] ;  /* 0x00009600ff167b82 */ /* 0x018ee20000000a00 */
[--C-:B------:R-:W-:Y:S01]  /*1d30*/  SHF.R.S32.HI R21, RZ, 0x1f, R4.reuse ;  /* 0x0000001fff157819 */ /* 0x100fe20000011404 */
[----:B------:R-:W-:Y:S01]  /*1d40*/  IMAD.MOV.U32 R20, RZ, RZ, R4 ;  /* 0x000000ffff147224 */ /* 0x000fe200078e0004 */
[----:B------:R-:W-:Y:S01]  /*1d50*/  ULDC.64 UR4, c[0x0][0x260] ;  /* 0x0000980000047ab9 */ /* 0x000fe20000000a00 */
[----:B------:R-:W-:Y:S01]  /*1d60*/  IADD3 R7, P0, R68, 0x20, RZ ;  /* 0x0000002044077810 */ /* 0x000fe20007f1e0ff */
[----:B--2---:R-:W-:Y:S01]  /*1d70*/  IMAD R25, R2, UR4, RZ ;  /* 0x0000000402197c24 */ /* 0x004fe2000f8e02ff */
[----:B------:R-:W-:-:S03]  /*1d80*/  ULDC.64 UR10, c[0x0][0x250] ;  /* 0x00009400000a7ab9 */ /* 0x000fc60000000a00 */
[----:B------:R-:W-:Y:S02]  /*1d90*/  IMAD R25, R0, UR5, R25 ;  /* 0x0000000500197c24 */ /* 0x000fe4000f8e0219 */
[C---:B---3--:R-:W-:Y:S02]  /*1da0*/  IMAD R24, R22.reuse, UR9, RZ ;  /* 0x0000000916187c24 */ /* 0x048fe4000f8e02ff */
[----:B------:R-:W-:-:S04]  /*1db0*/  IMAD.WIDE.U32 R20, R22, UR8, R20 ;  /* 0x0000000816147c25 */ /* 0x000fc8000f8e0014 */
[----:B------:R-:W-:Y:S02]  /*1dc0*/  IMAD R23, R23, UR8, R24 ;  /* 0x0000000817177c24 */ /* 0x000fe4000f8e0218 */
[----:B------:R-:W-:Y:S02]  /*1dd0*/  IMAD.X R22, RZ, RZ, R69, P0 ;  /* 0x000000ffff167224 */ /* 0x000fe400000e0645 */
[----:B------:R-:W-:Y:S02]  /*1de0*/  IMAD.IADD R21, R21, 0x1, R23 ;  /* 0x0000000115157824 */ /* 0x000fe400078e0217 */
[----:B------:R-:W-:Y:S02]  /*1df0*/  IMAD R22, R22, UR10, RZ ;  /* 0x0000000a16167c24 */ /* 0x000fe4000f8e02ff */
[----:B------:R-:W-:Y:S01]  /*1e00*/  IMAD.WIDE.U32 R20, R0, UR4, R20 ;  /* 0x0000000400147c25 */ /* 0x000fe2000f8e0014 */
[----:B------:R-:W-:Y:S02]  /*1e10*/  ULDC UR4, c[0x0][0x244] ;  /* 0x0000910000047ab9 */ /* 0x000fe40000000800 */
[----:B------:R-:W-:Y:S01]  /*1e20*/  ISETP.GE.AND P2, PT, R4, UR4, PT ;  /* 0x0000000404007c0c */ /* 0x000fe2000bf46270 */
[----:B------:R-:W-:-:S02]  /*1e30*/  IMAD.IADD R21, R21, 0x1, R25 ;  /* 0x0000000115157824 */ /* 0x000fc400078e0219 */
[C---:B------:R-:W-:Y:S02]  /*1e40*/  VIADD R24, R4.reuse, 0x40 ;  /* 0x0000004004187836 */ /* 0x040fe40000000000 */
[----:B------:R-:W-:Y:S02]  /*1e50*/  VIADD R25, R4, 0x80 ;  /* 0x0000008004197836 */ /* 0x000fe40000000000 */
[C---:B------:R-:W-:Y:S01]  /*1e60*/  IMAD R23, R7.reuse, UR11, R22 ;  /* 0x0000000b07177c24 */ /* 0x040fe2000f8e0216 */
[----:B------:R-:W-:Y:S01]  /*1e70*/  ISETP.GE.AND P3, PT, R24, UR4, PT ;  /* 0x0000000418007c0c */ /* 0x000fe2000bf66270 */
[----:B------:R-:W-:Y:S01]  /*1e80*/  IMAD.WIDE.U32 R20, R7, UR10, R20 ;  /* 0x0000000a07147c25 */ /* 0x000fe2000f8e0014 */
[----:B------:R-:W-:Y:S01]  /*1e90*/  ISETP.GE.AND P4, PT, R25, UR4, PT ;  /* 0x0000000419007c0c */ /* 0x000fe2000bf86270 */
[----:B------:R-:W-:Y:S02]  /*1ea0*/  ULDC.64 UR4, c[0x0][0x238] ;  /* 0x00008e0000047ab9 */ /* 0x000fe40000000a00 */
[----:B------:R-:W-:Y:S01]  /*1eb0*/  IMAD.IADD R7, R21, 0x1, R23 ;  /* 0x0000000115077824 */ /* 0x000fe200078e0217 */
[----:B------:R-:W-:-:S04]  /*1ec0*/  LEA R22, P0, R20, UR4, 0x1 ;  /* 0x0000000414167c11 */ /* 0x000fc8000f8008ff */
[----:B------:R-:W-:-:S05]  /*1ed0*/  LEA.HI.X R23, R20, UR5, R7, 0x1, P0 ;  /* 0x0000000514177c11 */ /* 0x000fca00080f0c07 */
[----:B0-----:R0:W-:Y:S04]  /*1ee0*/  @!P2 STG.E.128 desc[UR6][R22.64], R12 ;  /* 0x0000000c1600a986 */ /* 0x0011e8000c101d06 */
[----:B------:R0:W-:Y:S04]  /*1ef0*/  @!P3 STG.E.128 desc[UR6][R22.64+0x80], R8 ;  /* 0x000080081600b986 */ /* 0x0001e8000c101d06 */
[----:B------:R0:W-:Y:S02]  /*1f00*/  @!P4 STG.E.128 desc[UR6][R22.64+0x100], R16 ;  /* 0x000100101600c986 */ /* 0x0001e4000c101d06 */
.L_x_64:
[----:B------:R-:W-:Y:S05]  /*1f10*/  BSYNC B0 ;  /* 0x0000000000007941 */ /* 0x000fea0003800000 */
.L_x_63:
[----:B------:R-:W-:Y:S05]  /*1f20*/  @P1 EXIT ;  /* 0x000000000000194d */ /* 0x000fea0003800000 */
[----:B0-----:R-:W3:Y:S01]  /*1f30*/  LDC.64 R12, c[0x0][0x258] ;  /* 0x00009600ff0c7b82 */ /* 0x001ee20000000a00 */
[----:B------:R-:W-:Y:S02]  /*1f40*/  ISETP.GT.AND P0, PT, R3, 0x7f, PT ;  /* 0x0000007f0300780c */ /* 0x000fe40003f04270 */
[----:B------:R-:W-:Y:S02]  /*1f50*/  CS2R R10, SRZ ;  /* 0x00000000000a7805 */ /* 0x000fe4000001ff00 */
[----:B------:R-:W-:Y:S02]  /*1f60*/  SHF.R.S32.HI R5, RZ, 0x1f, R4 ;  /* 0x0000001fff057819 */ /* 0x000fe40000011404 */
[----:B------:R-:W-:Y:S02]  /*1f70*/  CS2R R8, SRZ ;  /* 0x0000000000087805 */ /* 0x000fe4000001ff00 */
[----:B------:R-:W-:Y:S02]  /*1f80*/  CS2R R18, SRZ ;  /* 0x0000000000127805 */ /* 0x000fe4000001ff00 */
[----:B------:R-:W-:Y:S01]  /*1f90*/  CS2R R16, SRZ ;  /* 0x0000000000107805 */ /* 0x000fe2000001ff00 */
[----:B------:R-:W-:Y:S01]  /*1fa0*/  ULDC.64 UR4, c[0x0][0x260] ;  /* 0x0000980000047ab9 */ /* 0x000fe20000000a00 */
[----:B------:R-:W-:-:S02]  /*1fb0*/  IADD3 R3, P1, R68, 0x40, RZ ;  /* 0x0000004044037810 */ /* 0x000fc40007f3e0ff */
[----:B------:R-:W-:Y:S01]  /*1fc0*/  CS2R R14, SRZ ;  /* 0x00000000000e7805 */ /* 0x000fe2000001ff00 */
[----:B------:R-:W-:Y:S02]  /*1fd0*/  ULDC.64 UR10, c[0x0][0x238] ;  /* 0x00008e00000a7ab9 */ /* 0x000fe40000000a00 */
[----:B------:R-:W-:Y:S01]  /*1fe0*/  IMAD.X R68, RZ, RZ, R69, P1 ;  /* 0x000000ffff447224 */ /* 0x000fe200008e0645 */
[----:B------:R-:W0:Y:S04]  /*1ff0*/  @!P0 LDS.128 R8, [R6+0x800] ;  /* 0x0008000006088984 */ /* 0x000e280000000c00 */
[----:B------:R-:W5:Y:S01]  /*2000*/  @!P0 LDS.128 R16, [R6+0x3000] ;  /* 0x0030000006108984 */ /* 0x000f620000000c00 */
[----:B---34-:R-:W-:-:S04]  /*2010*/  IMAD.WIDE.U32 R20, R12, UR8, R4 ;  /* 0x000000080c147c25 */ /* 0x018fc8000f8e0004 */
[----:B------:R-:W-:Y:S02]  /*2020*/  IMAD R12, R12, UR9, RZ ;  /* 0x000000090c0c7c24 */ /* 0x000fe4000f8e02ff */
[----:B------:R-:W-:Y:S02]  /*2030*/  IMAD R5, R2, UR4, RZ ;  /* 0x0000000402057c24 */ /* 0x000fe4000f8e02ff */
[----:B------:R-:W-:Y:S02]  /*2040*/  IMAD R13, R13, UR8, R12 ;  /* 0x000000080d0d7c24 */ /* 0x000fe4000f8e020c */
[C---:B------:R-:W-:Y:S02]  /*2050*/  IMAD R5, R0.reuse, UR5, R5 ;  /* 0x0000000500057c24 */ /* 0x040fe4000f8e0205 */
[----:B------:R-:W-:Y:S01]  /*2060*/  IMAD.IADD R21, R21, 0x1, R13 ;  /* 0x0000000115157824 */ /* 0x000fe200078e020d */
[----:B------:R-:W-:Y:S01]  /*2070*/  CS2R R12, SRZ ;  /* 0x00000000000c7805 */ /* 0x000fe2000001ff00 */
[----:B------:R-:W-:Y:S01]  /*2080*/  IMAD.WIDE.U32 R20, R0, UR4, R20 ;  /* 0x0000000400147c25 */ /* 0x000fe2000f8e0014 */
[----:B------:R-:W-:-:S04]  /*2090*/  ULDC.64 UR4, c[0x0][0x250] ;  /* 0x0000940000047ab9 */ /* 0x000fc80000000a00 */
[----:B------:R3:W4:Y:S01]  /*20a0*/  @!P0 LDS.128 R12, [R6+0x5800] ;  /* 0x00580000060c8984 */ /* 0x0007220000000c00 */
[----:B------:R-:W-:Y:S02]  /*20b0*/  IMAD R68, R68, UR4, RZ ;  /* 0x0000000444447c24 */ /* 0x000fe4000f8e02ff */
[----:B------:R-:W-:Y:S02]  /*20c0*/  IMAD.IADD R21, R21, 0x1, R5 ;  /* 0x0000000115157824 */ /* 0x000fe400078e0205 */
[C---:B------:R-:W-:Y:S02]  /*20d0*/  IMAD R5, R3.reuse, UR5, R68 ;  /* 0x0000000503057c24 */ /* 0x040fe4000f8e0244 */
[----:B------:R-:W-:Y:S01]  /*20e0*/  IMAD.WIDE.U32 R2, R3, UR4, R20 ;  /* 0x0000000403027c25 */ /* 0x000fe2000f8e0014 */
[----:B------:R-:W-:Y:S02]  /*20f0*/  ULDC UR4, c[0x0][0x244] ;  /* 0x0000910000047ab9 */ /* 0x000fe40000000800 */
[C---:B------:R-:W-:Y:S01]  /*2100*/  ISETP.GE.AND P1, PT, R4.reuse, UR4, PT ;  /* 0x0000000404007c0c */ /* 0x040fe2000bf26270 */
[----:B------:R-:W-:Y:S01]  /*2110*/  VIADD R0, R4, 0x40 ;  /* 0x0000004004007836 */ /* 0x000fe20000000000 */
[----:B---3--:R-:W-:Y:S01]  /*2120*/  LEA R6, P0, R2, UR10, 0x1 ;  /* 0x0000000a02067c11 */ /* 0x008fe2000f8008ff */
[----:B------:R-:W-:-:S02]  /*2130*/  IMAD.IADD R3, R3, 0x1, R5 ;  /* 0x0000000103037824 */ /* 0x000fc400078e0205 */
[----:B------:R-:W-:Y:S01]  /*2140*/  VIADD R4, R4, 0x80 ;  /* 0x0000008004047836 */ /* 0x000fe20000000000 */
[----:B------:R-:W-:Y:S02]  /*2150*/  ISETP.GE.AND P2, PT, R0, UR4, PT ;  /* 0x0000000400007c0c */ /* 0x000fe4000bf46270 */
[----:B------:R-:W-:Y:S02]  /*2160*/  LEA.HI.X R7, R2, UR11, R3, 0x1, P0 ;  /* 0x0000000b02077c11 */ /* 0x000fe400080f0c03 */
[----:B------:R-:W-:-:S03]  /*2170*/  ISETP.GE.AND P0, PT, R4, UR4, PT ;  /* 0x0000000404007c0c */ /* 0x000fc6000bf06270 */
[----:B0-----:R0:W-:Y:S06]  /*2180*/  @!P1 STG.E.128 desc[UR6][R6.64], R8 ;  /* 0x0000000806009986 */ /* 0x0011ec000c101d06 */
[----:B-----5:R0:W-:Y:S04]  /*2190*/  @!P2 STG.E.128 desc[UR6][R6.64+0x80], R16 ;  /* 0x000080100600a986 */ /* 0x0201e8000c101d06 */
[----:B------:R-:W-:Y:S05]  /*21a0*/  @P0 EXIT ;  /* 0x000000000000094d */ /* 0x000fea0003800000 */
[----:B----4-:R-:W-:Y:S01]  /*21b0*/  STG.E.128 desc[UR6][R6.64+0x100], R12 ;  /* 0x0001000c06007986 */ /* 0x010fe2000c101d06 */
[----:B------:R-:W-:Y:S05]  /*21c0*/  EXIT ;  /* 0x000000000000794d */ /* 0x000fea0003800000 */
.L_x_65:
        /* <DEDUP_REMOVED lines=11> */
.L_x_139:


//--------------------- .text._ZN7cutlass13device_kernelIN5flash32FlashAttnBwdPostprocessConvertdQIN4cute5tupleIJNS3_1CILi64EEENS5_ILi192EEEEEENS_10bfloat16_tEfNS_4arch4Sm80ELi256ENS3_8TiledMMAINS3_8MMA_AtomIJNS3_30SM80_16x8x16_F32BF16BF16F32_TNEEEENS3_6LayoutINS4_IJNS5_ILi2EEENS5_ILi4EEENS5_ILi1EEEEEENS4_IJSJ_SH_NS5_ILi0EEEEEEEENS4_IJNS5_ILi32EEES6_NS5_ILi16EEEEEEEELb0EEEEEvNT_6ParamsE --------------------------
	.section	.text._ZN7cutlass13device_kernelIN5flash32FlashAttnBwdPostprocessConvertdQIN4cute5tupleIJNS3_1CILi64EEENS5_ILi192EEEEEENS_10bfloat16_tEfNS_4arch4Sm80ELi256ENS3_8TiledMMAINS3_8MMA_AtomIJNS3_30SM80_16x8x16_F32BF16BF16F32_TNEEEENS3_6LayoutINS4_IJNS5_ILi2EEENS5_ILi4EEENS5_ILi1EEEEEENS4_IJSJ_SH_NS5_ILi0EEEEEEEENS4_IJNS5_ILi32EEES6_NS5_ILi16EEEEEEEELb0EEEEEvNT_6ParamsE,"ax",@progbits
	.align	128
.text._ZN7cutlass13device_kernelIN5flash32FlashAttnBwdPostprocessConvertdQIN4cute5tupleIJNS3_1CILi64EEENS5_ILi192EEEEEENS_10bfloat16_tEfNS_4arch4Sm80ELi256ENS3_8TiledMMAINS3_8MMA_AtomIJNS3_30SM80_16x8x16_F32BF16BF16F32_TNEEEENS3_6LayoutINS4_IJNS5_ILi2EEENS5_ILi4EEENS5_ILi1EEEEEENS4_IJSJ_SH_NS5_ILi0EEEEEEEENS4_IJNS5_ILi32EEES6_NS5_ILi16EEEEEEEELb0EEEEEvNT_6ParamsE:
        .type           _ZN7cutlass13device_kernelIN5flash32FlashAttnBwdPostprocessConvertdQIN4cute5tupleIJNS3_1CILi64EEENS5_ILi192EEEEEENS_10bfloat16_tEfNS_4arch4Sm80ELi256ENS3_8TiledMMAINS3_8MMA_AtomIJNS3_30SM80_16x8x16_F32BF16BF16F32_TNEEEENS3_6LayoutINS4_IJNS5_ILi2EEENS5_ILi4EEENS5_ILi1EEEEEENS4_IJSJ_SH_NS5_ILi0EEEEEEEENS4_IJNS5_ILi32EEES6_NS5_ILi16EEEEEEEELb0EEEEEvNT_6ParamsE,@function
        .size           _ZN7cutlass13device_kernelIN5flash32FlashAttnBwdPostprocessConvertdQIN4cute5tupleIJNS3_1CILi64EEENS5_ILi192EEEEEENS_10bfloat16_tEfNS_4arch4Sm80ELi256ENS3_8TiledMMAINS3_8MMA_AtomIJNS3_30SM80_16x8x16_F32BF16BF16F32_TNEEEENS3_6LayoutINS4_IJNS5_ILi2EEENS5_ILi4EEENS5_ILi1EEEEEENS4_IJSJ_SH_NS5_ILi0EEEEEEEENS4_IJNS5_ILi32EEES6_NS5_ILi16EEEEEEEELb0EEEEEvNT_6ParamsE,(.L_x_140 - _ZN7cutlass13device_kernelIN5flash32FlashAttnBwdPostprocessConvertdQIN4cute5tupleIJNS3_1CILi64EEENS5_ILi192EEEEEENS_10bfloat16_tEfNS_4arch4Sm80ELi256ENS3_8TiledMMAINS3_8MMA_AtomIJNS3_30SM80_16x8x16_F32BF16BF16F32_TNEEEENS3_6LayoutINS4_IJNS5_ILi2EEENS5_ILi4EEENS5_ILi1EEEEEENS4_IJSJ_SH_NS5_ILi0EEEEEEEENS4_IJNS5_ILi32EEES6_NS5_ILi16EEEEEEEELb0EEEEEvNT_6ParamsE)
        .other          _ZN7cutlass13device_kernelIN5flash32FlashAttnBwdPostprocessConvertdQIN4cute5tupleIJNS3_1CILi64EEENS5_ILi192EEEEEENS_10bfloat16_tEfNS_4arch4Sm80ELi256ENS3_8TiledMMAINS3_8MMA_AtomIJNS3_30SM80_16x8x16_F32BF16BF16F32_TNEEEENS3_6LayoutINS4_IJNS5_ILi2EEENS5_ILi4EEENS5_ILi1EEEEEENS4_IJSJ_SH_NS5_ILi0EEEEEEEENS4_IJNS5_ILi32EEES6_NS5_ILi16EEEEEEEELb0EEEEEvNT_6ParamsE,@"STO_CUDA_ENTRY STV_DEFAULT"
_ZN7cutlass13device_kernelIN5flash32FlashAttnBwdPostprocessConvertdQIN4cute5tupleIJNS3_1CILi64EEENS5_ILi192EEEEEENS_10bfloat16_tEfNS_4arch4Sm80ELi256ENS3_8TiledMMAINS3_8MMA_AtomIJNS3_30SM80_16x8x16_F32BF16BF16F32_TNEEEENS3_6LayoutINS4_IJNS5_ILi2EEENS5_ILi4EEENS5_ILi1EEEEEENS4_IJSJ_SH_NS5_ILi0EEEEEEEENS4_IJNS5_ILi32EEES6_NS5_ILi16EEEEEEEELb0EEEEEvNT_6ParamsE:
        /* <DEDUP_REMOVED lines=10> */
[----:B------:R-:W-:Y:S01]  /*00a0*/  ULDC UR8, c[0x0][0x240] ;  /* 0x0000900000087ab9 */ /* 0x000fe20000000800 */
[----:B-1----:R-:W-:-:S11]  /*00b0*/  IMAD.WIDE R2, R7, 0x4, R2 ;  /* 0x0000000407027825 */ /* 0x002fd600078e0202 */
[----:B------:R-:W0:Y:S01]  /*00c0*/  @P1 LDC.64 R4, c[0x0][0x278] ;  /* 0x00009e00ff041b82 */ /* 0x000e220000000a00 */
[----:B------:R-:W-:Y:S01]  /*00d0*/  IMAD.U32 R54, RZ, RZ, UR8 ;  /* 0x00000008ff367e24 */ /* 0x000fe2000f8e00ff */
[----:B------:R1:W5:Y:S01]  /*00e0*/  @P0 LDG.E R57, desc[UR6][R2.64] ;  /* 0x0000000602390981 */ /* 0x000362000c1e1900 */
[----:B------:R-:W2:Y:S01]  /*00f0*/  S2R R55, SR_CTAID.X ;  /* 0x0000000000377919 */ /* 0x000ea20000002500 */
[----:B0-----:R-:W-:-:S05]  /*0100*/  @P1 IMAD.WIDE R4, R7, 0x4, R4 ;  /* 0x0000000407041825 */ /* 0x001fca00078e0204 */
[----:B------:R1:W5:Y:S01]  /*0110*/  @P1 LDG.E R54, desc[UR6][R4.64] ;  /* 0x0000000604361981 */ /* 0x000362000c1e1900 */
[----:B--2---:R-:W-:Y:S01]  /*0120*/  IMAD.SHL.U32 R59, R55, 0x40, RZ ;  /* 0x00000040373b7824 */ /* 0x004fe200078e00ff */
[----:B------:R-:W-:Y:S06]  /*0130*/  @P1 BRA `(.L_x_66) ;  /* 0x0000000000101947 */ /* 0x000fec0003800000 */
[----:B------:R-:W-:Y:S05]  /*0140*/  @!P0 BRA `(.L_x_66) ;  /* 0x00000000000c8947 */ /* 0x000fea0003800000 */
[----:B-1----:R-:W2:Y:S04]  /*0150*/  LDG.E R5, desc[UR6][R2.64] ;  /* 0x0000000602057981 */ /* 0x002ea8000c1e1900 */
[----:B-----5:R-:W2:Y:S02]  /*0160*/  LDG.E R54, desc[UR6][R2.64+0x4] ;  /* 0x0000040602367981 */ /* 0x020ea4000c1e1900 */
[----:B--2---:R-:W-:-:S07]  /*0170*/  IMAD.IADD R54, R54, 0x1, -R5 ;  /* 0x0000000136367824 */ /* 0x004fce00078e0a05 */
.L_x_66:
[----:B------:R-:W-:Y:S02]  /*0180*/  ISETP.NE.U32.AND P1, PT, RZ, UR4, PT ;  /* 0x00000004ff007c0c */ /* 0x000fe4000bf25070 */
[----:B-----5:R-:W-:Y:S02]  /*0190*/  ISETP.LE.AND P2, PT, R54, R59, PT ;  /* 0x0000003b3600720c */ /* 0x020fe40003f43270 */
[----:B------:R-:W-:-:S13]  /*01a0*/  ISETP.NE.AND.EX P1, PT, RZ, UR5, PT, P1 ;  /* 0x00000005ff007c0c */ /* 0x000fda000bf25310 */
[----:B------:R-:W-:Y:S05]  /*01b0*/  @P1 EXIT P2 ;  /* 0x000000000000194d */ /* 0x000fea0001000000 */
[----:B------:R-:W0:Y:S01]  /*01c0*/  S2R R58, SR_TID.X ;  /* 0x00000000003a7919 */ /* 0x000e220000002100 */
[C---:B------:R-:W-:Y:S01]  /*01d0*/  @P0 IMAD R0, R7.reuse, 0x40, R57 ;  /* 0x0000004007000824 */ /* 0x040fe200078e0239 */
[----:B------:R-:W2:Y:S01]  /*01e0*/  S2UR UR8, SR_CTAID.Y ;  /* 0x00000000000879c3 */ /* 0x000ea20000002600 */
[----:B------:R-:W-:Y:S01]  /*01f0*/  ULDC.64 UR4, c[0x0][0x230] ;  /* 0x00008c0000047ab9 */ /* 0x000fe20000000a00 */
[----:B------:R-:W-:Y:S02]  /*0200*/  SEL R52, R7, RZ, !P1 ;  /* 0x000000ff07347207 */ /* 0x000fe40004800000 */
[----:B-1----:R-:W-:-:S04]  /*0210*/  @P0 SHF.R.S32.HI R3, RZ, 0x1f, R0 ;  /* 0x0000001fff030819 */ /* 0x002fc80000011400 */
[----:B------:R-:W1:Y:S01]  /*0220*/  LDC.64 R8, c[0x0][0x228] ;  /* 0x00008a00ff087b82 */ /* 0x000e620000000a00 */
[----:B------:R-:W-:Y:S01]  /*0230*/  @P0 LEA.HI R3, R3, R0, RZ, 0x6 ;  /* 0x0000000003030211 */ /* 0x000fe200078f30ff */
[----:B------:R-:W-:-:S03]  /*0240*/  IMAD R0, R55, 0x3000, RZ ;  /* 0x0000300037007824 */ /* 0x000fc600078e02ff */
[----:B------:R-:W-:-:S05]  /*0250*/  @P0 SHF.R.S32.HI R3, RZ, 0x6, R3 ;  /* 0x00000006ff030819 */ /* 0x000fca0000011403 */
[----:B------:R-:W-:Y:S01]  /*0260*/  @P0 IMAD R5, R3, 0x3000, RZ ;  /* 0x0000300003050824 */ /* 0x000fe200078e02ff */
[----:B------:R-:W-:-:S04]  /*0270*/  CS2R R2, SRZ ;  /* 0x0000000000027805 */ /* 0x000fc8000001ff00 */
[----:B------:R-:W-:Y:S01]  /*0280*/  @P0 MOV R2, R5 ;  /* 0x0000000500020202 */ /* 0x000fe20000000f00 */
[----:B--2---:R-:W-:Y:S01]  /*0290*/  USHF.R.S32.HI UR9, URZ, 0x1f, UR8 ;  /* 0x0000001f3f097899 */ /* 0x004fe20008011408 */
[----:B------:R-:W-:Y:S02]  /*02a0*/  @P0 SHF.R.S32.HI R3, RZ, 0x1f, R5 ;  /* 0x0000001fff030819 */ /* 0x000fe40000011405 */
[----:B------:R-:W-:Y:S01]  /*02b0*/  SHF.R.S32.HI R5, RZ, 0x1f, R0 ;  /* 0x0000001fff057819 */ /* 0x000fe20000011400 */
[----:B0-----:R-:W-:Y:S02]  /*02c0*/  IMAD.SHL.U32 R53, R58, 0x4, RZ ;  /* 0x000000043a357824 */ /* 0x001fe400078e00ff */
[----:B-1----:R-:W-:-:S03]  /*02d0*/  IMAD R6, R8, UR9, RZ ;  /* 0x0000000908067c24 */ /* 0x002fc6000f8e02ff */
[----:B------:R-:W-:Y:S02]  /*02e0*/  IADD3 R2, P2, P3, R2, R53, R0 ;  /* 0x0000003502027210 */ /* 0x000fe40007b5e000 */
[----:B------:R-:W-:Y:S02]  /*02f0*/  SHF.R.S32.HI R4, RZ, 0x1f, R53 ;  /* 0x0000001fff047819 */ /* 0x000fe40000011435 */
[----:B------:R-:W-:Y:S02]  /*0300*/  SHF.R.S32.HI R0, RZ, 0x1f, R7 ;  /* 0x0000001fff007819 */ /* 0x000fe40000011407 */
[----:B------:R-:W-:Y:S01]  /*0310*/  IADD3.X R3, R3, R4, R5, P2, P3 ;  /* 0x0000000403037210 */ /* 0x000fe200017e6405 */
[----:B------:R-:W-:Y:S01]  /*0320*/  IMAD R5, R9, UR8, R6 ;  /* 0x0000000809057c24 */ /* 0x000fe2000f8e0206 */
[----:B------:R-:W-:Y:S01]  /*0330*/  SEL R0, R0, RZ, !P1 ;  /* 0x000000ff00007207 */ /* 0x000fe20004800000 */
[----:B------:R-:W-:-:S04]  /*0340*/  IMAD.WIDE.U32 R2, R8, UR8, R2 ;  /* 0x0000000808027c25 */ /* 0x000fc8000f8e0002 */
[----:B------:R-:W-:Y:S02]  /*0350*/  IMAD R7, R0, UR4, RZ ;  /* 0x0000000400077c24 */ /* 0x000fe4000f8e02ff */
        /* <DEDUP_REMOVED lines=20> */
[----:B------:R-:W-:-:S02]  /*04a0*/  SHF.R.S32.HI R63, RZ, 0x1f, R58 ;  /* 0x0000001fff3f7819 */ /* 0x000fc4000001143a */
[----:B------:R-:W-:Y:S01]  /*04b0*/  CS2R R2, SRZ ;  /* 0x0000000000027805 */ /* 0x000fe2000001ff00 */
[----:B------:R-:W-:Y:S01]  /*04c0*/  UMOV UR4, 0x400 ;  /* 0x0000040000047882 */ /* 0x000fe20000000000 */
[--C-:B------:R-:W-:Y:S01]  /*04d0*/  @P0 SHF.R.S32.HI R3, RZ, 0x1f, R57.reuse ;  /* 0x0000001fff030819 */ /* 0x100fe20000011439 */
[----:B------:R-:W-:Y:S01]  /*04e0*/  @P0 IMAD.MOV.U32 R2, RZ, RZ, R57 ;  /* 0x000000ffff020224 */ /* 0x000fe200078e0039 */
[CC--:B------:R-:W-:Y:S01]  /*04f0*/  LEA.HI R61, R63.reuse, R58.reuse, RZ, 0x3 ;  /* 0x0000003a3f3d7211 */ /* 0x0c0fe200078f18ff */
[----:B------:R-:W-:Y:S01]  /*0500*/  BSSY B0, `(.L_x_67) ;  /* 0x0000100000007945 */ /* 0x000fe20003800000 */
[----:B------:R-:W-:Y:S02]  /*0510*/  LEA.HI R56, R63, R58, RZ, 0x7 ;  /* 0x0000003a3f387211 */ /* 0x000fe400078f38ff */
[----:B------:R-:W-:Y:S02]  /*0520*/  SHF.R.S32.HI R57, RZ, 0x3, R61 ;  /* 0x00000003ff397819 */ /* 0x000fe4000001143d */
[----:B0-----:R-:W-:Y:S01]  /*0530*/  VIADDMNMX R64, R54, -R59, 0x40, PT ;  /* 0x0000004036407446 */ /* 0x001fe2000380093b */
[----:B------:R-:W-:Y:S01]  /*0540*/  IMAD.SHL.U32 R56, R56, 0x8, RZ ;  /* 0x0000000838387824 */ /* 0x000fe200078e00ff */
[----:B------:R-:W-:-:S02]  /*0550*/  IADD3 R60, R57, 0x20, RZ ;  /* 0x00000020393c7810 */ /* 0x000fc40007ffe0ff */
[-C--:B------:R-:W-:Y:S02]  /*0560*/  ISETP.GE.AND P1, PT, R57, R64.reuse, PT ;  /* 0x000000403900720c */ /* 0x080fe40003f26270 */
[----:B------:R-:W-:Y:S02]  /*0570*/  LOP3.LUT R59, R56, 0x7ffffc00, RZ, 0xc0, !PT ;  /* 0x7ffffc00383b7812 */ /* 0x000fe400078ec0ff */
[----:B------:R-:W-:Y:S02]  /*0580*/  ISETP.GE.AND P0, PT, R60, R64, PT ;  /* 0x000000403c00720c */ /* 0x000fe40003f06270 */
[CC--:B------:R-:W-:Y:S01]  /*0590*/  LEA.HI R62, R63.reuse, R58.reuse, RZ, 0x2 ;  /* 0x0000003a3f3e7211 */ /* 0x0c0fe200078f10ff */
[----:B-1----:R-:W-:Y:S01]  /*05a0*/  ULEA UR4, UR5, UR4, 0x18 ;  /* 0x0000000405047291 */ /* 0x002fe2000f8ec03f */
[CC--:B------:R-:W-:Y:S02]  /*05b0*/  LEA.HI R64, R63.reuse, R58.reuse, RZ, 0x5 ;  /* 0x0000003a3f407211 */ /* 0x0c0fe400078f28ff */
[----:B------:R-:W-:Y:S01]  /*05c0*/  LEA.HI R56, R63, R58, RZ, 0x6 ;  /* 0x0000003a3f387211 */ /* 0x000fe200078f30ff */
[----:B------:R-:W-:Y:S01]  /*05d0*/  ULDC UR5, c[0x0][0x268] ;  /* 0x00009a0000057ab9 */ /* 0x000fe20000000800 */
[----:B------:R-:W-:-:S02]  /*05e0*/  LOP3.LUT R67, R62, 0x7ffffffc, RZ, 0xc0, !PT ;  /* 0x7ffffffc3e437812 */ /* 0x000fc400078ec0ff */
[C---:B------:R-:W-:Y:S02]  /*05f0*/  LEA R63, R58.reuse, UR4, 0x4 ;  /* 0x000000043a3f7c11 */ /* 0x040fe4000f8e20ff */
[--C-:B------:R-:W-:Y:S01]  /*0600*/  SHF.R.S32.HI R60, RZ, 0x2, R62.reuse ;  /* 0x00000002ff3c7819 */ /* 0x100fe2000001143e */
[----:B------:R-:W-:Y:S01]  /*0610*/  IMAD.IADD R54, R58, 0x1, -R67 ;  /* 0x000000013a367824 */ /* 0x000fe200078e0a43 */
[----:B------:R-:W-:Y:S02]  /*0620*/  SHF.R.S32.HI R65, RZ, 0x1f, R62 ;  /* 0x0000001fff417819 */ /* 0x000fe4000001143e */
[----:B------:R-:W-:Y:S01]  /*0630*/  SHF.R.S32.HI R62, RZ, 0x1f, R61 ;  /* 0x0000001fff3e7819 */ /* 0x000fe2000001143d */
[----:B------:R-:W-:Y:S01]  /*0640*/  IMAD R54, R54, 0x2, R59 ;  /* 0x0000000236367824 */ /* 0x000fe200078e023b */
[----:B------:R-:W-:Y:S02]  /*0650*/  LOP3.LUT R59, R61, 0xfffffff8, RZ, 0xc0, !PT ;  /* 0xfffffff83d3b7812 */ /* 0x000fe400078ec0ff */
[----:B------:R-:W-:-:S02]  /*0660*/  SHF.R.S32.HI R61, RZ, 0x5, R64 ;  /* 0x00000005ff3d7819 */ /* 0x000fc40000011440 */
[----:B------:R-:W-:Y:S01]  /*0670*/  LEA.HI R65, R65, R60, RZ, 0x3 ;  /* 0x0000003c41417211 */ /* 0x000fe200078f18ff */
[----:B------:R-:W-:Y:S01]  /*0680*/  IMAD.IADD R59, R58, 0x1, -R59 ;  /* 0x000000013a3b7824 */ /* 0x000fe200078e0a3b */
[----:B------:R-:W-:Y:S02]  /*0690*/  LEA.HI R64, R64, R61, RZ, 0x1 ;  /* 0x0000003d40407211 */ /* 0x000fe400078f08ff */
[----:B------:R-:W-:Y:S02]  /*06a0*/  LOP3.LUT R65, R65, 0xfffffff8, RZ, 0xc0, !PT ;  /* 0xfffffff841417812 */ /* 0x000fe400078ec0ff */
[----:B------:R-:W-:Y:S02]  /*06b0*/  LOP3.LUT R64, R64, 0xfffffffe, RZ, 0xc0, !PT ;  /* 0xfffffffe40407812 */ /* 0x000fe400078ec0ff */
[----:B------:R-:W-:Y:S01]  /*06c0*/  LEA.HI R62, R62, R57, RZ, 0x2 ;  /* 0x000000393e3e7211 */ /* 0x000fe200078f10ff */
[----:B------:R-:W-:Y:S01]  /*06d0*/  IMAD.IADD R58, R60, 0x1, -R65 ;  /* 0x000000013c3a7824 */ /* 0x000fe200078e0a41 */
[----:B------:R-:W-:-:S02]  /*06e0*/  IADD3 R61, R61, -R64, RZ ;  /* 0x800000403d3d7210 */ /* 0x000fc40007ffe0ff */
[----:B------:R-:W-:Y:S02]  /*06f0*/  IADD3 R2, P2, R57, R2, RZ ;  /* 0x0000000239027210 */ /* 0x000fe40007f5e0ff */
[----:B------:R-:W-:Y:S01]  /*0700*/  LOP3.LUT R62, R62, 0xffffffc, RZ, 0xc0, !PT ;  /* 0x0ffffffc3e3e7812 */ /* 0x000fe200078ec0ff */
[----:B------:R-:W-:Y:S01]  /*0710*/  IMAD R54, R61, 0x100, R54 ;  /* 0x000001003d367824 */ /* 0x000fe200078e0236 */
[----:B------:R-:W-:Y:S01]  /*0720*/  LEA.HI.X.SX32 R3, R57, R3, 0x1, P2 ;  /* 0x0000000339037211 */ /* 0x000fe200010f0eff */
[----:B------:R-:W-:Y:S01]  /*0730*/  IMAD.SHL.U32 R61, R61, 0x40, RZ ;  /* 0x000000403d3d7824 */ /* 0x000fe200078e00ff */
[----:B------:R-:W-:Y:S01]  /*0740*/  SHF.R.S32.HI R56, RZ, 0x6, R56 ;  /* 0x00000006ff387819 */ /* 0x000fe20000011438 */
[----:B------:R-:W-:Y:S02]  /*0750*/  IMAD.IADD R57, R57, 0x1, -R62 ;  /* 0x0000000139397824 */ /* 0x000fe400078e0a3e */
[----:B------:R-:W-:Y:S01]  /*0760*/  IMAD.WIDE R2, R55, 0x40, R2 ;  /* 0x0000004037027825 */ /* 0x000fe200078e0202 */
[----:B------:R-:W-:-:S03]  /*0770*/  LOP3.LUT R61, R61, 0x40, RZ, 0xc0, !PT ;  /* 0x000000403d3d7812 */ /* 0x000fc600078ec0ff */
[C---:B------:R-:W-:Y:S01]  /*0780*/  IMAD R57, R56.reuse, 0x8, R57 ;  /* 0x0000000838397824 */ /* 0x040fe200078e0239 */
[----:B------:R-:W-:Y:S01]  /*0790*/  SHF.L.U32 R56, R56, 0x3, RZ ;  /* 0x0000000338387819 */ /* 0x000fe200000006ff */
[----:B--2---:R0:W-:Y:S04]  /*07a0*/  STS.128 [R63], R4 ;  /* 0x000000043f007388 */ /* 0x0041e80000000c00 */
[----:B---3--:R1:W-:Y:S04]  /*07b0*/  STS.128 [R63+0x1000], R8 ;  /* 0x001000083f007388 */ /* 0x0083e80000000c00 */
[----:B----4-:R-:W-:Y:S04]  /*07c0*/  STS.128 [R63+0x2000], R12 ;  /* 0x0020000c3f007388 */ /* 0x010fe80000000c00 */
[----:B-----5:R2:W-:Y:S04]  /*07d0*/  STS.128 [R63+0x3000], R16 ;  /* 0x003000103f007388 */ /* 0x0205e80000000c00 */
[----:B------:R-:W-:Y:S01]  /*07e0*/  STS.128 [R63+0x4000], R20 ;  /* 0x004000143f007388 */ /* 0x000fe20000000c00 */
[C---:B0-----:R-:W-:Y:S01]  /*07f0*/  LEA.HI R6, R59.reuse, R59, RZ, 0x1 ;  /* 0x0000003b3b067211 */ /* 0x041fe200078f08ff */
[----:B------:R-:W-:-:S02]  /*0800*/  IMAD.SHL.U32 R4, R59, 0x8, RZ ;  /* 0x000000083b047824 */ /* 0x000fc400078e00ff */
[----:B------:R-:W-:Y:S01]  /*0810*/  STS.128 [R63+0x5000], R24 ;  /* 0x005000183f007388 */ /* 0x000fe20000000c00 */
[----:B-1----:R-:W-:Y:S02]  /*0820*/  SHF.R.S32.HI R9, RZ, 0x1f, R58 ;  /* 0x0000001fff097819 */ /* 0x002fe4000001143a */
[----:B------:R-:W-:Y:S01]  /*0830*/  SHF.L.U32 R6, R6, 0x9, RZ ;  /* 0x0000000906067819 */ /* 0x000fe200000006ff */
[----:B------:R-:W-:Y:S01]  /*0840*/  STS.128 [R63+0x6000], R28 ;  /* 0x0060001c3f007388 */ /* 0x000fe20000000c00 */
[----:B------:R-:W-:Y:S02]  /*0850*/  LEA.HI R9, R9, R58, RZ, 0x2 ;  /* 0x0000003a09097211 */ /* 0x000fe400078f10ff */
[----:B------:R-:W-:Y:S01]  /*0860*/  LOP3.LUT R8, R6, 0x7ffffc00, RZ, 0xc0, !PT ;  /* 0x7ffffc0006087812 */ /* 0x000fe200078ec0ff */
[----:B------:R-:W-:Y:S01]  /*0870*/  STS.128 [R63+0x7000], R32 ;  /* 0x007000203f007388 */ /* 0x000fe20000000c00 */
[C---:B--2---:R-:W-:Y:S01]  /*0880*/  LOP3.LUT R17, R9.reuse, 0x7fffffc, RZ, 0xc0, !PT ;  /* 0x07fffffc09117812 */ /* 0x044fe200078ec0ff */
[----:B------:R-:W-:Y:S01]  /*0890*/  IMAD.SHL.U32 R9, R9, 0x10, RZ ;  /* 0x0000001009097824 */ /* 0x000fe200078e00ff */
[----:B------:R-:W-:Y:S01]  /*08a0*/  LOP3.LUT R6, R61, 0x8, R4, 0xf8, !PT ;  /* 0x000000083d067812 */ /* 0x000fe200078ef804 */
[----:B------:R-:W-:Y:S01]  /*08b0*/  STS.128 [R63+0x8000], R36 ;  /* 0x008000243f007388 */ /* 0x000fe20000000c00 */
[----:B------:R-:W-:Y:S01]  /*08c0*/  SHF.R.U32.HI R61, RZ, 0x3, R61 ;  /* 0x00000003ff3d7819 */ /* 0x000fe2000001163d */
[----:B------:R-:W-:Y:S01]  /*08d0*/  IMAD.U32 R8, R57, 0x10, R8 ;  /* 0x0000001039087824 */ /* 0x000fe200078e0008 */
[----:B------:R-:W-:Y:S01]  /*08e0*/  LOP3.LUT R9, R9, 0x40, RZ, 0xc0, !PT ;  /* 0x0000004009097812 */ /* 0x000fe200078ec0ff */
[----:B------:R-:W-:Y:S01]  /*08f0*/  STS.128 [R63+0x9000], R40 ;  /* 0x009000283f007388 */ /* 0x000fe20000000c00 */
[----:B------:R-:W-:Y:S01]  /*0900*/  LOP3.LUT R61, R6, R61, RZ, 0x3c, !PT ;  /* 0x0000003d063d7212 */ /* 0x000fe200078e3cff */
[----:B------:R-:W-:Y:S01]  /*0910*/  IMAD.IADD R17, R58, 0x1, -R17 ;  /* 0x000000013a117824 */ /* 0x000fe200078e0a11 */
[----:B------:R-:W-:Y:S01]  /*0920*/  LOP3.LUT R56, R9, 0x8, R56, 0xf8, !PT ;  /* 0x0000000809387812 */ /* 0x000fe200078ef838 */
[----:B------:R-:W-:Y:S01]  /*0930*/  STS.128 [R63+0xa000], R44 ;  /* 0x00a0002c3f007388 */ /* 0x000fe20000000c00 */
[----:B------:R-:W-:Y:S01]  /*0940*/  SHF.R.U32.HI R9, RZ, 0x3, R9 ;  /* 0x00000003ff097819 */ /* 0x000fe20000011609 */
[----:B------:R-:W-:-:S02]  /*0950*/  IMAD.IADD R6, R8, 0x1, R61 ;  /* 0x0000000108067824 */ /* 0x000fc400078e023d */
[----:B------:R-:W-:Y:S01]  /*0960*/  STS.128 [R63+0xb000], R48 ;  /* 0x00b000303f007388 */ /* 0x000fe20000000c00 */
[----:B------:R-:W-:Y:S01]  /*0970*/  LOP3.LUT R56, R56, R9, RZ, 0x3c, !PT ;  /* 0x0000000938387212 */ /* 0x000fe200078e3cff */
[----:B------:R-:W-:Y:S01]  /*0980*/  IMAD R17, R17, 0x10, R54 ;  /* 0x0000001011117824 */ /* 0x000fe200078e0236 */
[----:B------:R-:W-:Y:S06]  /*0990*/  BAR.SYNC.DEFER_BLOCKING 0x0 ;  /* 0x0000000000007b1d */ /* 0x000fec0000010000 */
[----:B------:R-:W0:Y:S04]  /*09a0*/  LDS R5, [R53+UR4] ;  /* 0x0000000435057984 */ /* 0x000e280008000800 */
[----:B------:R-:W1:Y:S04]  /*09b0*/  LDS R7, [R53+UR4+0x400] ;  /* 0x0004000435077984 */ /* 0x000e680008000800 */
[----:B------:R-:W2:Y:S04]  /*09c0*/  LDS R10, [R53+UR4+0x800] ;  /* 0x00080004350a7984 */ /* 0x000ea80008000800 */
        /* <DEDUP_REMOVED lines=10> */
[----:B-1----:R-:W-:Y:S01]  /*0a70*/  FMUL.FTZ R9, R7, UR5 ;  /* 0x0000000507097c20 */ /* 0x002fe20008410000 */
[----:B------:R-:W-:Y:S02]  /*0a80*/  IMAD.IADD R7, R56, 0x1, R17 ;  /* 0x0000000138077824 */ /* 0x000fe400078e0211 */
[----:B------:R-:W1:Y:S01]  /*0a90*/  LDS R20, [R53+UR4+0x2000] ;  /* 0x0020000435147984 */ /* 0x000e620008000800 */
[----:B--2---:R-:W-:Y:S01]  /*0aa0*/  FMUL.FTZ R10, R10, UR5 ;  /* 0x000000050a0a7c20 */ /* 0x004fe20008410000 */
[----:B------:R-:W-:Y:S02]  /*0ab0*/  F2FP.BF16.F32.PACK_AB R8, R9, R8 ;  /* 0x000000080908723e */ /* 0x000fe400000010ff */
[----:B------:R-:W2:Y:S01]  /*0ac0*/  LDS R21, [R53+UR4+0x2400] ;  /* 0x0024000435157984 */ /* 0x000ea20008000800 */
[----:B---3--:R-:W-:-:S03]  /*0ad0*/  FMUL.FTZ R11, R11, UR5 ;  /* 0x000000050b0b7c20 */ /* 0x008fc60008410000 */
[----:B------:R-:W3:Y:S01]  /*0ae0*/  LDS R24, [R53+UR4+0x3000] ;  /* 0x0030000435187984 */ /* 0x000ee20008000800 */
[----:B----4-:R-:W-:Y:S01]  /*0af0*/  FMUL.FTZ R12, R12, UR5 ;  /* 0x000000050c0c7c20 */ /* 0x010fe20008410000 */
[----:B------:R-:W-:Y:S02]  /*0b00*/  F2FP.BF16.F32.PACK_AB R9, R11, R10 ;  /* 0x0000000a0b09723e */ /* 0x000fe400000010ff */
[----:B------:R-:W4:Y:S01]  /*0b10*/  LDS R32, [R53+UR4+0x3c00] ;  /* 0x003c000435207984 */ /* 0x000f220008000800 */
[----:B-----5:R-:W-:-:S03]  /*0b20*/  FMUL.FTZ R13, R13, UR5 ;  /* 0x000000050d0d7c20 */ /* 0x020fc60008410000 */
[----:B------:R-:W5:Y:S01]  /*0b30*/  LDS R41, [R53+UR4+0x4000] ;  /* 0x0040000435297984 */ /* 0x000f620008000800 */
[----:B------:R-:W-:Y:S01]  /*0b40*/  FMUL.FTZ R14, R14, UR5 ;  /* 0x000000050e0e7c20 */ /* 0x000fe20008410000 */
[----:B------:R-:W-:Y:S02]  /*0b50*/  F2FP.BF16.F32.PACK_AB R10, R13, R12 ;  /* 0x0000000c0d0a723e */ /* 0x000fe400000010ff */
[----:B------:R-:W5:Y:S01]  /*0b60*/  LDS R42, [R53+UR4+0x4400] ;  /* 0x00440004352a7984 */ /* 0x000f620008000800 */
[----:B------:R-:W-:-:S03]  /*0b70*/  FMUL.FTZ R15, R15, UR5 ;  /* 0x000000050f0f7c20 */ /* 0x000fc60008410000 */
        /* <DEDUP_REMOVED lines=9> */
[----:B0-----:R-:W-:-:S03]  /*0c10*/  FMUL.FTZ R38, R31, UR5 ;  /* 0x000000051f267c20 */ /* 0x001fc60008410000 */
[----:B------:R-:W0:Y:S01]  /*0c20*/  LDS R15, [R53+UR4+0x5c00] ;  /* 0x005c0004350f7984 */ /* 0x000e220008000800 */
[----:B-1----:R-:W-:-:S03]  /*0c30*/  FMUL.FTZ R20, R20, UR5 ;  /* 0x0000000514147c20 */ /* 0x002fc60008410000 */
[----:B------:R-:W1:Y:S01]  /*0c40*/  LDS R16, [R53+UR4+0x6000] ;  /* 0x0060000435107984 */ /* 0x000e620008000800 */
[----:B--2---:R-:W-:-:S03]  /*0c50*/  FMUL.FTZ R25, R21, UR5 ;  /* 0x0000000515197c20 */ /* 0x004fc60008410000 */
[----:B------:R-:W2:Y:S01]  /*0c60*/  LDS R17, [R53+UR4+0x6400] ;  /* 0x0064000435117984 */ /* 0x000ea20008000800 */
[----:B---3--:R-:W-:Y:S01]  /*0c70*/  FMUL.FTZ R24, R24, UR5 ;  /* 0x0000000518187c20 */ /* 0x008fe20008410000 */
[----:B------:R-:W-:Y:S02]  /*0c80*/  F2FP.BF16.F32.PACK_AB R20, R25, R20 ;  /* 0x000000141914723e */ /* 0x000fe400000010ff */
[----:B------:R-:W3:Y:S01]  /*0c90*/  LDS R47, [R53+UR4+0x4c00] ;  /* 0x004c0004352f7984 */ /* 0x000ee20008000800 */
[----:B----4-:R-:W-:Y:S01]  /*0ca0*/  FMUL.FTZ R35, R32, UR5 ;  /* 0x0000000520237c20 */ /* 0x010fe20008410000 */
[----:B------:R-:W-:Y:S02]  /*0cb0*/  F2FP.BF16.F32.PACK_AB R27, R29, R24 ;  /* 0x000000181d1b723e */ /* 0x000fe400000010ff */
[----:B------:R-:W4:Y:S01]  /*0cc0*/  LDS R18, [R53+UR4+0x6800] ;  /* 0x0068000435127984 */ /* 0x000f220008000800 */
[----:B-----5:R-:W-:Y:S01]  /*0cd0*/  FMUL.FTZ R44, R41, UR5 ;  /* 0x00000005292c7c20 */ /* 0x020fe20008410000 */
[----:B------:R-:W-:-:S02]  /*0ce0*/  F2FP.BF16.F32.PACK_AB R38, R35, R38 ;  /* 0x000000262326723e */ /* 0x000fc400000010ff */
        /* <DEDUP_REMOVED lines=15> */
[----:B-1----:R-:W-:Y:S01]  /*0de0*/  FMUL.FTZ R16, R16, UR5 ;  /* 0x0000000510107c20 */ /* 0x002fe20008410000 */
[----:B------:R-:W-:Y:S02]  /*0df0*/  F2FP.BF16.F32.PACK_AB R13, R15, R14 ;  /* 0x0000000e0f0d723e */ /* 0x000fe400000010ff */
        /* <DEDUP_REMOVED lines=24> */
[----:B0-----:R-:W-:Y:S01]  /*0f80*/  FMUL.FTZ R46, R23, UR5 ;  /* 0x00000005172e7c20 */ /* 0x001fe20008410000 */
[----:B------:R-:W-:Y:S02]  /*0f90*/  LEA R23, R7, UR4, 0x1 ;  /* 0x0000000407177c11 */ /* 0x000fe4000f8e08ff */
[----:B------:R-:W0:Y:S01]  /*0fa0*/  LDS R37, [R53+UR4+0xb000] ;  /* 0x00b0000435257984 */ /* 0x000e220008000800 */
[----:B-1----:R-:W-:Y:S01]  /*0fb0*/  FMUL.FTZ R24, R24, UR5 ;  /* 0x0000000518187c20 */ /* 0x002fe20008410000 */
[----:B------:R-:W-:-:S02]  /*0fc0*/  F2FP.BF16.F32.PACK_AB R21, R46, R21 ;  /* 0x000000152e15723e */ /* 0x000fc400000010ff */
[----:B------:R-:W1:Y:S01]  /*0fd0*/  LDS R42, [R53+UR4+0xb400] ;  /* 0x00b40004352a7984 */ /* 0x000e620008000800 */
[----:B--2---:R-:W-:Y:S01]  /*0fe0*/  FMUL.FTZ R29, R29, UR5 ;  /* 0x000000051d1d7c20 */ /* 0x004fe20008410000 */
[----:B------:R-:W-:Y:S02]  /*0ff0*/  IADD3 R7, R4, 0x80, RZ ;  /* 0x0000008004077810 */ /* 0x000fe40007ffe0ff */
[----:B------:R-:W2:Y:S01]  /*1000*/  LDS R41, [R53+UR4+0xb800] ;  /* 0x00b8000435297984 */ /* 0x000ea20008000800 */
[----:B---3--:R-:W-:Y:S01]  /*1010*/  FMUL.FTZ R25, R25, UR5 ;  /* 0x0000000519197c20 */ /* 0x008fe20008410000 */
[----:B------:R-:W-:Y:S02]  /*1020*/  F2FP.BF16.F32.PACK_AB R24, R29, R24 ;  /* 0x000000181d18723e */ /* 0x000fe400000010ff */
[----:B------:R-:W3:Y:S01]  /*1030*/  LDS R43, [R53+UR4+0xbc00] ;  /* 0x00bc0004352b7984 */ /* 0x000ee20008000800 */
[----:B----4-:R-:W-:Y:S01]  /*1040*/  FMUL.FTZ R28, R28, UR5 ;  /* 0x000000051c1c7c20 */ /* 0x010fe20008410000 */
[----:B-----5:R-:W-:-:S02]  /*1050*/  FMUL.FTZ R32, R32, UR5 ;  /* 0x0000000520207c20 */ /* 0x020fc40008410000 */
[----:B------:R-:W-:Y:S02]  /*1060*/  STS [R23+0xf400], R21 ;  /* 0x00f4001517007388 */ /* 0x000fe40000000800 */
[----:B------:R-:W-:Y:S01]  /*1070*/  F2FP.BF16.F32.PACK_AB R25, R28, R25 ;  /* 0x000000191c19723e */ /* 0x000fe200000010ff */
[----:B------:R-:W-:Y:S01]  /*1080*/  FMUL.FTZ R19, R34, UR5 ;  /* 0x0000000522137c20 */ /* 0x000fe20008410000 */
[----:B------:R-:W-:Y:S01]  /*1090*/  STS [R23+0xc000], R8 ;  /* 0x00c0000817007388 */ /* 0x000fe20000000800 */
[----:B------:R-:W-:-:S03]  /*10a0*/  FMUL.FTZ R36, R36, UR5 ;  /* 0x0000000524247c20 */ /* 0x000fc60008410000 */
[----:B------:R-:W-:Y:S01]  /*10b0*/  F2FP.BF16.F32.PACK_AB R19, R19, R32 ;  /* 0x000000201313723e */ /* 0x000fe200000010ff */
[----:B------:R-:W-:Y:S01]  /*10c0*/  STS [R23+0xc100], R9 ;  /* 0x00c1000917007388 */ /* 0x000fe20000000800 */
[----:B------:R-:W-:-:S03]  /*10d0*/  FMUL.FTZ R17, R40, UR5 ;  /* 0x0000000528117c20 */ /* 0x000fc60008410000 */
[----:B------:R4:W-:Y:S01]  /*10e0*/  STS [R23+0xd000], R20 ;  /* 0x00d0001417007388 */ /* 0x0009e20000000800 */
[----:B------:R-:W-:Y:S01]  /*10f0*/  FMUL.FTZ R35, R35, UR5 ;  /* 0x0000000523237c20 */ /* 0x000fe20008410000 */
[----:B------:R-:W-:Y:S02]  /*1100*/  F2FP.BF16.F32.PACK_AB R17, R17, R36 ;  /* 0x000000241111723e */ /* 0x000fe400000010ff */
[----:B------:R1:W-:Y:S01]  /*1110*/  STS [R23+0xd100], R22 ;  /* 0x00d1001617007388 */ /* 0x0003e20000000800 */
[----:B------:R-:W-:-:S03]  /*1120*/  FMUL.FTZ R16, R39, UR5 ;  /* 0x0000000527107c20 */ /* 0x000fc60008410000 */
[----:B------:R3:W-:Y:S01]  /*1130*/  STS [R23+0xc400], R10 ;  /* 0x00c4000a17007388 */ /* 0x0007e20000000800 */
[----:B0-----:R-:W-:Y:S01]  /*1140*/  FMUL.FTZ R37, R37, UR5 ;  /* 0x0000000525257c20 */ /* 0x001fe20008410000 */
[----:B------:R-:W-:Y:S02]  /*1150*/  F2FP.BF16.F32.PACK_AB R16, R16, R35 ;  /* 0x000000231010723e */ /* 0x000fe400000010ff */
[----:B------:R0:W-:Y:S01]  /*1160*/  STS [R23+0xc500], R11 ;  /* 0x00c5000b17007388 */ /* 0x0001e20000000800 */
[----:B----4-:R-:W-:Y:S02]  /*1170*/  VIADD R20, R4, 0x40 ;  /* 0x0000004004147836 */ /* 0x010fe40000000000 */
[----:B-1----:R-:W-:Y:S01]  /*1180*/  FMUL.FTZ R42, R42, UR5 ;  /* 0x000000052a2a7c20 */ /* 0x002fe20008410000 */
[----:B------:R0:W-:Y:S01]  /*1190*/  STS [R23+0xd400], R27 ;  /* 0x00d4001b17007388 */ /* 0x0001e20000000800 */
[----:B--2---:R-:W-:-:S03]  /*11a0*/  FMUL.FTZ R41, R41, UR5 ;  /* 0x0000000529297c20 */ /* 0x004fc60008410000 */
[----:B------:R-:W-:Y:S01]  /*11b0*/  F2FP.BF16.F32.PACK_AB R37, R42, R37 ;  /* 0x000000252a25723e */ /* 0x000fe200000010ff */
[----:B------:R0:W-:Y:S01]  /*11c0*/  STS [R23+0xd500], R38 ;  /* 0x00d5002617007388 */ /* 0x0001e20000000800 */
[----:B---3--:R-:W-:Y:S01]  /*11d0*/  FMUL.FTZ R18, R43, UR5 ;  /* 0x000000052b127c20 */ /* 0x008fe20008410000 */
[----:B------:R-:W-:Y:S02]  /*11e0*/  UIADD3 UR5, UR4, 0xc000, URZ ;  /* 0x0000c00004057890 */ /* 0x000fe4000fffe03f */
[----:B------:R0:W-:Y:S02]  /*11f0*/  STS [R23+0xe000], R44 ;  /* 0x00e0002c17007388 */ /* 0x0001e40000000800 */
[----:B------:R-:W-:Y:S02]  /*1200*/  F2FP.BF16.F32.PACK_AB R18, R18, R41 ;  /* 0x000000291212723e */ /* 0x000fe400000010ff */
[----:B------:R0:W-:Y:S01]  /*1210*/  STS [R23+0xe100], R45 ;  /* 0x00e1002d17007388 */ /* 0x0001e20000000800 */
[----:B------:R-:W-:-:S02]  /*1220*/  LEA R21, R6, UR5, 0x1 ;  /* 0x0000000506157c11 */ /* 0x000fc4000f8e08ff */
[----:B------:R-:W-:Y:S01]  /*1230*/  LEA R6, R6, UR4, 0x1 ;  /* 0x0000000406067c11 */ /* 0x000fe2000f8e08ff */
[----:B------:R0:W-:Y:S04]  /*1240*/  STS [R23+0xf000], R14 ;  /* 0x00f0000e17007388 */ /* 0x0001e80000000800 */
        /* <DEDUP_REMOVED lines=11> */
[----:B------:R0:W-:Y:S01]  /*1300*/  STS [R23+0x11500], R18 ;  /* 0x0115001217007388 */ /* 0x0001e20000000800 */
[----:B------:R-:W-:Y:S06]  /*1310*/  BAR.SYNC.DEFER_BLOCKING 0x0 ;  /* 0x0000000000007b1d */ /* 0x000fec0000010000 */
[----:B------:R-:W-:Y:S05]  /*1320*/  @P1 BRA `(.L_x_68) ;  /* 0x0000000000741947 */ /* 0x000fea0003800000 */
[----:B0-----:R-:W0:Y:S01]  /*1330*/  LDC.64 R24, c[0x0][0x258] ;  /* 0x00009600ff187b82 */ /* 0x001e220000000a00 */
[----:B------:R-:W-:Y:S01]  /*1340*/  ULDC UR4, c[0x0][0x244] ;  /* 0x0000910000047ab9 */ /* 0x000fe20000000800 */
[----:B------:R-:W-:Y:S01]  /*1350*/  LDS.128 R16, [R21+0x4000] ;  /* 0x0040000015107984 */ /* 0x000fe20000000c00 */
[----:B------:R-:W-:Y:S01]  /*1360*/  ISETP.GE.AND P1, PT, R4, UR4, PT ;  /* 0x0000000404007c0c */ /* 0x000fe2000bf26270 */
[----:B------:R-:W-:Y:S01]  /*1370*/  ULDC.64 UR10, c[0x0][0x260] ;  /* 0x00009800000a7ab9 */ /* 0x000fe20000000a00 */
[----:B------:R-:W-:Y:S02]  /*1380*/  SHF.R.S32.HI R5, RZ, 0x1f, R4 ;  /* 0x0000001fff057819 */ /* 0x000fe40000011404 */
[----:B------:R-:W-:Y:S02]  /*1390*/  ISETP.GE.AND P2, PT, R20, UR4, PT ;  /* 0x0000000414007c0c */ /* 0x000fe4000bf46270 */
[----:B------:R-:W-:-:S07]  /*13a0*/  ISETP.GE.AND P3, PT, R7, UR4, PT ;  /* 0x0000000407007c0c */ /* 0x000fce000bf66270 */
[----:B------:R-:W1:Y:S01]  /*13b0*/  @!P1 LDS.128 R12, [R21] ;  /* 0x00000000150c9984 */ /* 0x000e620000000c00 */
[C---:B0-----:R-:W-:Y:S02]  /*13c0*/  IMAD R8, R24.reuse, UR9, RZ ;  /* 0x0000000918087c24 */ /* 0x041fe4000f8e02ff */
[----:B------:R-:W-:-:S04]  /*13d0*/  IMAD.WIDE.U32 R22, R24, UR8, R4 ;  /* 0x0000000818167c25 */ /* 0x000fc8000f8e0004 */
[----:B------:R-:W-:Y:S02]  /*13e0*/  IMAD R25, R25, UR8, R8 ;  /* 0x0000000819197c24 */ /* 0x000fe4000f8e0208 */
[----:B------:R0:W2:Y:S02]  /*13f0*/  LDS.128 R8, [R21+0x2000] ;  /* 0x0020000015087984 */ /* 0x0000a40000000c00 */
[----:B------:R-:W-:Y:S02]  /*1400*/  IMAD.IADD R23, R23, 0x1, R25 ;  /* 0x0000000117177824 */ /* 0x000fe400078e0219 */
[----:B------:R-:W-:Y:S02]  /*1410*/  IMAD R25, R0, UR10, RZ ;  /* 0x0000000a00197c24 */ /* 0x000fe4000f8e02ff */
[----:B------:R-:W-:-:S04]  /*1420*/  IMAD.WIDE.U32 R22, R52, UR10, R22 ;  /* 0x0000000a34167c25 */ /* 0x000fc8000f8e0016 */
[----:B------:R-:W-:Y:S01]  /*1430*/  IMAD R25, R52, UR11, R25 ;  /* 0x0000000b34197c24 */ /* 0x000fe2000f8e0219 */
[----:B------:R-:W-:-:S03]  /*1440*/  ULDC.64 UR10, c[0x0][0x250] ;  /* 0x00009400000a7ab9 */ /* 0x000fc60000000a00 */
[----:B------:R-:W-:Y:S02]  /*1450*/  IMAD.IADD R23, R23, 0x1, R25 ;  /* 0x0000000117177824 */ /* 0x000fe400078e0219 */
[----:B------:R-:W-:Y:S02]  /*1460*/  IMAD R25, R3, UR10, RZ ;  /* 0x0000000a03197c24 */ /* 0x000fe4000f8e02ff */
[----:B------:R-:W-:-:S04]  /*1470*/  IMAD.WIDE.U32 R22, R2, UR10, R22 ;  /* 0x0000000a02167c25 */ /* 0x000fc8000f8e0016 */
[----:B0-----:R-:W-:Y:S01]  /*1480*/  IMAD R21, R2, UR11, R25 ;  /* 0x0000000b02157c24 */ /* 0x001fe2000f8e0219 */
[----:B------:R-:W-:Y:S02]  /*1490*/  ULDC.64 UR10, c[0x0][0x238] ;  /* 0x00008e00000a7ab9 */ /* 0x000fe40000000a00 */
[----:B------:R-:W-:Y:S01]  /*14a0*/  LEA R24, P4, R22, UR10, 0x1 ;  /* 0x0000000a16187c11 */ /* 0x000fe2000f8808ff */
[----:B------:R-:W-:-:S05]  /*14b0*/  IMAD.IADD R21, R23, 0x1, R21 ;  /* 0x0000000117157824 */ /* 0x000fca00078e0215 */
[----:B------:R-:W-:-:S05]  /*14c0*/  LEA.HI.X R25, R22, UR11, R21, 0x1, P4 ;  /* 0x0000000b16197c11 */ /* 0x000fca000a0f0c15 */
[----:B-1----:R1:W-:Y:S04]  /*14d0*/  @!P1 STG.E.128 desc[UR6][R24.64], R12 ;  /* 0x0000000c18009986 */ /* 0x0023e8000c101d06 */
[----:B--2---:R1:W-:Y:S04]  /*14e0*/  @!P2 STG.E.128 desc[UR6][R24.64+0x80], R8 ;  /* 0x000080081800a986 */ /* 0x0043e8000c101d06 */
[----:B------:R1:W-:Y:S02]  /*14f0*/  @!P3 STG.E.128 desc[UR6][R24.64+0x100], R16 ;  /* 0x000100101800b986 */ /* 0x0003e4000c101d06 */
.L_x_68:
[----:B------:R-:W-:Y:S05]  /*1500*/  BSYNC B0 ;  /* 0x0000000000007941 */ /* 0x000fea0003800000 */
.L_x_67:
[----:B------:R-:W-:Y:S05]  /*1510*/  @P0 EXIT ;  /* 0x000000000000094d */ /* 0x000fea0003800000 */
[----:B-1----:R-:W1:Y:S01]  /*1520*/  LDC.64 R8, c[0x0][0x258] ;  /* 0x00009600ff087b82 */ /* 0x002e620000000a00 */
[----:B------:R-:W-:Y:S01]  /*1530*/  SHF.R.S32.HI R5, RZ, 0x1f, R4 ;  /* 0x0000001fff057819 */ /* 0x000fe20000011404 */
[----:B------:R-:W-:Y:S01]  /*1540*/  ULDC.64 UR4, c[0x0][0x260] ;  /* 0x0000980000047ab9 */ /* 0x000fe20000000a00 */
[----:B0-----:R-:W0:Y:S01]  /*1550*/  LDS.128 R12, [R6+0xc400] ;  /* 0x00c40000060c7984 */ /* 0x001e220000000c00 */
[----:B------:R-:W-:Y:S01]  /*1560*/  IMAD R19, R0, UR4, RZ ;  /* 0x0000000400137c24 */ /* 0x000fe2000f8e02ff */
[----:B------:R-:W-:-:S03]  /*1570*/  ULDC.64 UR10, c[0x0][0x238] ;  /* 0x00008e00000a7ab9 */ /* 0x000fc60000000a00 */
[----:B------:R-:W-:Y:S02]  /*1580*/  IMAD R21, R52, UR5, R19 ;  /* 0x0000000534157c24 */ /* 0x000fe4000f8e0213 */
[C---:B-1----:R-:W-:Y:S02]  /*1590*/  IMAD R10, R8.reuse, UR9, RZ ;  /* 0x00000009080a7c24 */ /* 0x042fe4000f8e02ff */
[----:B------:R-:W-:-:S04]  /*15a0*/  IMAD.WIDE.U32 R16, R8, UR8, R4 ;  /* 0x0000000808107c25 */ /* 0x000fc8000f8e0004 */
[----:B------:R-:W-:Y:S02]  /*15b0*/  IMAD R5, R9, UR8, R10 ;  /* 0x0000000809057c24 */ /* 0x000fe4000f8e020a */
[----:B------:R-:W1:Y:S02]  /*15c0*/  LDS.128 R8, [R6+0xe400] ;  /* 0x00e4000006087984 */ /* 0x000e640000000c00 */
[----:B------:R-:W-:Y:S01]  /*15d0*/  IMAD.IADD R17, R17, 0x1, R5 ;  /* 0x0000000111117824 */ /* 0x000fe200078e0205 */
[----:B------:R-:W-:Y:S01]  /*15e0*/  IADD3 R5, P0, R2, 0x20, RZ ;  /* 0x0000002002057810 */ /* 0x000fe20007f1e0ff */
[----:B------:R-:W-:-:S03]  /*15f0*/  IMAD.WIDE.U32 R52, R52, UR4, R16 ;  /* 0x0000000434347c25 */ /* 0x000fc6000f8e0010 */
[----:B------:R-:W-:Y:S01]  /*1600*/  IADD3.X R2, RZ, R3, RZ, P0, !PT ;  /* 0x00000003ff027210 */ /* 0x000fe200007fe4ff */
[----:B------:R2:W3:Y:S01]  /*1610*/  LDS.128 R16, [R6+0x10400] ;  /* 0x0104000006107984 */ /* 0x0004e20000000c00 */
[----:B------:R-:W-:Y:S01]  /*1620*/  ULDC.64 UR4, c[0x0][0x250] ;  /* 0x0000940000047ab9 */ /* 0x000fe20000000a00 */
[----:B------:R-:W-:Y:S02]  /*1630*/  IMAD.IADD R53, R53, 0x1, R21 ;  /* 0x0000000135357824 */ /* 0x000fe400078e0215 */
[----:B------:R-:W-:-:S04]  /*1640*/  IMAD R2, R2, UR4, RZ ;  /* 0x0000000402027c24 */ /* 0x000fc8000f8e02ff */
[C---:B------:R-:W-:Y:S02]  /*1650*/  IMAD R21, R5.reuse, UR5, R2 ;  /* 0x0000000505157c24 */ /* 0x040fe4000f8e0202 */
[----:B------:R-:W-:Y:S01]  /*1660*/  IMAD.WIDE.U32 R2, R5, UR4, R52 ;  /* 0x0000000405027c25 */ /* 0x000fe2000f8e0034 */
[----:B------:R-:W-:Y:S02]  /*1670*/  ULDC UR4, c[0x0][0x244] ;  /* 0x0000910000047ab9 */ /* 0x000fe40000000800 */
[----:B------:R-:W-:Y:S01]  /*1680*/  ISETP.GE.AND P1, PT, R4, UR4, PT ;  /* 0x0000000404007c0c */ /* 0x000fe2000bf26270 */
[----:B------:R-:W-:Y:S01]  /*1690*/  IMAD.IADD R3, R3, 0x1, R21 ;  /* 0x0000000103037824 */ /* 0x000fe200078e0215 */
[----:B------:R-:W-:Y:S02]  /*16a0*/  LEA R4, P0, R2, UR10, 0x1 ;  /* 0x0000000a02047c11 */ /* 0x000fe4000f8008ff */
[----:B------:R-:W-:Y:S02]  /*16b0*/  ISETP.GE.AND P2, PT, R20, UR4, PT ;  /* 0x0000000414007c0c */ /* 0x000fe4000bf46270 */
[----:B------:R-:W-:-:S02]  /*16c0*/  LEA.HI.X R5, R2, UR11, R3, 0x1, P0 ;  /* 0x0000000b02057c11 */ /* 0x000fc400080f0c03 */
[----:B------:R-:W-:-:S05]  /*16d0*/  ISETP.GE.AND P0, PT, R7, UR4, PT ;  /* 0x0000000407007c0c */ /* 0x000fca000bf06270 */
[----:B0-----:R2:W-:Y:S04]  /*16e0*/  @!P1 STG.E.128 desc[UR6][R4.64], R12 ;  /* 0x0000000c04009986 */ /* 0x0015e8000c101d06 */
[----:B-1----:R2:W-:Y:S04]  /*16f0*/  @!P2 STG.E.128 desc[UR6][R4.64+0x80], R8 ;  /* 0x000080080400a986 */ /* 0x0025e8000c101d06 */
[----:B------:R-:W-:Y:S05]  /*1700*/  @P0 EXIT ;  /* 0x000000000000094d */ /* 0x000fea0003800000 */
[----:B---3--:R-:W-:Y:S01]  /*1710*/  STG.E.128 desc[UR6][R4.64+0x100], R16 ;  /* 0x0001001004007986 */ /* 0x008fe2000c101d06 */
[----:B------:R-:W-:Y:S05]  /*1720*/  EXIT ;  /* 0x000000000000794d */ /* 0x000fea0003800000 */
.L_x_69:
        /* <DEDUP_REMOVED lines=13> */
.L_x_140:


//--------------------- .text._ZN7cutlass13device_kernelIN5flash19enable_sm80_to_sm89INS1_16FlashAttnBwdSm80INS1_25CollectiveMainloopBwdSm80ILi2ELi1EN4cute5tupleIJNS5_1CILi64EEENS7_ILi80EEENS7_ILi192EEEEEENS_10bfloat16_tEfNS_4arch4Sm80ELb1ELb0ELb1ELb1ELb1ELb0ELb1ELb0ELi2ELi4ELi2ELi2ELb0EEENS1_24CollectiveEpilogueBwdGQAISB_fSE_Li256ELb1ELb1EEENS1_25SingleTileBwdLPTSchedulerILb1ELi80ELb1EEEEEEEEEvNT_6ParamsE --------------------------
	.section	.text._ZN7cutlass13device_kernelIN5flash19enable_sm80_to_sm89INS1_16FlashAttnBwdSm80INS1_25CollectiveMainloopBwdSm80ILi2ELi1EN4cute5tupleIJNS5_1CILi64EEENS7_ILi80EEENS7_ILi192EEEEEENS_10bfloat16_tEfNS_4arch4Sm80ELb1ELb0ELb1ELb1ELb1ELb0ELb1ELb0ELi2ELi4ELi2ELi2ELb0EEENS1_24CollectiveEpilogueBwdGQAISB_fSE_Li256ELb1ELb1EEENS1_25SingleTileBwdLPTSchedulerILb1ELi80ELb1EEEEEEEEEvNT_6ParamsE,"ax",@progbits
	.align	128
.text._ZN7cutlass13device_kernelIN5flash19enable_sm80_to_sm89INS1_16FlashAttnBwdSm80INS1_25CollectiveMainloopBwdSm80ILi2ELi1EN4cute5tupleIJNS5_1CILi64EEENS7_ILi80EEENS7_ILi192EEEEEENS_10bfloat16_tEfNS_4arch4Sm80ELb1ELb0ELb1ELb1ELb1ELb0ELb1ELb0ELi2ELi4ELi2ELi2ELb0EEENS1_24CollectiveEpilogueBwdGQAISB_fSE_Li256ELb1ELb1EEENS1_25SingleTileBwdLPTSchedulerILb1ELi80ELb1EEEEEEEEEvNT_6ParamsE:
        .type           _ZN7cutlass13device_kernelIN5flash19enable_sm80_to_sm89INS1_16FlashAttnBwdSm80INS1_25CollectiveMainloopBwdSm80ILi2ELi1EN4cute5tupleIJNS5_1CILi64EEENS7_ILi80EEENS7_ILi192EEEEEENS_10bfloat16_tEfNS_4arch4Sm80ELb1ELb0ELb1ELb1ELb1ELb0ELb1ELb0ELi2ELi4ELi2ELi2ELb0EEENS1_24CollectiveEpilogueBwdGQAISB_fSE_Li256ELb1ELb1EEENS1_25SingleTileBwdLPTSchedulerILb1ELi80ELb1EEEEEEEEEvNT_6ParamsE,@function
        .size           _ZN7cutlass13device_kernelIN5flash19enable_sm80_to_sm89INS1_16FlashAttnBwdSm80INS1_25CollectiveMainloopBwdSm80ILi2ELi1EN4cute5tupleIJNS5_1CILi64EEENS7_ILi80EEENS7_ILi192EEEEEENS_10bfloat16_tEfNS_4arch4Sm80ELb1ELb0ELb1ELb1ELb1ELb0ELb1ELb0ELi2ELi4ELi2ELi2ELb0EEENS1_24CollectiveEpilogueBwdGQAISB_fSE_Li256ELb1ELb1EEENS1_25SingleTileBwdLPTSchedulerILb1ELi80ELb1EEEEEEEEEvNT_6ParamsE,(.L_x_141 - _ZN7cutlass13device_kernelIN5flash19enable_sm80_to_sm89INS1_16FlashAttnBwdSm80INS1_25CollectiveMainloopBwdSm80ILi2ELi1EN4cute5tupleIJNS5_1CILi64EEENS7_ILi80EEENS7_ILi192EEEEEENS_10bfloat16_tEfNS_4arch4Sm80ELb1ELb0ELb1ELb1ELb1ELb0ELb1ELb0ELi2ELi4ELi2ELi2ELb0EEENS1_24CollectiveEpilogueBwdGQAISB_fSE_Li256ELb1ELb1EEENS1_25SingleTileBwdLPTSchedulerILb1ELi80ELb1EEEEEEEEEvNT_6ParamsE)
        .other          _ZN7cutlass13device_kernelIN5flash19enable_sm80_to_sm89INS1_16FlashAttnBwdSm80INS1_25CollectiveMainloopBwdSm80ILi2ELi1EN4cute5tupleIJNS5_1CILi64EEENS7_ILi80EEENS7_ILi192EEEEEENS_10bfloat16_tEfNS_4arch4Sm80ELb1ELb0ELb1ELb1ELb1ELb0ELb1ELb0ELi2ELi4ELi2ELi2ELb0EEENS1_24CollectiveEpilogueBwdGQAISB_fSE_Li256ELb1ELb1EEENS1_25SingleTileBwdLPTSchedulerILb1ELi80ELb1EEEEEEEEEvNT_6ParamsE,@"STO_CUDA_ENTRY STV_DEFAULT"
_ZN7cutlass13device_kernelIN5flash19enable_sm80_to_sm89INS1_16FlashAttnBwdSm80INS1_25CollectiveMainloopBwdSm80ILi2ELi1EN4cute5tupleIJNS5_1CILi64EEENS7_ILi80EEENS7_ILi192EEEEEENS_10bfloat16_tEfNS_4arch4Sm80ELb1ELb0ELb1ELb1ELb1ELb0ELb1ELb0ELi2ELi4ELi2ELi2ELb0EEENS1_24CollectiveEpilogueBwdGQAISB_fSE_Li256ELb1ELb1EEENS1_25SingleTileBwdLPTSchedulerILb1ELi80ELb1EEEEEEEEEvNT_6ParamsE:
[----:B------:R-:W-:Y:S01]  /*0000*/  LDC R1, c[0x0][0x28] ;  /* 0x00000a00ff017b82 */ /* 0x000fe20000000800 */
[----:B------:R-:W-:Y:S05]  /*0010*/  EXIT ;  /* 0x000000000000794d */ /* 0x000fea0003800000 */
.L_x_70:
        /* <DEDUP_REMOVED lines=14> */
.L_x_141:


//--------------------- .text._ZN7cutlass13device_kernelIN5flash22FlashAttnBwdPreprocessIN4cute5tupleIJNS3_1CILi64EEENS5_ILi192EEEEEENS_10bfloat16_tEfNS_4arch4Sm80ELb1ELb1EEEEEvNT_6ParamsE --------------------------
	.section	.text._ZN7cutlass13device_kernelIN5flash22FlashAttnBwdPreprocessIN4cute5tupleIJNS3_1CILi64EEENS5_ILi192EEEEEENS_10bfloat16_tEfNS_4arch4Sm80ELb1ELb1EEEEEvNT_6ParamsE,"ax",@progbits
	.align	128
.text._ZN7cutlass13device_kernelIN5flash22FlashAttnBwdPreprocessIN4cute5tupleIJNS3_1CILi64EEENS5_ILi192EEEEEENS_10bfloat16_tEfNS_4arch4Sm80ELb1ELb1EEEEEvNT_6ParamsE:
        .type           _ZN7cutlass13device_kernelIN5flash22FlashAttnBwdPreprocessIN4cute5tupleIJNS3_1CILi64EEENS5_ILi192EEEEEENS_10bfloat16_tEfNS_4arch4Sm80ELb1ELb1EEEEEvNT_6ParamsE,@function
        .size           _ZN7cutlass13device_kernelIN5flash22FlashAttnBwdPreprocessIN4cute5tupleIJNS3_1CILi64EEENS5_ILi192EEEEEENS_10bfloat16_tEfNS_4arch4Sm80ELb1ELb1EEEEEvNT_6ParamsE,(.L_x_142 - _ZN7cutlass13device_kernelIN5flash22FlashAttnBwdPreprocessIN4cute5tupleIJNS3_1CILi64EEENS5_ILi192EEEEEENS_10bfloat16_tEfNS_4arch4Sm80ELb1ELb1EEEEEvNT_6ParamsE)
        .other          _ZN7cutlass13device_kernelIN5flash22FlashAttnBwdPreprocessIN4cute5tupleIJNS3_1CILi64EEENS5_ILi192EEEEEENS_10bfloat16_tEfNS_4arch4Sm80ELb1ELb1EEEEEvNT_6ParamsE,@"STO_CUDA_ENTRY STV_DEFAULT"
_ZN7cutlass13device_kernelIN5flash22FlashAttnBwdPreprocessIN4cute5tupleIJNS3_1CILi64EEENS5_ILi192EEEEEENS_10bfloat16_tEfNS_4arch4Sm80ELb1ELb1EEEEEvNT_6ParamsE:
[----:B------:R-:W-:Y:S08]  /*0000*/  LDC R1, c[0x0][0x28] ;  /* 0x00000a00ff017b82 */ /* 0x000ff00000000800 */
[----:B------:R-:W0:Y:S01]  /*0010*/  LDC.64 R4, c[0x0][0x2f8] ;  /* 0x0000be00ff047b82 */ /* 0x000e220000000a00 */
[----:B------:R-:W1:Y:S01]  /*0020*/  S2R R66, SR_CTAID.Z ;  /* 0x0000000000427919 */ /* 0x000e620000002700 */
[----:B------:R-:W-:-:S06]  /*0030*/  ULDC.64 UR4, c[0x0][0x208] ;  /* 0x0000820000047ab9 */ /* 0x000fcc0000000a00 */
[----:B------:R-:W2:Y:S08]  /*0040*/  LDC.64 R8, c[0x0][0x2f0] ;  /* 0x0000bc00ff087b82 */ /* 0x000eb00000000a00 */
[----:B------:R-:W1:Y:S01]  /*0050*/  LDC.64 R2, c[0x0][0x2f0] ;  /* 0x0000bc00ff027b82 */ /* 0x000e620000000a00 */
[----:B0-----:R-:W-:-:S04]  /*0060*/  ISETP.NE.U32.AND P2, PT, R4, RZ, PT ;  /* 0x000000ff0400720c */ /* 0x001fc80003f45070 */
[----:B------:R-:W-:-:S03]  /*0070*/  ISETP.NE.AND.EX P2, PT, R5, RZ, PT, P2 ;  /* 0x000000ff0500720c */ /* 0x000fc60003f45320 */
[----:B------:R-:W0:Y:S01]  /*0080*/  LDC R67, c[0x0][0x218] ;  /* 0x00008600ff437b82 */ /* 0x000e220000000800 */
[----:B--2---:R-:W-:-:S04]  /*0090*/  ISETP.NE.U32.AND P0, PT, R8, RZ, PT ;  /* 0x000000ff0800720c */ /* 0x004fc80003f05070 */
[----:B------:R-:W-:Y:S01]  /*00a0*/  ISETP.NE.AND.EX P0, PT, R9, RZ, PT, P0 ;  /* 0x000000ff0900720c */ /* 0x000fe20003f05300 */
[----:B-1----:R-:W-:-:S04]  /*00b0*/  IMAD.WIDE R2, R66, 0x4, R2 ;  /* 0x0000000442027825 */ /* 0x002fc800078e0202 */
[----:B------:R-:W1:Y:S08]  /*00c0*/  @P2 LDC.64 R4, c[0x0][0x2f8] ;  /* 0x0000be00ff042b82 */ /* 0x000e700000000a00 */
[----:B------:R2:W5:Y:S01]  /*00d0*/  @P0 LDG.E R7, desc[UR4][R2.64] ;  /* 0x0000000402070981 */ /* 0x000562000c1e1900 */
[----:B-1----:R-:W-:-:S05]  /*00e0*/  @P2 IMAD.WIDE R4, R66, 0x4, R4 ;  /* 0x0000000442042825 */ /* 0x002fca00078e0204 */
[----:B0-----:R2:W5:Y:S01]  /*00f0*/  @P2 LDG.E R67, desc[UR4][R4.64] ;  /* 0x0000000404432981 */ /* 0x001562000c1e1900 */
[----:B------:R-:W-:Y:S01]  /*0100*/  ISETP.NE.U32.AND P1, PT, R8, RZ, PT ;  /* 0x000000ff0800720c */ /* 0x000fe20003f25070 */
[----:B------:R-:W0:Y:S01]  /*0110*/  S2UR UR6, SR_CTAID.Y ;  /* 0x00000000000679c3 */ /* 0x000e220000002600 */
[----:B------:R-:W1:Y:S02]  /*0120*/  S2R R61, SR_CTAID.X ;  /* 0x00000000003d7919 */ /* 0x000e640000002500 */
[----:B------:R-:W-:Y:S01]  /*0130*/  ISETP.NE.AND.EX P1, PT, R9, RZ, PT, P1 ;  /* 0x000000ff0900720c */ /* 0x000fe20003f25310 */
[----:B------:R-:W3:Y:S01]  /*0140*/  S2R R59, SR_TID.X ;  /* 0x00000000003b7919 */ /* 0x000ee20000002100 */
[----:B-1----:R-:W-:Y:S01]  /*0150*/  IMAD.SHL.U32 R60, R61, 0x40, RZ ;  /* 0x000000403d3c7824 */ /* 0x002fe200078e00ff */
[----:B0-2---:R-:W-:Y:S10]  /*0160*/  @P2 BRA `(.L_x_71) ;  /* 0x0000000000102947 */ /* 0x005ff40003800000 */
[----:B------:R-:W-:Y:S05]  /*0170*/  @!P0 BRA `(.L_x_71) ;  /* 0x00000000000c8947 */ /* 0x000fea0003800000 */
[----:B------:R-:W2:Y:S04]  /*0180*/  LDG.E R0, desc[UR4][R2.64] ;  /* 0x0000000402007981 */ /* 0x000ea8000c1e1900 */
[----:B-----5:R-:W2:Y:S02]  /*0190*/  LDG.E R67, desc[UR4][R2.64+0x4] ;  /* 0x0000040402437981 */ /* 0x020ea4000c1e1900 */
[----:B--2---:R-:W-:-:S07]  /*01a0*/  IMAD.IADD R67, R67, 0x1, -R0 ;  /* 0x0000000143437824 */ /* 0x004fce00078e0a00 */
.L_x_71:
[----:B-----5:R-:W-:-:S13]  /*01b0*/  ISETP.LE.AND P2, PT, R67, R60, PT ;  /* 0x0000003c4300720c */ /* 0x020fda0003f43270 */
[----:B------:R-:W-:Y:S05]  /*01c0*/  @P1 EXIT P2 ;  /* 0x000000000000194d */ /* 0x000fea0001000000 */
[----:B------:R-:W0:Y:S01]  /*01d0*/  LDC.64 R16, c[0x0][0x230] ;  /* 0x00008c00ff107b82 */ /* 0x000e220000000a00 */
[----:B---3--:R-:W-:Y:S01]  /*01e0*/  SHF.R.S32.HI R0, RZ, 0x1f, R59 ;  /* 0x0000001fff007819 */ /* 0x008fe2000001143b */
[----:B------:R-:W-:Y:S01]  /*01f0*/  IMAD.IADD R57, R67, 0x1, -R60 ;  /* 0x0000000143397824 */ /* 0x000fe200078e0a3c */
[----:B------:R-:W-:Y:S01]  /*0200*/  USHF.R.S32.HI UR7, URZ, 0x1f, UR6 ;  /* 0x0000001f3f077899 */ /* 0x000fe20008011406 */
[----:B------:R-:W-:Y:S02]  /*0210*/  CS2R R8, SRZ ;  /* 0x0000000000087805 */ /* 0x000fe4000001ff00 */
[----:B------:R-:W-:Y:S01]  /*0220*/  LEA.HI R56, R0, R59, RZ, 0x3 ;  /* 0x0000003b00387211 */ /* 0x000fe200078f18ff */
[----:B------:R-:W-:Y:S01]  /*0230*/  BSSY B0, `(.L_x_72) ;  /* 0x000002a000007945 */ /* 0x000fe20003800000 */
[----:B------:R-:W-:Y:S02]  /*0240*/  ISETP.GE.AND P2, PT, R59, R57, PT ;  /* 0x000000393b00720c */ /* 0x000fe40003f46270 */
[----:B------:R-:W-:-:S02]  /*0250*/  LOP3.LUT R58, R56, 0xfffffff8, RZ, 0xc0, !PT ;  /* 0xfffffff8383a7812 */ /* 0x000fc400078ec0ff */
[C---:B------:R-:W-:Y:S02]  /*0260*/  ISETP.GT.OR P2, PT, R59.reuse, 0x3f, P2 ;  /* 0x0000003f3b00780c */ /* 0x040fe40001744670 */
[-C--:B------:R-:W-:Y:S01]  /*0270*/  @P0 LEA R0, R66, R7.reuse, 0x6 ;  /* 0x0000000742000211 */ /* 0x080fe200078e30ff */
[----:B------:R-:W-:Y:S01]  /*0280*/  IMAD.IADD R58, R59, 0x1, -R58 ;  /* 0x000000013b3a7824 */ /* 0x000fe200078e0a3a */
[----:B------:R-:W-:Y:S02]  /*0290*/  @P0 MOV R8, R7 ;  /* 0x0000000700080202 */ /* 0x000fe40000000f00 */
[----:B------:R-:W-:Y:S01]  /*02a0*/  @P0 SHF.R.S32.HI R3, RZ, 0x1f, R0 ;  /* 0x0000001fff030819 */ /* 0x000fe20000011400 */
[----:B------:R-:W-:Y:S01]  /*02b0*/  IMAD.SHL.U32 R62, R58, 0x8, RZ ;  /* 0x000000083a3e7824 */ /* 0x000fe200078e00ff */
[----:B------:R-:W-:Y:S02]  /*02c0*/  SHF.R.S32.HI R56, RZ, 0x3, R56 ;  /* 0x00000003ff387819 */ /* 0x000fe40000011438 */
[----:B------:R-:W-:-:S02]  /*02d0*/  @P0 LEA.HI R0, R3, R0, RZ, 0x6 ;  /* 0x0000000003000211 */ /* 0x000fc400078f30ff */
[----:B------:R-:W-:Y:S01]  /*02e0*/  SHF.R.S32.HI R63, RZ, 0x1f, R62 ;  /* 0x0000001fff3f7819 */ /* 0x000fe2000001143e */
[----:B0-----:R-:W-:Y:S01]  /*02f0*/  IMAD R2, R16, UR7, RZ ;  /* 0x0000000710027c24 */ /* 0x001fe2000f8e02ff */
[----:B------:R-:W-:Y:S02]  /*0300*/  SHF.R.S32.HI R3, RZ, 0x1f, R66 ;  /* 0x0000001fff037819 */ /* 0x000fe40000011442 */
[----:B------:R-:W-:Y:S01]  /*0310*/  @P0 SHF.R.S32.HI R9, RZ, 0x1f, R7 ;  /* 0x0000001fff090819 */ /* 0x000fe20000011407 */
[----:B------:R-:W-:Y:S01]  /*0320*/  IMAD R17, R17, UR6, R2 ;  /* 0x0000000611117c24 */ /* 0x000fe2000f8e0202 */
[----:B------:R-:W-:Y:S01]  /*0330*/  IADD3 R64, P3, R56, R8, RZ ;  /* 0x0000000838407210 */ /* 0x000fe20007f7e0ff */
[----:B------:R-:W-:Y:S01]  /*0340*/  IMAD.WIDE.U32 R14, R16, UR6, R62 ;  /* 0x00000006100e7c25 */ /* 0x000fe2000f8e003e */
[----:B------:R-:W-:Y:S02]  /*0350*/  SEL R6, R66, RZ, !P1 ;  /* 0x000000ff42067207 */ /* 0x000fe40004800000 */
[----:B------:R-:W-:Y:S01]  /*0360*/  MOV R5, 0x7f800000 ;  /* 0x7f80000000057802 */ /* 0x000fe20000000f00 */
[----:B------:R-:W-:Y:S01]  /*0370*/  IMAD.MOV.U32 R7, RZ, RZ, RZ ;  /* 0x000000ffff077224 */ /* 0x000fe200078e00ff */
[----:B------:R-:W-:-:S02]  /*0380*/  SHF.R.S32.HI R4, RZ, 0x1f, R56 ;  /* 0x0000001fff047819 */ /* 0x000fc40000011438 */
[----:B------:R-:W-:Y:S01]  /*0390*/  SEL R3, R3, RZ, !P1 ;  /* 0x000000ff03037207 */ /* 0x000fe20004800000 */
[----:B------:R-:W-:Y:S06]  /*03a0*/  @P2 BRA `(.L_x_73) ;  /* 0x0000000000482947 */ /* 0x000fec0003800000 */
[----:B------:R-:W0:Y:S01]  /*03b0*/  LDC.64 R12, c[0x0][0x290] ;  /* 0x0000a400ff0c7b82 */ /* 0x000e220000000a00 */
[----:B------:R-:W-:Y:S01]  /*03c0*/  SHF.R.S32.HI R5, RZ, 0x1f, R60 ;  /* 0x0000001fff057819 */ /* 0x000fe2000001143c */
[----:B------:R-:W-:Y:S01]  /*03d0*/  ULDC.64 UR8, c[0x0][0x298] ;  /* 0x0000a60000087ab9 */ /* 0x000fe20000000a00 */
[--C-:B------:R-:W-:Y:S02]  /*03e0*/  SHF.R.S32.HI R2, RZ, 0x1f, R59.reuse ;  /* 0x0000001fff027819 */ /* 0x100fe4000001143b */
[----:B------:R-:W-:-:S04]  /*03f0*/  IADD3 R10, P1, P2, R8, R60, R59 ;  /* 0x0000003c080a7210 */ /* 0x000fc80007a3e03b */
[----:B------:R-:W-:Y:S01]  /*0400*/  IADD3.X R11, R9, R5, R2, P1, P2 ;  /* 0x00000005090b7210 */ /* 0x000fe20000fe4402 */
[C---:B0-----:R-:W-:Y:S02]  /*0410*/  IMAD R2, R12.reuse, UR7, RZ ;  /* 0x000000070c027c24 */ /* 0x041fe4000f8e02ff */
[----:B------:R-:W-:-:S04]  /*0420*/  IMAD.WIDE.U32 R10, R12, UR6, R10 ;  /* 0x000000060c0a7c25 */ /* 0x000fc8000f8e000a */
[----:B------:R-:W-:Y:S02]  /*0430*/  IMAD R5, R13, UR6, R2 ;  /* 0x000000060d057c24 */ /* 0x000fe4000f8e0202 */
        /* <DEDUP_REMOVED lines=8> */
[----:B------:R0:W5:Y:S04]  /*04c0*/  LDG.E R5, desc[UR4][R12.64] ;  /* 0x000000040c057981 */ /* 0x000168000c1e1900 */
.L_x_73:
[----:B------:R-:W-:Y:S05]  /*04d0*/  BSYNC B0 ;  /* 0x0000000000007941 */ /* 0x000fea0003800000 */
.L_x_72:
[----:B------:R-:W-:Y:S01]  /*04e0*/  @P0 LOP3.LUT R7, R0, 0xffffffc0, RZ, 0xc0, !PT ;  /* 0xffffffc000070812 */ /* 0x000fe200078ec0ff */
[----:B------:R-:W-:Y:S01]  /*04f0*/  ULDC.64 UR8, c[0x0][0x238] ;  /* 0x00008e0000087ab9 */ /* 0x000fe20000000a00 */
[C---:B------:R-:W-:Y:S01]  /*0500*/  ISETP.GE.AND P0, PT, R56.reuse, R57, PT ;  /* 0x000000393800720c */ /* 0x040fe20003f06270 */
[----:B------:R-:W-:Y:S01]  /*0510*/  IMAD R11, R3, UR8, RZ ;  /* 0x00000008030b7c24 */ /* 0x000fe2000f8e02ff */
[----:B------:R-:W-:Y:S01]  /*0520*/  IADD3 R15, R15, R17, RZ ;  /* 0x000000110f0f7210 */ /* 0x000fe20007ffe0ff */
[----:B------:R-:W-:Y:S01]  /*0530*/  VIADD R2, R56, 0x20 ;  /* 0x0000002038027836 */ /* 0x000fe20000000000 */
[----:B------:R-:W-:Y:S01]  /*0540*/  BSSY B0, `(.L_x_74) ;  /* 0x000003b000007945 */ /* 0x000fe20003800000 */
[C---:B------:R-:W-:Y:S01]  /*0550*/  IMAD R35, R6.reuse, UR9, R11 ;  /* 0x0000000906237c24 */ /* 0x040fe2000f8e020b */
[----:B------:R-:W-:Y:S01]  /*0560*/  CS2R R16, SRZ ;  /* 0x0000000000107805 */ /* 0x000fe2000001ff00 */
[----:B------:R-:W-:Y:S01]  /*0570*/  IMAD.WIDE.U32 R52, R6, UR8, R14 ;  /* 0x0000000806347c25 */ /* 0x000fe2000f8e000e */
[----:B------:R-:W-:-:S02]  /*0580*/  CS2R R10, SRZ ;  /* 0x00000000000a7805 */ /* 0x000fc4000001ff00 */
[----:B0-----:R-:W-:Y:S02]  /*0590*/  CS2R R12, SRZ ;  /* 0x00000000000c7805 */ /* 0x001fe4000001ff00 */
[----:B------:R-:W-:Y:S01]  /*05a0*/  CS2R R14, SRZ ;  /* 0x00000000000e7805 */ /* 0x000fe2000001ff00 */
[----:B------:R-:W-:Y:S01]  /*05b0*/  IMAD.X R65, R4, 0x1, R9, P3 ;  /* 0x0000000104417824 */ /* 0x000fe200018e0609 */
[----:B------:R-:W-:Y:S02]  /*05c0*/  CS2R R8, SRZ ;  /* 0x0000000000087805 */ /* 0x000fe4000001ff00 */
[----:B------:R-:W-:Y:S02]  /*05d0*/  CS2R R18, SRZ ;  /* 0x0000000000127805 */ /* 0x000fe4000001ff00 */
[----:B------:R-:W-:Y:S02]  /*05e0*/  CS2R R20, SRZ ;  /* 0x0000000000147805 */ /* 0x000fe4000001ff00 */
[----:B------:R-:W-:-:S02]  /*05f0*/  CS2R R22, SRZ ;  /* 0x0000000000167805 */ /* 0x000fc4000001ff00 */
[----:B------:R-:W-:Y:S02]  /*0600*/  CS2R R32, SRZ ;  /* 0x0000000000207805 */ /* 0x000fe4000001ff00 */
[----:B------:R-:W-:Y:S02]  /*0610*/  CS2R R28, SRZ ;  /* 0x00000000001c7805 */ /* 0x000fe4000001ff00 */
[----:B------:R-:W-:Y:S02]  /*0620*/  CS2R R24, SRZ ;  /* 0x0000000000187805 */ /* 0x000fe4000001ff00 */
[----:B------:R-:W-:Y:S02]  /*0630*/  CS2R R26, SRZ ;  /* 0x00000000001a7805 */ /* 0x000fe4000001ff00 */
[----:B------:R-:W-:Y:S02]  /*0640*/  ISETP.GE.AND P1, PT, R2, R57, PT ;  /* 0x000000390200720c */ /* 0x000fe40003f26270 */
[----:B------:R-:W-:Y:S01]  /*0650*/  CS2R R30, SRZ ;  /* 0x00000000001e7805 */ /* 0x000fe2000001ff00 */
[----:B------:R-:W-:Y:S01]  /*0660*/  IMAD.WIDE R64, R61, 0x40, R64 ;  /* 0x000000403d407825 */ /* 0x000fe200078e0240 */
[----:B------:R-:W-:Y:S01]  /*0670*/  IADD3 R35, R53, R35, RZ ;  /* 0x0000002335237210 */ /* 0x000fe20007ffe0ff */
[----:B------:R-:W-:Y:S08]  /*0680*/  @P0 BRA `(.L_x_75) ;  /* 0x0000000000980947 */ /* 0x000ff00003800000 */
[----:B------:R-:W-:Y:S01]  /*0690*/  ULDC UR8, c[0x0][0x21c] ;  /* 0x0000870000087ab9 */ /* 0x000fe20000000800 */
[C---:B------:R-:W-:Y:S01]  /*06a0*/  VIADD R0, R62.reuse, 0x40 ;  /* 0x000000403e007836 */ /* 0x040fe20000000000 */
[C---:B------:R-:W-:Y:S01]  /*06b0*/  ISETP.GE.AND P4, PT, R62.reuse, UR8, PT ;  /* 0x000000083e007c0c */ /* 0x040fe2000bf86270 */
[----:B------:R-:W-:-:S03]  /*06c0*/  VIADD R34, R62, 0x80 ;  /* 0x000000803e227836 */ /* 0x000fc60000000000 */
[----:B------:R-:W-:Y:S02]  /*06d0*/  ISETP.GE.AND P3, PT, R0, UR8, PT ;  /* 0x0000000800007c0c */ /* 0x000fe4000bf66270 */
[----:B------:R-:W-:-:S07]  /*06e0*/  ISETP.GE.AND P2, PT, R34, UR8, PT ;  /* 0x0000000822007c0c */ /* 0x000fce000bf46270 */
[----:B------:R-:W0:Y:S01]  /*06f0*/  @!P4 LDC.64 R46, c[0x0][0x228] ;  /* 0x00008a00ff2ecb82 */ /* 0x000e220000000a00 */
[----:B------:R-:W-:-:S05]  /*0700*/  @!P4 MOV R34, R52 ;  /* 0x000000340022c202 */ /* 0x000fca0000000f00 */
[----:B------:R-:W-:Y:S01]  /*0710*/  @!P2 MOV R48, R52 ;  /* 0x000000340030a202 */ /* 0x000fe20000000f00 */
[----:B------:R-:W-:Y:S01]  /*0720*/  @!P2 IMAD.MOV.U32 R49, RZ, RZ, R35 ;  /* 0x000000ffff31a224 */ /* 0x000fe200078e0023 */
[----:B------:R-:W1:Y:S08]  /*0730*/  @!P3 LDC.64 R40, c[0x0][0x228] ;  /* 0x00008a00ff28bb82 */ /* 0x000e700000000a00 */
[----:B------:R-:W2:Y:S08]  /*0740*/  @!P2 LDC.64 R36, c[0x0][0x228] ;  /* 0x00008a00ff24ab82 */ /* 0x000eb00000000a00 */
[----:B------:R-:W3:Y:S01]  /*0750*/  @!P4 LDC.64 R44, c[0x0][0x210] ;  /* 0x00008400ff2ccb82 */ /* 0x000ee20000000a00 */
[----:B0-----:R-:W-:-:S02]  /*0760*/  @!P4 IMAD R0, R65, R46, RZ ;  /* 0x0000002e4100c224 */ /* 0x001fc400078e02ff */
[----:B------:R-:W-:-:S04]  /*0770*/  @!P4 IMAD.WIDE.U32 R50, R64, R46, R34 ;  /* 0x0000002e4032c225 */ /* 0x000fc800078e0022 */
[C---:B------:R-:W-:Y:S01]  /*0780*/  @!P4 IMAD R55, R64.reuse, R47, R0 ;  /* 0x0000002f4037c224 */ /* 0x040fe200078e0200 */
[----:B------:R-:W0:Y:S01]  /*0790*/  @!P3 LDC.64 R42, c[0x0][0x210] ;  /* 0x00008400ff2abb82 */ /* 0x000e220000000a00 */
[----:B------:R-:W-:Y:S02]  /*07a0*/  @!P3 IMAD.MOV.U32 R46, RZ, RZ, R52 ;  /* 0x000000ffff2eb224 */ /* 0x000fe400078e0034 */
[----:B------:R-:W-:Y:S02]  /*07b0*/  @!P3 IMAD.MOV.U32 R47, RZ, RZ, R35 ;  /* 0x000000ffff2fb224 */ /* 0x000fe400078e0023 */
[----:B------:R-:W-:Y:S02]  /*07c0*/  @!P4 IMAD.IADD R0, R51, 0x1, R55 ;  /* 0x000000013300c824 */ /* 0x000fe400078e0237 */
[-C--:B-1----:R-:W-:Y:S01]  /*07d0*/  @!P3 IMAD.WIDE.U32 R46, R64, R40.reuse, R46 ;  /* 0x00000028402eb225 */ /* 0x082fe200078e002e */
[----:B------:R-:W1:Y:S03]  /*07e0*/  @!P2 LDC.64 R38, c[0x0][0x210] ;  /* 0x00008400ff26ab82 */ /* 0x000e660000000a00 */
[----:B------:R-:W-:-:S02]  /*07f0*/  @!P3 IMAD R40, R65, R40, RZ ;  /* 0x000000284128b224 */ /* 0x000fc400078e02ff */
[-C--:B--2---:R-:W-:Y:S02]  /*0800*/  @!P2 IMAD R54, R65, R36.reuse, RZ ;  /* 0x000000244136a224 */ /* 0x084fe400078e02ff */
[----:B------:R-:W-:Y:S01]  /*0810*/  @!P2 IMAD.WIDE.U32 R48, R64, R36, R48 ;  /* 0x000000244030a225 */ /* 0x000fe200078e0030 */
[----:B---3--:R-:W-:-:S03]  /*0820*/  @!P4 LEA R44, P5, R50, R44, 0x1 ;  /* 0x0000002c322cc211 */ /* 0x008fc600078a08ff */
[----:B------:R-:W-:Y:S01]  /*0830*/  @!P3 IMAD R41, R64, R41, R40 ;  /* 0x000000294029b224 */ /* 0x000fe200078e0228 */
[----:B------:R-:W-:Y:S01]  /*0840*/  @!P4 LEA.HI.X R45, R50, R45, R0, 0x1, P5 ;  /* 0x0000002d322dc211 */ /* 0x000fe200028f0c00 */
[----:B------:R-:W-:Y:S01]  /*0850*/  @!P2 IMAD R37, R64, R37, R54 ;  /* 0x000000254025a224 */ /* 0x000fe200078e0236 */
[----:B0-----:R-:W-:-:S03]  /*0860*/  @!P3 LEA R42, P5, R46, R42, 0x1 ;  /* 0x0000002a2e2ab211 */ /* 0x001fc600078a08ff */
[----:B------:R-:W-:Y:S01]  /*0870*/  @!P2 IMAD.IADD R37, R49, 0x1, R37 ;  /* 0x000000013125a824 */ /* 0x000fe200078e0225 */
[----:B------:R-:W-:Y:S01]  /*0880*/  @!P3 IADD3 R41, R47, R41, RZ ;  /* 0x000000292f29b210 */ /* 0x000fe20007ffe0ff */
[----:B------:R0:W5:Y:S03]  /*0890*/  @!P4 LDG.E.128 R8, desc[UR4][R44.64] ;  /* 0x000000042c08c981 */ /* 0x000166000c1e1d00 */
[----:B------:R-:W-:Y:S02]  /*08a0*/  @!P3 LEA.HI.X R43, R46, R43, R41, 0x1, P5 ;  /* 0x0000002b2e2bb211 */ /* 0x000fe400028f0c29 */
[----:B-1----:R-:W-:-:S03]  /*08b0*/  @!P2 LEA R38, P6, R48, R38, 0x1 ;  /* 0x000000263026a211 */ /* 0x002fc600078c08ff */
[----:B------:R0:W5:Y:S01]  /*08c0*/  @!P3 LDG.E.128 R12, desc[UR4][R42.64+0x80] ;  /* 0x000080042a0cb981 */ /* 0x000162000c1e1d00 */
[----:B------:R-:W-:-:S05]  /*08d0*/  @!P2 LEA.HI.X R39, R48, R39, R37, 0x1, P6 ;  /* 0x000000273027a211 */ /* 0x000fca00030f0c25 */
[----:B------:R0:W5:Y:S04]  /*08e0*/  @!P2 LDG.E.128 R24, desc[UR4][R38.64+0x100] ;  /* 0x000100042618a981 */ /* 0x000168000c1e1d00 */
.L_x_75:
[----:B------:R-:W-:Y:S05]  /*08f0*/  BSYNC B0 ;  /* 0x0000000000007941 */ /* 0x000fea0003800000 */
.L_x_74:
[----:B------:R-:W-:Y:S04]  /*0900*/  BSSY B0, `(.L_x_76) ;  /* 0x0000016000007945 */ /* 0x000fe80003800000 */
[----:B------:R-:W-:Y:S05]  /*0910*/  @P1 BRA `(.L_x_77) ;  /* 0x0000000000501947 */ /* 0x000fea0003800000 */
[----:B------:R-:W-:Y:S01]  /*0920*/  IADD3 R37, P1, R64, 0x20, RZ ;  /* 0x0000002040257810 */ /* 0x000fe20007f3e0ff */
[----:B------:R-:W-:Y:S01]  /*0930*/  VIADD R36, R62, 0x40 ;  /* 0x000000403e247836 */ /* 0x000fe20000000000 */
[----:B------:R-:W-:Y:S01]  /*0940*/  ULDC UR8, c[0x0][0x21c] ;  /* 0x0000870000087ab9 */ /* 0x000fe20000000800 */
[----:B------:R-:W-:Y:S01]  /*0950*/  MOV R34, R52 ;  /* 0x0000003400227202 */ /* 0x000fe20000000f00 */
[----:B------:R-:W-:Y:S01]  /*0960*/  ULDC.64 UR10, c[0x0][0x228] ;  /* 0x00008a00000a7ab9 */ /* 0x000fe20000000a00 */
[----:B------:R-:W-:Y:S01]  /*0970*/  IMAD.X R0, RZ, RZ, R65, P1 ;  /* 0x000000ffff007224 */ /* 0x000fe200008e0641 */
[----:B------:R-:W-:Y:S01]  /*0980*/  ISETP.GE.AND P3, PT, R36, UR8, PT ;  /* 0x0000000824007c0c */ /* 0x000fe2000bf66270 */
[C---:B------:R-:W-:Y:S01]  /*0990*/  VIADD R36, R62.reuse, 0x80 ;  /* 0x000000803e247836 */ /* 0x040fe20000000000 */
[----:B------:R-:W-:Y:S01]  /*09a0*/  ISETP.GE.AND P2, PT, R62, UR8, PT ;  /* 0x000000083e007c0c */ /* 0x000fe2000bf46270 */
[----:B------:R-:W-:Y:S02]  /*09b0*/  IMAD R0, R0, UR10, RZ ;  /* 0x0000000a00007c24 */ /* 0x000fe4000f8e02ff */
[----:B------:R-:W-:Y:S01]  /*09c0*/  IMAD.WIDE.U32 R34, R37, UR10, R34 ;  /* 0x0000000a25227c25 */ /* 0x000fe2000f8e0022 */
[----:B------:R-:W-:-:S03]  /*09d0*/  ISETP.GE.AND P4, PT, R36, UR8, PT ;  /* 0x0000000824007c0c */ /* 0x000fc6000bf86270 */
        /* <DEDUP_REMOVED lines=8> */
.L_x_77:
[----:B------:R-:W-:Y:S05]  /*0a60*/  BSYNC B0 ;  /* 0x0000000000007941 */ /* 0x000fea0003800000 */
.L_x_76:
[----:B------:R-:W-:Y:S01]  /*0a70*/  BSSY B0, `(.L_x_78) ;  /* 0x000004d000007945 */ /* 0x000fe20003800000 */
[----:B------:R-:W-:Y:S02]  /*0a80*/  CS2R R34, SRZ ;  /* 0x0000000000227805 */ /* 0x000fe4000001ff00 */
[----:B-1----:R-:W-:Y:S02]  /*0a90*/  CS2R R36, SRZ ;  /* 0x0000000000247805 */ /* 0x002fe4000001ff00 */
[----:B0-----:R-:W-:Y:S02]  /*0aa0*/  CS2R R38, SRZ ;  /* 0x0000000000267805 */ /* 0x001fe4000001ff00 */
[----:B------:R-:W-:Y:S02]  /*0ab0*/  CS2R R40, SRZ ;  /* 0x0000000000287805 */ /* 0x000fe4000001ff00 */
[----:B------:R-:W-:Y:S01]  /*0ac0*/  CS2R R42, SRZ ;  /* 0x00000000002a7805 */ /* 0x000fe2000001ff00 */
[----:B------:R-:W-:Y:S06]  /*0ad0*/  @P0 BRA `(.L_x_79) ;  /* 0x0000000400180947 */ /* 0x000fec0003800000 */
[----:B------:R-:W0:Y:S01]  /*0ae0*/  LDC R45, c[0x0][0x21c] ;  /* 0x00008700ff2d7b82 */ /* 0x000e220000000800 */
[C---:B------:R-:W-:Y:S01]  /*0af0*/  VIADD R0, R62.reuse, 0x40 ;  /* 0x000000403e007836 */ /* 0x040fe20000000000 */
[----:B------:R-:W-:Y:S01]  /*0b00*/  BSSY B1, `(.L_x_80) ;  /* 0x0000019000017945 */ /* 0x000fe20003800000 */
[C---:B------:R-:W-:Y:S01]  /*0b10*/  VIADD R44, R62.reuse, 0x80 ;  /* 0x000000803e2c7836 */ /* 0x040fe20000000000 */
[-C--:B0-----:R-:W-:Y:S02]  /*0b20*/  ISETP.GE.AND P0, PT, R62, R45.reuse, PT ;  /* 0x0000002d3e00720c */ /* 0x081fe40003f06270 */
[-C--:B------:R-:W-:Y:S02]  /*0b30*/  ISETP.GE.AND P1, PT, R0, R45.reuse, PT ;  /* 0x0000002d0000720c */ /* 0x080fe40003f26270 */
[----:B------:R-:W-:-:S09]  /*0b40*/  ISETP.GE.AND P2, PT, R44, R45, PT ;  /* 0x0000002d2c00720c */ /* 0x000fd20003f46270 */
[----:B------:R-:W-:Y:S05]  /*0b50*/  @P0 BRA `(.L_x_81) ;  /* 0x00000000004c0947 */ /* 0x000fea0003800000 */
[----:B------:R-:W0:Y:S01]  /*0b60*/  LDC.64 R34, c[0x0][0x250] ;  /* 0x00009400ff227b82 */ /* 0x000e220000000a00 */
[----:B------:R-:W-:Y:S02]  /*0b70*/  ULDC.64 UR8, c[0x0][0x258] ;  /* 0x0000960000087ab9 */ /* 0x000fe40000000a00 */
[----:B------:R-:W-:-:S04]  /*0b80*/  IMAD R45, R3, UR8, RZ ;  /* 0x00000008032d7c24 */ /* 0x000fc8000f8e02ff */
[----:B------:R-:W-:Y:S02]  /*0b90*/  IMAD R45, R6, UR9, R45 ;  /* 0x00000009062d7c24 */ /* 0x000fe4000f8e022d */
[C---:B0-----:R-:W-:Y:S02]  /*0ba0*/  IMAD R0, R34.reuse, UR7, RZ ;  /* 0x0000000722007c24 */ /* 0x041fe4000f8e02ff */
[----:B------:R-:W-:-:S04]  /*0bb0*/  IMAD.WIDE.U32 R32, R34, UR6, R62 ;  /* 0x0000000622207c25 */ /* 0x000fc8000f8e003e */
[----:B------:R-:W-:-:S05]  /*0bc0*/  IMAD R35, R35, UR6, R0 ;  /* 0x0000000623237c24 */ /* 0x000fca000f8e0200 */
[----:B------:R-:W-:-:S03]  /*0bd0*/  IADD3 R33, R33, R35, RZ ;  /* 0x0000002321217210 */ /* 0x000fc60007ffe0ff */
[----:B------:R-:W-:Y:S01]  /*0be0*/  IMAD.WIDE.U32 R32, R6, UR8, R32 ;  /* 0x0000000806207c25 */ /* 0x000fe2000f8e0020 */
[----:B------:R-:W-:-:S03]  /*0bf0*/  ULDC.64 UR8, c[0x0][0x248] ;  /* 0x0000920000087ab9 */ /* 0x000fc60000000a00 */
[----:B------:R-:W-:Y:S02]  /*0c00*/  IMAD R35, R65, UR8, RZ ;  /* 0x0000000841237c24 */ /* 0x000fe4000f8e02ff */
[----:B------:R-:W-:Y:S02]  /*0c10*/  IMAD.IADD R33, R33, 0x1, R45 ;  /* 0x0000000121217824 */ /* 0x000fe400078e022d */
[C---:B------:R-:W-:Y:S02]  /*0c20*/  IMAD R35, R64.reuse, UR9, R35 ;  /* 0x0000000940237c24 */ /* 0x040fe4000f8e0223 */
[----:B------:R-:W-:Y:S01]  /*0c30*/  IMAD.WIDE.U32 R32, R64, UR8, R32 ;  /* 0x0000000840207c25 */ /* 0x000fe2000f8e0020 */
[----:B------:R-:W-:-:S03]  /*0c40*/  ULDC.64 UR8, c[0x0][0x240] ;  /* 0x0000900000087ab9 */ /* 0x000fc60000000a00 */
[----:B------:R-:W-:Y:S01]  /*0c50*/  IMAD.IADD R33, R33, 0x1, R35 ;  /* 0x0000000121217824 */ /* 0x000fe200078e0223 */
[----:B------:R-:W-:-:S04]  /*0c60*/  LEA R34, P0, R32, UR8, 0x1 ;  /* 0x0000000820227c11 */ /* 0x000fc8000f8008ff */
[----:B------:R-:W-:-:S06]  /*0c70*/  LEA.HI.X R35, R32, UR9, R33, 0x1, P0 ;  /* 0x0000000920237c11 */ /* 0x000fcc00080f0c21 */
[----:B------:R-:W5:Y:S03]  /*0c80*/  LDG.E.128 R32, desc[UR4][R34.64] ;  /* 0x0000000422207981 */ /* 0x000f66000c1e1d00 */
.L_x_81:
[----:B------:R-:W-:Y:S05]  /*0c90*/  BSYNC B1 ;  /* 0x0000000000017941 */ /* 0x000fea0003800000 */
.L_x_80:
[----:B------:R-:W-:Y:S04]  /*0ca0*/  BSSY B1, `(.L_x_82) ;  /* 0x0000015000017945 */ /* 0x000fe80003800000 */
        /* <DEDUP_REMOVED lines=20> */
.L_x_83:
[----:B------:R-:W-:Y:S05]  /*0df0*/  BSYNC B1 ;  /* 0x0000000000017941 */ /* 0x000fea0003800000 */
.L_x_82:
        /* <DEDUP_REMOVED lines=20> */
.L_x_79:
[----:B------:R-:W-:Y:S05]  /*0f40*/  BSYNC B0 ;  /* 0x0000000000007941 */ /* 0x000fea0003800000 */
.L_x_78:
[C---:B-----5:R-:W-:Y:S01]  /*0f50*/  IMAD.U32 R0, R9.reuse, 0x10000, RZ ;  /* 0x0001000009007824 */ /* 0x060fe200078e00ff */
[----:B------:R-:W-:Y:S01]  /*0f60*/  LOP3.LUT R68, R9, 0xffff0000, RZ, 0xc0, !PT ;  /* 0xffff000009447812 */ /* 0x000fe200078ec0ff */
[----:B------:R-:W-:Y:S01]  /*0f70*/  IMAD R9, R61, -0x40, R67 ;  /* 0xffffffc03d097824 */ /* 0x000fe200078e0243 */
[----:B------:R-:W-:Y:S01]  /*0f80*/  LOP3.LUT R44, R8, 0xffff0000, RZ, 0xc0, !PT ;  /* 0xffff0000082c7812 */ /* 0x000fe200078ec0ff */
[----:B------:R-:W-:Y:S01]  /*0f90*/  BSSY B0, `(.L_x_84) ;  /* 0x000002d000007945 */ /* 0x000fe20003800000 */
[----:B------:R-:W-:Y:S02]  /*0fa0*/  LOP3.LUT R45, R32, 0xffff0000, RZ, 0xc0, !PT ;  /* 0xffff0000202d7812 */ /* 0x000fe400078ec0ff */
[----:B------:R-:W-:Y:S02]  /*0fb0*/  CS2R R46, SRZ ;  /* 0x00000000002e7805 */ /* 0x000fe4000001ff00 */
[----:B------:R-:W-:Y:S02]  /*0fc0*/  ISETP.GE.AND P0, PT, R2, R9, PT ;  /* 0x000000090200720c */ /* 0x000fe40003f06270 */
[----:B------:R-:W-:-:S02]  /*0fd0*/  CS2R R48, SRZ ;  /* 0x0000000000307805 */ /* 0x000fc4000001ff00 */
[----:B------:R-:W-:Y:S01]  /*0fe0*/  SHF.L.U32 R73, R8, 0x10, RZ ;  /* 0x0000001008497819 */ /* 0x000fe200000006ff */
[----:B------:R-:W-:Y:S02]  /*0ff0*/  IMAD.U32 R8, R32, 0x10000, RZ ;  /* 0x0001000020087824 */ /* 0x000fe400078e00ff */
[----:B------:R-:W-:Y:S01]  /*1000*/  FMUL.FTZ R44, R44, R45 ;  /* 0x0000002d2c2c7220 */ /* 0x000fe20000410000 */
[C---:B------:R-:W-:Y:S02]  /*1010*/  SHF.L.U32 R69, R33.reuse, 0x10, RZ ;  /* 0x0000001021457819 */ /* 0x040fe400000006ff */
[----:B------:R-:W-:Y:S02]  /*1020*/  CS2R R50, SRZ ;  /* 0x0000000000327805 */ /* 0x000fe4000001ff00 */
[----:B------:R-:W-:Y:S01]  /*1030*/  LOP3.LUT R71, R33, 0xffff0000, RZ, 0xc0, !PT ;  /* 0xffff000021477812 */ /* 0x000fe200078ec0ff */
[----:B------:R-:W-:Y:S01]  /*1040*/  FFMA.FTZ R73, R73, R8, R44 ;  /* 0x0000000849497223 */ /* 0x000fe2000001002c */
[----:B------:R-:W-:-:S02]  /*1050*/  CS2R R44, SRZ ;  /* 0x00000000002c7805 */ /* 0x000fc4000001ff00 */
[----:B------:R-:W-:Y:S02]  /*1060*/  CS2R R52, SRZ ;  /* 0x0000000000347805 */ /* 0x000fe4000001ff00 */
[----:B------:R-:W-:Y:S01]  /*1070*/  CS2R R54, SRZ ;  /* 0x0000000000367805 */ /* 0x000fe2000001ff00 */
[----:B------:R-:W-:Y:S06]  /*1080*/  @P0 BRA `(.L_x_85) ;  /* 0x0000000000740947 */ /* 0x000fec0003800000 */
[----:B------:R-:W0:Y:S01]  /*1090*/  LDC.64 R8, c[0x0][0x250] ;  /* 0x00009400ff087b82 */ /* 0x000e220000000a00 */
[----:B------:R-:W-:Y:S01]  /*10a0*/  ULDC.64 UR8, c[0x0][0x258] ;  /* 0x0000960000087ab9 */ /* 0x000fe20000000a00 */
[----:B------:R-:W-:Y:S01]  /*10b0*/  ULDC.64 UR10, c[0x0][0x248] ;  /* 0x00009200000a7ab9 */ /* 0x000fe20000000a00 */
[C---:B0-----:R-:W-:Y:S02]  /*10c0*/  IMAD R70, R8.reuse, UR7, RZ ;  /* 0x0000000708467c24 */ /* 0x041fe4000f8e02ff */
[----:B------:R-:W-:-:S04]  /*10d0*/  IMAD.WIDE.U32 R32, R8, UR6, R62 ;  /* 0x0000000608207c25 */ /* 0x000fc8000f8e003e */
[----:B------:R-:W-:Y:S02]  /*10e0*/  IMAD R9, R9, UR6, R70 ;  /* 0x0000000609097c24 */ /* 0x000fe4000f8e0246 */
[----:B------:R-:W-:Y:S02]  /*10f0*/  IMAD R63, R3, UR8, RZ ;  /* 0x00000008033f7c24 */ /* 0x000fe4000f8e02ff */
[----:B------:R-:W-:Y:S01]  /*1100*/  IMAD.IADD R33, R33, 0x1, R9 ;  /* 0x0000000121217824 */ /* 0x000fe200078e0209 */
[----:B------:R-:W-:Y:S01]  /*1110*/  IADD3 R9, P0, R64, 0x20, RZ ;  /* 0x0000002040097810 */ /* 0x000fe20007f1e0ff */
[C---:B------:R-:W-:Y:S02]  /*1120*/  IMAD R63, R6.reuse, UR9, R63 ;  /* 0x00000009063f7c24 */ /* 0x040fe4000f8e023f */
[----:B------:R-:W-:Y:S01]  /*1130*/  IMAD.WIDE.U32 R32, R6, UR8, R32 ;  /* 0x0000000806207c25 */ /* 0x000fe2000f8e0020 */
[----:B------:R-:W-:Y:S02]  /*1140*/  ULDC UR8, c[0x0][0x21c] ;  /* 0x0000870000087ab9 */ /* 0x000fe40000000800 */
[C---:B------:R-:W-:Y:S01]  /*1150*/  ISETP.GE.AND P1, PT, R62.reuse, UR8, PT ;  /* 0x000000083e007c0c */ /* 0x040fe2000bf26270 */
[----:B------:R-:W-:Y:S01]  /*1160*/  IMAD.X R8, RZ, RZ, R65, P0 ;  /* 0x000000ffff087224 */ /* 0x000fe200000e0641 */
[----:B------:R-:W-:Y:S01]  /*1170*/  IADD3 R33, R33, R63, RZ ;  /* 0x0000003f21217210 */ /* 0x000fe20007ffe0ff */
[----:B------:R-:W-:-:S02]  /*1180*/  VIADD R64, R62, 0x40 ;  /* 0x000000403e407836 */ /* 0x000fc40000000000 */
[----:B------:R-:W-:Y:S02]  /*1190*/  IMAD R8, R8, UR10, RZ ;  /* 0x0000000a08087c24 */ /* 0x000fe4000f8e02ff */
[----:B------:R-:W-:Y:S01]  /*11a0*/  VIADD R65, R62, 0x80 ;  /* 0x000000803e417836 */ /* 0x000fe20000000000 */
[----:B------:R-:W-:Y:S01]  /*11b0*/  ISETP.GE.AND P2, PT, R64, UR8, PT ;  /* 0x0000000840007c0c */ /* 0x000fe2000bf46270 */
[C---:B------:R-:W-:Y:S02]  /*11c0*/  IMAD R63, R9.reuse, UR11, R8 ;  /* 0x0000000b093f7c24 */ /* 0x040fe4000f8e0208 */
[----:B------:R-:W-:Y:S01]  /*11d0*/  IMAD.WIDE.U32 R32, R9, UR10, R32 ;  /* 0x0000000a09207c25 */ /* 0x000fe2000f8e0020 */
[----:B------:R-:W-:Y:S01]  /*11e0*/  ISETP.GE.AND P3, PT, R65, UR8, PT ;  /* 0x0000000841007c0c */ /* 0x000fe2000bf66270 */
[----:B------:R-:W-:-:S03]  /*11f0*/  ULDC.64 UR8, c[0x0][0x240] ;  /* 0x0000900000087ab9 */ /* 0x000fc60000000a00 */
[----:B------:R-:W-:Y:S02]  /*1200*/  IADD3 R9, R33, R63, RZ ;  /* 0x0000003f21097210 */ /* 0x000fe40007ffe0ff */
[----:B------:R-:W-:-:S04]  /*1210*/  LEA R8, P0, R32, UR8, 0x1 ;  /* 0x0000000820087c11 */ /* 0x000fc8000f8008ff */
[----:B------:R-:W-:-:S05]  /*1220*/  LEA.HI.X R9, R32, UR9, R9, 0x1, P0 ;  /* 0x0000000920097c11 */ /* 0x000fca00080f0c09 */
[----:B------:R0:W5:Y:S04]  /*1230*/  @!P1 LDG.E.128 R44, desc[UR4][R8.64] ;  /* 0x00000004082c9981 */ /* 0x000168000c1e1d00 */
[----:B------:R0:W5:Y:S04]  /*1240*/  @!P2 LDG.E.128 R48, desc[UR4][R8.64+0x80] ;  /* 0x000080040830a981 */ /* 0x000168000c1e1d00 */
[----:B------:R0:W5:Y:S02]  /*1250*/  @!P3 LDG.E.128 R52, desc[UR4][R8.64+0x100] ;  /* 0x000100040834b981 */ /* 0x000164000c1e1d00 */
.L_x_85:
[----:B------:R-:W-:Y:S05]  /*1260*/  BSYNC B0 ;  /* 0x0000000000007941 */ /* 0x000fea0003800000 */
.L_x_84:
[----:B------:R-:W-:Y:S01]  /*1270*/  LOP3.LUT R33, R16, 0xffff0000, RZ, 0xc0, !PT ;  /* 0xffff000010217812 */ /* 0x000fe200078ec0ff */
[----:B------:R-:W-:Y:S01]  /*1280*/  FFMA.FTZ R69, R0, R69, R73 ;  /* 0x0000004500457223 */ /* 0x000fe20000010049 */
[C---:B-----5:R-:W-:Y:S01]  /*1290*/  LOP3.LUT R62, R44.reuse, 0xffff0000, RZ, 0xc0, !PT ;  /* 0xffff00002c3e7812 */ /* 0x060fe200078ec0ff */
[----:B------:R-:W-:Y:S01]  /*12a0*/  IMAD.U32 R63, R44, 0x10000, RZ ;  /* 0x000100002c3f7824 */ /* 0x000fe200078e00ff */
[----:B------:R-:W-:Y:S01]  /*12b0*/  SHF.L.U32 R0, R16, 0x10, RZ ;  /* 0x0000001010007819 */ /* 0x000fe200000006ff */
[C---:B------:R-:W-:Y:S01]  /*12c0*/  IMAD.U32 R32, R10.reuse, 0x10000, RZ ;  /* 0x000100000a207824 */ /* 0x040fe200078e00ff */
[----:B0-----:R-:W-:Y:S01]  /*12d0*/  LOP3.LUT R9, R10, 0xffff0000, RZ, 0xc0, !PT ;  /* 0xffff00000a097812 */ /* 0x001fe200078ec0ff */
[----:B------:R-:W-:Y:S01]  /*12e0*/  FMUL.FTZ R33, R33, R62 ;  /* 0x0000003e21217220 */ /* 0x000fe20000410000 */
[C---:B------:R-:W-:Y:S01]  /*12f0*/  IMAD.U32 R8, R11.reuse, 0x10000, RZ ;  /* 0x000100000b087824 */ /* 0x040fe200078e00ff */
[----:B------:R-:W-:Y:S01]  /*1300*/  LOP3.LUT R10, R11, 0xffff0000, RZ, 0xc0, !PT ;  /* 0xffff00000b0a7812 */ /* 0x000fe200078ec0ff */
[----:B------:R-:W-:Y:S01]  /*1310*/  IMAD.U32 R11, R17, 0x10000, RZ ;  /* 0x00010000110b7824 */ /* 0x000fe200078e00ff */
[----:B------:R-:W-:Y:S01]  /*1320*/  SHF.L.U32 R44, R45, 0x10, RZ ;  /* 0x000000102d2c7819 */ /* 0x000fe200000006ff */
[----:B------:R-:W-:Y:S01]  /*1330*/  FFMA.FTZ R0, R0, R63, R33 ;  /* 0x0000003f00007223 */ /* 0x000fe20000010021 */
[----:B------:R-:W-:Y:S01]  /*1340*/  LOP3.LUT R16, R17, 0xffff0000, RZ, 0xc0, !PT ;  /* 0xffff000011107812 */ /* 0x000fe200078ec0ff */
[----:B------:R-:W-:Y:S01]  /*1350*/  FFMA.FTZ R69, R68, R71, R69 ;  /* 0x0000004744457223 */ /* 0x000fe20000010045 */
[----:B------:R-:W-:Y:S01]  /*1360*/  LOP3.LUT R45, R45, 0xffff0000, RZ, 0xc0, !PT ;  /* 0xffff00002d2d7812 */ /* 0x000fe200078ec0ff */
[----:B------:R-:W-:-:S02]  /*1370*/  IMAD.U32 R33, R34, 0x10000, RZ ;  /* 0x0001000022217824 */ /* 0x000fc400078e00ff */
[----:B------:R-:W-:Y:S01]  /*1380*/  FFMA.FTZ R11, R11, R44, R0 ;  /* 0x0000002c0b0b7223 */ /* 0x000fe20000010000 */
[----:B------:R-:W-:Y:S01]  /*1390*/  LOP3.LUT R34, R34, 0xffff0000, RZ, 0xc0, !PT ;  /* 0xffff000022227812 */ /* 0x000fe200078ec0ff */
[C---:B------:R-:W-:Y:S02]  /*13a0*/  IMAD.U32 R17, R35.reuse, 0x10000, RZ ;  /* 0x0001000023117824 */ /* 0x040fe400078e00ff */
[----:B------:R-:W-:Y:S01]  /*13b0*/  FFMA.FTZ R44, R32, R33, R69 ;  /* 0x00000021202c7223 */ /* 0x000fe20000010045 */
[----:B------:R-:W-:Y:S01]  /*13c0*/  FFMA.FTZ R63, R16, R45, R11 ;  /* 0x0000002d103f7223 */ /* 0x000fe2000001000b */
[----:B------:R-:W-:Y:S01]  /*13d0*/  IMAD.U32 R32, R18, 0x10000, RZ ;  /* 0x0001000012207824 */ /* 0x000fe200078e00ff */
[----:B------:R-:W-:Y:S01]  /*13e0*/  LOP3.LUT R35, R35, 0xffff0000, RZ, 0xc0, !PT ;  /* 0xffff000023237812 */ /* 0x000fe200078ec0ff */
[----:B------:R-:W-:Y:S02]  /*13f0*/  IMAD.U32 R33, R46, 0x10000, RZ ;  /* 0x000100002e217824 */ /* 0x000fe400078e00ff */
[----:B------:R-:W-:Y:S01]  /*1400*/  FFMA.FTZ R45, R9, R34, R44 ;  /* 0x00000022092d7223 */ /* 0x000fe2000001002c */
[----:B------:R-:W-:Y:S01]  /*1410*/  LOP3.LUT R9, R18, 0xffff0000, RZ, 0xc0, !PT ;  /* 0xffff000012097812 */ /* 0x000fe200078ec0ff */
[----:B------:R-:W-:Y:S01]  /*1420*/  BSSY B0, `(.L_x_86) ;  /* 0x00000a6000007945 */ /* 0x000fe20003800000 */
[----:B------:R-:W-:Y:S01]  /*1430*/  FFMA.FTZ R34, R32, R33, R63 ;  /* 0x0000002120227223 */ /* 0x000fe2000001003f */
[----:B------:R-:W-:Y:S01]  /*1440*/  LOP3.LUT R32, R46, 0xffff0000, RZ, 0xc0, !PT ;  /* 0xffff00002e207812 */ /* 0x000fe200078ec0ff */
[----:B------:R-:W-:Y:S01]  /*1450*/  FFMA.FTZ R17, R8, R17, R45 ;  /* 0x0000001108117223 */ /* 0x000fe2000001002d */
[C---:B------:R-:W-:Y:S01]  /*1460*/  SHF.L.U32 R16, R12.reuse, 0x10, RZ ;  /* 0x000000100c107819 */ /* 0x040fe200000006ff */
[----:B------:R-:W-:Y:S01]  /*1470*/  IMAD.U32 R8, R47, 0x10000, RZ ;  /* 0x000100002f087824 */ /* 0x000fe200078e00ff */
[----:B------:R-:W-:Y:S01]  /*1480*/  LOP3.LUT R11, R12, 0xffff0000, RZ, 0xc0, !PT ;  /* 0xffff00000c0b7812 */ /* 0x000fe200078ec0ff */
[----:B------:R-:W-:Y:S01]  /*1490*/  FFMA.FTZ R32, R9, R32, R34 ;  /* 0x0000002009207223 */ /* 0x000fe20000010022 */
[C---:B------:R-:W-:Y:S01]  /*14a0*/  SHF.L.U32 R0, R13.reuse, 0x10, RZ ;  /* 0x000000100d007819 */ /* 0x040fe200000006ff */
[----:B------:R-:W-:Y:S01]  /*14b0*/  FFMA.FTZ R17, R10, R35, R17 ;  /* 0x000000230a117223 */ /* 0x000fe20000010011 */
[----:B------:R-:W-:Y:S01]  /*14c0*/  LOP3.LUT R12, R13, 0xffff0000, RZ, 0xc0, !PT ;  /* 0xffff00000d0c7812 */ /* 0x000fe200078ec0ff */
[----:B------:R-:W-:Y:S01]  /*14d0*/  IMAD.U32 R13, R19, 0x10000, RZ ;  /* 0x00010000130d7824 */ /* 0x000fe200078e00ff */
[----:B------:R-:W-:-:S02]  /*14e0*/  SHF.L.U32 R9, R36, 0x10, RZ ;  /* 0x0000001024097819 */ /* 0x000fc400000006ff */
[----:B------:R-:W-:Y:S01]  /*14f0*/  LOP3.LUT R18, R19, 0xffff0000, RZ, 0xc0, !PT ;  /* 0xffff000013127812 */ /* 0x000fe200078ec0ff */
[----:B------:R-:W-:Y:S01]  /*1500*/  FFMA.FTZ R13, R13, R8, R32 ;  /* 0x000000080d0d7223 */ /* 0x000fe20000010020 */
[----:B------:R-:W-:Y:S01]  /*1510*/  LOP3.LUT R47, R47, 0xffff0000, RZ, 0xc0, !PT ;  /* 0xffff00002f2f7812 */ /* 0x000fe200078ec0ff */
[----:B------:R-:W-:Y:S01]  /*1520*/  FFMA.FTZ R16, R16, R9, R17 ;  /* 0x0000000910107223 */ /* 0x000fe20000010011 */
[----:B------:R-:W-:Y:S01]  /*1530*/  SHF.L.U32 R10, R20, 0x10, RZ ;  /* 0x00000010140a7819 */ /* 0x000fe200000006ff */
[----:B------:R-:W-:Y:S01]  /*1540*/  IMAD.U32 R17, R48, 0x10000, RZ ;  /* 0x0001000030117824 */ /* 0x000fe200078e00ff */
[----:B------:R-:W-:Y:S01]  /*1550*/  LOP3.LUT R32, R36, 0xffff0000, RZ, 0xc0, !PT ;  /* 0xffff000024207812 */ /* 0x000fe200078ec0ff */
[----:B------:R-:W-:Y:S01]  /*1560*/  FFMA.FTZ R47, R18, R47, R13 ;  /* 0x0000002f122f7223 */ /* 0x000fe2000001000d */
[C---:B------:R-:W-:Y:S01]  /*1570*/  IMAD.U32 R13, R14.reuse, 0x10000, RZ ;  /* 0x000100000e0d7824 */ /* 0x040fe200078e00ff */
[----:B------:R-:W-:Y:S01]  /*1580*/  LOP3.LUT R9, R14, 0xffff0000, RZ, 0xc0, !PT ;  /* 0xffff00000e097812 */ /* 0x000fe200078ec0ff */
[C---:B------:R-:W-:Y:S01]  /*1590*/  IMAD.U32 R8, R15.reuse, 0x10000, RZ ;  /* 0x000100000f087824 */ /* 0x040fe200078e00ff */
[----:B------:R-:W-:Y:S01]  /*15a0*/  LOP3.LUT R14, R15, 0xffff0000, RZ, 0xc0, !PT ;  /* 0xffff00000f0e7812 */ /* 0x000fe200078ec0ff */
[----:B------:R-:W-:Y:S01]  /*15b0*/  FFMA.FTZ R17, R10, R17, R47 ;  /* 0x000000110a117223 */ /* 0x000fe2000001002f */
[----:B------:R-:W-:-:S02]  /*15c0*/  IMAD.U32 R19, R37, 0x10000, RZ ;  /* 0x0001000025137824 */ /* 0x000fc400078e00ff */
[----:B------:R-:W-:Y:S01]  /*15d0*/  FFMA.FTZ R33, R11, R32, R16 ;  /* 0x000000200b217223 */ /* 0x000fe20000010010 */
[----:B------:R-:W-:Y:S02]  /*15e0*/  LOP3.LUT R10, R20, 0xffff0000, RZ, 0xc0, !PT ;  /* 0xffff0000140a7812 */ /* 0x000fe400078ec0ff */
[----:B------:R-:W-:Y:S01]  /*15f0*/  LOP3.LUT R15, R48, 0xffff0000, RZ, 0xc0, !PT ;  /* 0xffff0000300f7812 */ /* 0x000fe200078ec0ff */
[----:B------:R-:W-:Y:S01]  /*1600*/  FFMA.FTZ R19, R0, R19, R33 ;  /* 0x0000001300137223 */ /* 0x000fe20000010021 */
[----:B------:R-:W-:Y:S01]  /*1610*/  SHF.L.U32 R11, R21, 0x10, RZ ;  /* 0x00000010150b7819 */ /* 0x000fe200000006ff */
[----:B------:R-:W-:Y:S01]  /*1620*/  IMAD.U32 R0, R49, 0x10000, RZ ;  /* 0x0001000031007824 */ /* 0x000fe200078e00ff */
[----:B------:R-:W-:Y:S01]  /*1630*/  LOP3.LUT R37, R37, 0xffff0000, RZ, 0xc0, !PT ;  /* 0xffff000025257812 */ /* 0x000fe200078ec0ff */
[----:B------:R-:W-:Y:S01]  /*1640*/  FFMA.FTZ R16, R10, R15, R17 ;  /* 0x0000000f0a107223 */ /* 0x000fe20000010011 */
[----:B------:R-:W-:Y:S01]  /*1650*/  LOP3.LUT R20, R21, 0xffff0000, RZ, 0xc0, !PT ;  /* 0xffff000015147812 */ /* 0x000fe200078ec0ff */
[----:B------:R-:W-:Y:S01]  /*1660*/  IMAD.U32 R10, R38, 0x10000, RZ ;  /* 0x00010000260a7824 */ /* 0x000fe200078e00ff */
[----:B------:R-:W-:Y:S01]  /*1670*/  LOP3.LUT R49, R49, 0xffff0000, RZ, 0xc0, !PT ;  /* 0xffff000031317812 */ /* 0x000fe200078ec0ff */
[----:B------:R-:W-:Y:S01]  /*1680*/  FFMA.FTZ R11, R11, R0, R16 ;  /* 0x000000000b0b7223 */ /* 0x000fe20000010010 */
[----:B------:R-:W-:Y:S01]  /*1690*/  FFMA.FTZ R12, R12, R37, R19 ;  /* 0x000000250c0c7223 */ /* 0x000fe20000010013 */
[----:B------:R-:W-:Y:S01]  /*16a0*/  LOP3.LUT R16, R38, 0xffff0000, RZ, 0xc0, !PT ;  /* 0xffff000026107812 */ /* 0x000fe200078ec0ff */
[----:B------:R-:W-:-:S02]  /*16b0*/  IMAD.U32 R0, R22, 0x10000, RZ ;  /* 0x0001000016007824 */ /* 0x000fc400078e00ff */
[----:B------:R-:W-:Y:S01]  /*16c0*/  FFMA.FTZ R49, R20, R49, R11 ;  /* 0x0000003114317223 */ /* 0x000fe2000001000b */
[----:B------:R-:W-:Y:S02]  /*16d0*/  IMAD.U32 R11, R50, 0x10000, RZ ;  /* 0x00010000320b7824 */ /* 0x000fe400078e00ff */
[----:B------:R-:W-:Y:S01]  /*16e0*/  FFMA.FTZ R18, R13, R10, R12 ;  /* 0x0000000a0d127223 */ /* 0x000fe2000001000c */
[----:B------:R-:W-:Y:S01]  /*16f0*/  SHF.L.U32 R17, R39, 0x10, RZ ;  /* 0x0000001027117819 */ /* 0x000fe200000006ff */
[----:B------:R-:W-:Y:S02]  /*1700*/  IMAD.U32 R13, R24, 0x10000, RZ ;  /* 0x00010000180d7824 */ /* 0x000fe400078e00ff */
[----:B------:R-:W-:Y:S01]  /*1710*/  FFMA.FTZ R49, R0, R11, R49 ;  /* 0x0000000b00317223 */ /* 0x000fe20000010031 */
[----:B------:R-:W-:Y:S01]  /*1720*/  LOP3.LUT R10, R22, 0xffff0000, RZ, 0xc0, !PT ;  /* 0xffff0000160a7812 */ /* 0x000fe200078ec0ff */
[----:B------:R-:W-:Y:S01]  /*1730*/  FFMA.FTZ R19, R9, R16, R18 ;  /* 0x0000001009137223 */ /* 0x000fe20000010012 */
[----:B------:R-:W-:Y:S01]  /*1740*/  LOP3.LUT R11, R50, 0xffff0000, RZ, 0xc0, !PT ;  /* 0xffff0000320b7812 */ /* 0x000fe200078ec0ff */
[----:B------:R-:W-:Y:S01]  /*1750*/  IMAD.U32 R15, R25, 0x10000, RZ ;  /* 0x00010000190f7824 */ /* 0x000fe200078e00ff */
[----:B------:R-:W-:Y:S01]  /*1760*/  SHF.L.U32 R12, R23, 0x10, RZ ;  /* 0x00000010170c7819 */ /* 0x000fe200000006ff */
[----:B------:R-:W-:Y:S01]  /*1770*/  IMAD.U32 R18, R41, 0x10000, RZ ;  /* 0x0001000029127824 */ /* 0x000fe200078e00ff */
[----:B------:R-:W-:Y:S01]  /*1780*/  LOP3.LUT R22, R23, 0xffff0000, RZ, 0xc0, !PT ;  /* 0xffff000017167812 */ /* 0x000fe200078ec0ff */
[----:B------:R-:W-:Y:S01]  /*1790*/  FFMA.FTZ R23, R8, R17, R19 ;  /* 0x0000001108177223 */ /* 0x000fe20000010013 */
[----:B------:R-:W-:Y:S01]  /*17a0*/  FFMA.FTZ R49, R10, R11, R49 ;  /* 0x0000000b0a317223 */ /* 0x000fe20000010031 */
[----:B------:R-:W-:Y:S01]  /*17b0*/  IMAD.U32 R17, R51, 0x10000, RZ ;  /* 0x0001000033117824 */ /* 0x000fe200078e00ff */
[----:B------:R-:W-:Y:S01]  /*17c0*/  LOP3.LUT R39, R39, 0xffff0000, RZ, 0xc0, !PT ;  /* 0xffff000027277812 */ /* 0x000fe200078ec0ff */
[----:B------:R-:W-:Y:S01]  /*17d0*/  IMAD.U32 R10, R28, 0x10000, RZ ;  /* 0x000100001c0a7824 */ /* 0x000fe200078e00ff */
[----:B------:R-:W-:Y:S01]  /*17e0*/  LOP3.LUT R51, R51, 0xffff0000, RZ, 0xc0, !PT ;  /* 0xffff000033337812 */ /* 0x000fe200078ec0ff */
[----:B------:R-:W-:Y:S01]  /*17f0*/  FFMA.FTZ R49, R12, R17, R49 ;  /* 0x000000110c317223 */ /* 0x000fe20000010031 */
[----:B------:R-:W-:Y:S01]  /*1800*/  SHF.L.U32 R16, R40, 0x10, RZ ;  /* 0x0000001028107819 */ /* 0x000fe200000006ff */
        /* <DEDUP_REMOVED lines=25> */
[----:B------:R-:W-:Y:S01]  /*19a0*/  SHF.L.U32 R13, R54, 0x10, RZ ;  /* 0x00000010360d7819 */ /* 0x000fe200000006ff */
[----:B------:R-:W-:Y:S01]  /*19b0*/  IMAD R17, R61, 0x3000, RZ ;  /* 0x000030003d117824 */ /* 0x000fe200078e02ff */
[----:B------:R-:W-:Y:S01]  /*19c0*/  LOP3.LUT R26, R26, 0xffff0000, RZ, 0xc0, !PT ;  /* 0xffff00001a1a7812 */ /* 0x000fe200078ec0ff */
[----:B------:R-:W-:Y:S01]  /*19d0*/  FFMA.FTZ R9, R9, R32, R18 ;  /* 0x0000002009097223 */ /* 0x000fe20000010012 */
[----:B------:R-:W-:Y:S01]  /*19e0*/  LOP3.LUT R21, R42, 0xffff0000, RZ, 0xc0, !PT ;  /* 0xffff00002a157812 */ /* 0x000fe200078ec0ff */
[----:B------:R-:W-:Y:S01]  /*19f0*/  FFMA.FTZ R13, R10, R13, R29 ;  /* 0x0000000d0a0d7223 */ /* 0x000fe2000001001d */
[----:B------:R-:W-:Y:S01]  /*1a00*/  LOP3.LUT R30, R30, 0xffff0000, RZ, 0xc0, !PT ;  /* 0xffff00001e1e7812 */ /* 0x000fe200078ec0ff */
[----:B------:R-:W-:Y:S01]  /*1a10*/  VIADD R16, R67, 0x3f ;  /* 0x0000003f43107836 */ /* 0x000fe20000000000 */
[----:B------:R-:W-:Y:S01]  /*1a20*/  LOP3.LUT R15, R54, 0xffff0000, RZ, 0xc0, !PT ;  /* 0xffff0000360f7812 */ /* 0x000fe200078ec0ff */
[----:B------:R-:W-:Y:S01]  /*1a30*/  FFMA.FTZ R21, R26, R21, R9 ;  /* 0x000000151a157223 */ /* 0x000fe20000010009 */
[----:B------:R-:W-:Y:S01]  /*1a40*/  SHF.L.U32 R11, R43, 0x10, RZ ;  /* 0x000000102b0b7819 */ /* 0x000fe200000006ff */
[----:B------:R-:W-:Y:S01]  /*1a50*/  IMAD.U32 R9, R31, 0x10000, RZ ;  /* 0x000100001f097824 */ /* 0x000fe200078e00ff */
[----:B------:R-:W-:Y:S01]  /*1a60*/  SHF.L.U32 R10, R55, 0x10, RZ ;  /* 0x00000010370a7819 */ /* 0x000fe200000006ff */
[----:B------:R-:W-:Y:S01]  /*1a70*/  FFMA.FTZ R30, R30, R15, R13 ;  /* 0x0000000f1e1e7223 */ /* 0x000fe2000001000d */
[----:B------:R-:W-:Y:S01]  /*1a80*/  LOP3.LUT R27, R27, 0xffff0000, RZ, 0xc0, !PT ;  /* 0xffff00001b1b7812 */ /* 0x000fe200078ec0ff */
[----:B------:R-:W-:Y:S01]  /*1a90*/  FFMA.FTZ R0, R0, R11, R21 ;  /* 0x0000000b00007223 */ /* 0x000fe20000010015 */
[----:B------:R-:W-:Y:S01]  /*1aa0*/  LOP3.LUT R8, R43, 0xffff0000, RZ, 0xc0, !PT ;  /* 0xffff00002b087812 */ /* 0x000fe200078ec0ff */
[----:B------:R-:W-:Y:S01]  /*1ab0*/  FFMA.FTZ R10, R9, R10, R30 ;  /* 0x0000000a090a7223 */ /* 0x000fe2000001001e */
[----:B------:R-:W-:Y:S01]  /*1ac0*/  LOP3.LUT R31, R31, 0xffff0000, RZ, 0xc0, !PT ;  /* 0xffff00001f1f7812 */ /* 0x000fe200078ec0ff */
[----:B------:R-:W0:Y:S01]  /*1ad0*/  LDC.64 R20, c[0x0][0x2d0] ;  /* 0x0000b400ff147b82 */ /* 0x000e220000000a00 */
[----:B------:R-:W-:Y:S01]  /*1ae0*/  LOP3.LUT R12, R55, 0xffff0000, RZ, 0xc0, !PT ;  /* 0xffff0000370c7812 */ /* 0x000fe200078ec0ff */
[----:B------:R-:W-:Y:S01]  /*1af0*/  FFMA.FTZ R0, R27, R8, R0 ;  /* 0x000000081b007223 */ /* 0x000fe20000010000 */
[----:B------:R-:W-:-:S02]  /*1b00*/  SHF.R.S32.HI R15, RZ, 0x1f, R16 ;  /* 0x0000001fff0f7819 */ /* 0x000fc40000011410 */
[----:B------:R-:W-:Y:S01]  /*1b10*/  SHF.R.S32.HI R18, RZ, 0x1f, R17 ;  /* 0x0000001fff127819 */ /* 0x000fe20000011411 */
[----:B------:R-:W-:Y:S01]  /*1b20*/  FFMA.FTZ R12, R31, R12, R10 ;  /* 0x0000000c1f0c7223 */ /* 0x000fe2000001000a */
[----:B------:R-:W1:Y:S01]  /*1b30*/  SHFL.BFLY PT, R9, R0, 0x4, 0x1f ;  /* 0x0c801f0000097f89 */ /* 0x000e6200000e0000 */
[----:B------:R-:W-:-:S03]  /*1b40*/  LEA.HI R15, R15, R16, RZ, 0x6 ;  /* 0x000000100f0f7211 */ /* 0x000fc600078f30ff */
[----:B------:R-:W2:Y:S01]  /*1b50*/  SHFL.BFLY PT, R11, R12, 0x4, 0x1f ;  /* 0x0c801f000c0b7f89 */ /* 0x000ea200000e0000 */
[----:B------:R-:W-:Y:S01]  /*1b60*/  LOP3.LUT R15, R15, 0xffffffc0, RZ, 0xc0, !PT ;  /* 0xffffffc00f0f7812 */ /* 0x000fe200078ec0ff */
[----:B-1----:R-:W-:Y:S01]  /*1b70*/  FADD.FTZ R9, R0, R9 ;  /* 0x0000000900097221 */ /* 0x002fe20000010000 */
[--C-:B------:R-:W-:Y:S02]  /*1b80*/  IMAD R0, R61, -0x40, R16.reuse ;  /* 0xffffffc03d007824 */ /* 0x100fe400078e0210 */
[----:B--2---:R-:W-:Y:S02]  /*1b90*/  FADD.FTZ R13, R12, R11 ;  /* 0x0000000b0c0d7221 */ /* 0x004fe40000010000 */
[----:B------:R-:W1:Y:S01]  /*1ba0*/  SHFL.BFLY PT, R8, R9, 0x2, 0x1f ;  /* 0x0c401f0009087f89 */ /* 0x000e6200000e0000 */
[----:B------:R-:W-:Y:S02]  /*1bb0*/  SHF.L.U32 R12, R59, 0x2, RZ ;  /* 0x000000023b0c7819 */ /* 0x000fe400000006ff */
[----:B------:R-:W-:Y:S01]  /*1bc0*/  IADD3 R0, R0, R15, -R16 ;  /* 0x0000000f00007210 */ /* 0x000fe20007ffe810 */
[----:B------:R-:W2:Y:S01]  /*1bd0*/  SHFL.BFLY PT, R14, R13, 0x2, 0x1f ;  /* 0x0c401f000d0e7f89 */ /* 0x000ea200000e0000 */
[----:B-1----:R-:W-:Y:S01]  /*1be0*/  FADD.FTZ R10, R9, R8 ;  /* 0x00000008090a7221 */ /* 0x002fe20000010000 */
[----:B------:R-:W-:-:S02]  /*1bf0*/  IMAD R8, R7, 0xc0, RZ ;  /* 0x000000c007087824 */ /* 0x000fc400078e02ff */
[----:B--2---:R-:W-:Y:S02]  /*1c00*/  FADD.FTZ R14, R13, R14 ;  /* 0x0000000e0d0e7221 */ /* 0x004fe40000010000 */
[----:B------:R-:W1:Y:S01]  /*1c10*/  SHFL.BFLY PT, R11, R10, 0x1, 0x1f ;  /* 0x0c201f000a0b7f89 */ /* 0x000e6200000e0000 */
[----:B------:R-:W-:Y:S02]  /*1c20*/  SHF.R.S32.HI R9, RZ, 0x1f, R8 ;  /* 0x0000001fff097819 */ /* 0x000fe40000011408 */
[----:B------:R-:W-:Y:S01]  /*1c30*/  IADD3 R8, P0, P1, R8, R12, R17 ;  /* 0x0000000c08087210 */ /* 0x000fe2000791e011 */
[----:B------:R-:W2:Y:S01]  /*1c40*/  SHFL.BFLY PT, R13, R14, 0x1, 0x1f ;  /* 0x0c201f000e0d7f89 */ /* 0x000ea200000e0000 */
[----:B------:R-:W-:-:S04]  /*1c50*/  SHF.R.S32.HI R12, RZ, 0x1f, R12 ;  /* 0x0000001fff0c7819 */ /* 0x000fc8000001140c */
[----:B------:R-:W-:Y:S01]  /*1c60*/  IADD3.X R9, R9, R12, R18, P0, P1 ;  /* 0x0000000c09097210 */ /* 0x000fe200007e2412 */
[----:B0-----:R-:W-:Y:S01]  /*1c70*/  IMAD R12, R20, UR7, RZ ;  /* 0x00000007140c7c24 */ /* 0x001fe2000f8e02ff */
[----:B------:R-:W-:Y:S02]  /*1c80*/  ISETP.NE.AND P1, PT, R58, RZ, PT ;  /* 0x000000ff3a00720c */ /* 0x000fe40003f25270 */
[----:B------:R-:W-:Y:S01]  /*1c90*/  ISETP.GE.AND P0, PT, R59, R0, PT ;  /* 0x000000003b00720c */ /* 0x000fe20003f06270 */
[----:B------:R-:W-:Y:S02]  /*1ca0*/  IMAD R15, R21, UR6, R12 ;  /* 0x00000006150f7c24 */ /* 0x000fe4000f8e020c */
[----:B------:R-:W-:Y:S01]  /*1cb0*/  IMAD.WIDE.U32 R8, R20, UR6, R8 ;  /* 0x0000000614087c25 */ /* 0x000fe2000f8e0008 */
[----:B------:R-:W-:-:S03]  /*1cc0*/  ISETP.GT.OR P0, PT, R59, 0x3f, P0 ;  /* 0x0000003f3b00780c */ /* 0x000fc60000704670 */
[----:B-1----:R-:W-:Y:S01]  /*1cd0*/  FADD.FTZ R10, R10, R11 ;  /* 0x0000000b0a0a7221 */ /* 0x002fe20000010000 */
[----:B------:R-:W-:Y:S02]  /*1ce0*/  IMAD.IADD R11, R9, 0x1, R15 ;  /* 0x00000001090b7824 */ /* 0x000fe400078e020f */
[----:B--2---:R-:W-:Y:S01]  /*1cf0*/  FADD.FTZ R17, R14, R13 ;  /* 0x0000000d0e117221 */ /* 0x004fe20000010000 */
[----:B------:R-:W-:Y:S06]  /*1d00*/  @P1 BRA `(.L_x_87) ;  /* 0x00000000005c1947 */ /* 0x000fec0003800000 */
[----:B------:R-:W0:Y:S01]  /*1d10*/  LDC.64 R14, c[0x0][0x278] ;  /* 0x00009e00ff0e7b82 */ /* 0x000e220000000a00 */
[----:B------:R-:W-:Y:S01]  /*1d20*/  SHF.R.S32.HI R13, RZ, 0x1f, R7 ;  /* 0x0000001fff0d7819 */ /* 0x000fe20000011407 */
[----:B------:R-:W-:Y:S01]  /*1d30*/  ULDC.64 UR8, c[0x0][0x280] ;  /* 0x0000a00000087ab9 */ /* 0x000fe20000000a00 */
[----:B------:R-:W-:Y:S02]  /*1d40*/  IADD3 R12, P1, R60, R7, RZ ;  /* 0x000000073c0c7210 */ /* 0x000fe40007f3e0ff */
[----:B------:R-:W-:Y:S02]  /*1d50*/  ISETP.GE.AND P2, PT, R56, R57, PT ;  /* 0x000000393800720c */ /* 0x000fe40003f46270 */
[----:B------:R-:W-:Y:S01]  /*1d60*/  LEA.HI.X.SX32 R13, R60, R13, 0x1, P1 ;  /* 0x0000000d3c0d7211 */ /* 0x000fe200008f0eff */
[C---:B0-----:R-:W-:Y:S02]  /*1d70*/  IMAD R0, R14.reuse, UR7, RZ ;  /* 0x000000070e007c24 */ /* 0x041fe4000f8e02ff */
[----:B------:R-:W-:-:S04]  /*1d80*/  IMAD.WIDE.U32 R12, R14, UR6, R12 ;  /* 0x000000060e0c7c25 */ /* 0x000fc8000f8e000c */
[----:B------:R-:W-:-:S05]  /*1d90*/  IMAD R15, R15, UR6, R0 ;  /* 0x000000060f0f7c24 */ /* 0x000fca000f8e0200 */
[----:B------:R-:W-:Y:S01]  /*1da0*/  IADD3 R13, R13, R15, RZ ;  /* 0x0000000f0d0d7210 */ /* 0x000fe20007ffe0ff */
[----:B------:R-:W-:Y:S02]  /*1db0*/  IMAD R15, R3, UR8, RZ ;  /* 0x00000008030f7c24 */ /* 0x000fe4000f8e02ff */
[----:B------:R-:W-:-:S04]  /*1dc0*/  IMAD.WIDE.U32 R12, R6, UR8, R12 ;  /* 0x00000008060c7c25 */ /* 0x000fc8000f8e000c */
[----:B------:R-:W-:Y:S01]  /*1dd0*/  IMAD R15, R6, UR9, R15 ;  /* 0x00000009060f7c24 */ /* 0x000fe2000f8e020f */
[----:B------:R-:W-:Y:S01]  /*1de0*/  IADD3 R0, P1, R56, R12, RZ ;  /* 0x0000000c38007210 */ /* 0x000fe20007f3e0ff */
[----:B------:R-:W-:-:S03]  /*1df0*/  ULDC.64 UR8, c[0x0][0x260] ;  /* 0x0000980000087ab9 */ /* 0x000fc60000000a00 */
        /* <DEDUP_REMOVED lines=8> */
.L_x_87:
[----:B------:R-:W-:Y:S05]  /*1e80*/  BSYNC B0 ;  /* 0x0000000000007941 */ /* 0x000fea0003800000 */
.L_x_86:
[----:B------:R-:W-:Y:S04]  /*1e90*/  BSSY B0, `(.L_x_88) ;  /* 0x0000018000007945 */ /* 0x000fe80003800000 */
[----:B------:R-:W-:Y:S05]  /*1ea0*/  @P0 BRA `(.L_x_89) ;  /* 0x0000000000580947 */ /* 0x000fea0003800000 */
[----:B0-----:R-:W0:Y:S01]  /*1eb0*/  LDC.64 R14, c[0x0][0x2a8] ;  /* 0x0000aa00ff0e7b82 */ /* 0x001e220000000a00 */
[----:B------:R-:W-:Y:S01]  /*1ec0*/  IADD3 R12, P0, P1, R7, R60, R59 ;  /* 0x0000003c070c7210 */ /* 0x000fe2000791e03b */
[----:B------:R-:W-:Y:S01]  /*1ed0*/  ULDC.64 UR8, c[0x0][0x2b0] ;  /* 0x0000ac0000087ab9 */ /* 0x000fe20000000a00 */
[----:B------:R-:W-:Y:S02]  /*1ee0*/  SHF.R.S32.HI R2, RZ, 0x1f, R7 ;  /* 0x0000001fff027819 */ /* 0x000fe40000011407 */
[----:B------:R-:W-:Y:S02]  /*1ef0*/  SHF.R.S32.HI R0, RZ, 0x1f, R60 ;  /* 0x0000001fff007819 */ /* 0x000fe4000001143c */
[----:B------:R-:W-:-:S04]  /*1f00*/  SHF.R.S32.HI R7, RZ, 0x1f, R59 ;  /* 0x0000001fff077819 */ /* 0x000fc8000001143b */
[----:B------:R-:W-:Y:S02]  /*1f10*/  IADD3.X R13, R2, R0, R7, P0, P1 ;  /* 0x00000000020d7210 */ /* 0x000fe400007e2407 */
[----:B------:R-:W-:Y:S01]  /*1f20*/  FSETP.NEU.FTZ.AND P0, PT, R5, -INF , PT ;  /* 0xff8000000500780b */ /* 0x000fe20003f1d000 */
[C---:B0-----:R-:W-:Y:S02]  /*1f30*/  IMAD R0, R14.reuse, UR7, RZ ;  /* 0x000000070e007c24 */ /* 0x041fe4000f8e02ff */
[----:B------:R-:W-:-:S04]  /*1f40*/  IMAD.WIDE.U32 R12, R14, UR6, R12 ;  /* 0x000000060e0c7c25 */ /* 0x000fc8000f8e000c */
[----:B------:R-:W-:Y:S02]  /*1f50*/  IMAD R7, R15, UR6, R0 ;  /* 0x000000060f077c24 */ /* 0x000fe4000f8e0200 */
[----:B------:R-:W-:Y:S01]  /*1f60*/  FMUL.FTZ R0, R5, 1.4426950216293334961 ;  /* 0x3fb8aa3b05007820 */ /* 0x000fe20000410000 */
[----:B------:R-:W-:Y:S02]  /*1f70*/  IMAD R15, R3, UR8, RZ ;  /* 0x00000008030f7c24 */ /* 0x000fe4000f8e02ff */
[----:B------:R-:W-:Y:S02]  /*1f80*/  IMAD.IADD R13, R13, 0x1, R7 ;  /* 0x000000010d0d7824 */ /* 0x000fe400078e0207 */
[C---:B------:R-:W-:Y:S02]  /*1f90*/  IMAD R7, R6.reuse, UR9, R15 ;  /* 0x0000000906077c24 */ /* 0x040fe4000f8e020f */
[----:B------:R-:W-:Y:S01]  /*1fa0*/  IMAD.WIDE.U32 R12, R6, UR8, R12 ;  /* 0x00000008060c7c25 */ /* 0x000fe2000f8e000c */
[----:B------:R-:W-:-:S04]  /*1fb0*/  ULDC.64 UR8, c[0x0][0x2a0] ;  /* 0x0000a80000087ab9 */ /* 0x000fc80000000a00 */
[----:B------:R-:W-:Y:S02]  /*1fc0*/  IADD3 R7, R13, R7, RZ ;  /* 0x000000070d077210 */ /* 0x000fe40007ffe0ff */
[----:B------:R-:W-:-:S04]  /*1fd0*/  LEA R4, P1, R12, UR8, 0x2 ;  /* 0x000000080c047c11 */ /* 0x000fc8000f8210ff */
[----:B------:R-:W-:Y:S02]  /*1fe0*/  LEA.HI.X R5, R12, UR9, R7, 0x2, P1 ;  /* 0x000000090c057c11 */ /* 0x000fe400088f1407 */
[----:B------:R-:W-:-:S05]  /*1ff0*/  FSEL R7, R0, RZ, P0 ;  /* 0x000000ff00077208 */ /* 0x000fca0000000000 */
[----:B------:R1:W-:Y:S02]  /*2000*/  STG.E desc[UR4][R4.64], R7 ;  /* 0x0000000704007986 */ /* 0x0003e4000c101904 */
.L_x_89:
[----:B------:R-:W-:Y:S05]  /*2010*/  BSYNC B0 ;  /* 0x0000000000007941 */ /* 0x000fea0003800000 */
.L_x_88:
[----:B------:R-:W-:Y:S01]  /*2020*/  ULDC.64 UR10, c[0x0][0x2e8] ;  /* 0x0000ba00000a7ab9 */ /* 0x000fe20000000a00 */
[----:B------:R-:W-:Y:S01]  /*2030*/  ULDC.64 UR8, c[0x0][0x2d8] ;  /* 0x0000b60000087ab9 */ /* 0x000fe20000000a00 */
[----:B------:R-:W-:Y:S01]  /*2040*/  ISETP.NE.U32.AND P0, PT, RZ, UR10, PT ;  /* 0x0000000aff007c0c */ /* 0x000fe2000bf05070 */
[----:B------:R-:W-:Y:S02]  /*2050*/  IMAD R3, R3, UR8, RZ ;  /* 0x0000000803037c24 */ /* 0x000fe4000f8e02ff */
[----:B------:R-:W-:Y:S01]  /*2060*/  IMAD.MOV.U32 R10, RZ, RZ, R8 ;  /* 0x000000ffff0a7224 */ /* 0x000fe200078e0008 */
[----:B------:R-:W-:Y:S01]  /*2070*/  ISETP.NE.AND.EX P0, PT, RZ, UR11, PT, P0 ;  /* 0x0000000bff007c0c */ /* 0x000fe2000bf05300 */
[C---:B------:R-:W-:Y:S02]  /*2080*/  IMAD R3, R6.reuse, UR9, R3 ;  /* 0x0000000906037c24 */ /* 0x040fe4000f8e0203 */
[----:B------:R-:W-:Y:S01]  /*2090*/  IMAD.WIDE.U32 R10, R6, UR8, R10 ;  /* 0x00000008060a7c25 */ /* 0x000fe2000f8e000a */
[----:B------:R-:W-:Y:S01]  /*20a0*/  ISETP.NE.OR P0, PT, R59, RZ, !P0 ;  /* 0x000000ff3b00720c */ /* 0x000fe20004705670 */
[----:B------:R-:W-:-:S02]  /*20b0*/  ULDC.64 UR8, c[0x0][0x2b8] ;  /* 0x0000ae0000087ab9 */ /* 0x000fc40000000a00 */
[----:B------:R-:W-:Y:S02]  /*20c0*/  LEA R2, P1, R10, UR8, 0x2 ;  /* 0x000000080a027c11 */ /* 0x000fe4000f8210ff */
[----:B------:R-:W-:-:S04]  /*20d0*/  IADD3 R3, R11, R3, RZ ;  /* 0x000000030b037210 */ /* 0x000fc80007ffe0ff */
[----:B------:R-:W-:-:S05]  /*20e0*/  LEA.HI.X R3, R10, UR9, R3, 0x2, P1 ;  /* 0x000000090a037c11 */ /* 0x000fca00088f1403 */
        /* <DEDUP_REMOVED lines=13> */
[----:B------:R-:W3:Y:S08]  /*21c0*/  LDC R0, c[0x0][0x2e0] ;  /* 0x0000b800ff007b82 */ /* 0x000ef00000000800 */
[----:B-1----:R-:W1:Y:S08]  /*21d0*/  LDC R4, c[0x0][0x220] ;  /* 0x00008800ff047b82 */ /* 0x002e700000000800 */
[----:B--2---:R-:W2:Y:S01]  /*21e0*/  LDC.64 R2, c[0x0][0x2e8] ;  /* 0x0000ba00ff027b82 */ /* 0x004ea20000000a00 */
[----:B---3--:R-:W-:-:S04]  /*21f0*/  IMAD R61, R61, R0, R66 ;  /* 0x000000003d3d7224 */ /* 0x008fc800078e0242 */
[----:B-1----:R-:W-:-:S04]  /*2200*/  IMAD R61, R61, R4, UR6 ;  /* 0x000000063d3d7e24 */ /* 0x002fc8000f8e0204 */
[----:B--2---:R-:W-:-:S05]  /*2210*/  IMAD.WIDE R2, R61, 0x4, R2 ;  /* 0x000000043d027825 */ /* 0x004fca00078e0202 */
[----:B------:R-:W-:Y:S01]  /*2220*/  STG.E desc[UR4][R2.64], RZ ;  /* 0x000000ff02007986 */ /* 0x000fe2000c101904 */
[----:B------:R-:W-:Y:S05]  /*2230*/  EXIT ;  /* 0x000000000000794d */ /* 0x000fea0003800000 */
.L_x_90:
        /* <DEDUP_REMOVED lines=12> */
.L_x_142:


//--------------------- .nv.shared._ZN7cutlass13device_kernelIN5flash19enable_sm80_to_sm89INS1_16FlashAttnBwdSm80INS1_25CollectiveMainloopBwdSm80ILi1ELi1EN4cute5tupleIJNS5_1CILi64EEES8_NS7_ILi192EEEEEENS_10bfloat16_tEfNS_4arch4Sm80ELb0ELb0ELb1ELb0ELb0ELb0ELb0ELb0ELi2ELi2ELi2ELi2ELb1EEENS1_21CollectiveEpilogueBwdISA_SB_SD_Li256ELb0ELb0ELi4EEENS1_19SingleTileSchedulerILb0ELb0ELb0ELi64EEEEEEEEEvNT_6ParamsE --------------------------
	.section	.nv.shared._ZN7cutlass13device_kernelIN5flash19enable_sm80_to_sm89INS1_16FlashAttnBwdSm80INS1_25CollectiveMainloopBwdSm80ILi1ELi1EN4cute5tupleIJNS5_1CILi64EEES8_NS7_ILi192EEEEEENS_10bfloat16_tEfNS_4arch4Sm80ELb0ELb0ELb1ELb0ELb0ELb0ELb0ELb0ELi2ELi2ELi2ELi2ELb1EEENS1_21CollectiveEpilogueBwdISA_SB_SD_Li256ELb0ELb0ELi4EEENS1_19SingleTileSchedulerILb0ELb0ELb0ELi64EEEEEEEEEvNT_6ParamsE,"aw",@nobits
	.sectionflags	@""
	.align	16
	.zero		1024


//--------------------- .nv.shared.reserved.0     --------------------------
	.section	.nv.shared.reserved.0,"aw",@nobits
	.weak		__nv_reservedSMEM_offset_0_alias
	.size		__nv_reservedSMEM_offset_0_alias, 0, 0
	.other		__nv_reservedSMEM_offset_0_alias,@"STO_CUDA_RESERVED_SHARED STV_DEFAULT"
__nv_reservedSMEM_offset_0_alias:
	.zero		0


//--------------------- .nv.global                --------------------------
	.section	.nv.global,"aw",@nobits
.nv.global:
	.type		_ZN74_INTERNAL_83fe1b93_38_flash_bwd_hdim192_bf16_softcap_sm80_cu_1f2e7571_32514cute1_E,@object
	.size		_ZN74_INTERNAL_83fe1b93_38_flash_bwd_hdim192_bf16_softcap_sm80_cu_1f2e7571_32514cute1_E,(_ZN74_INTERNAL_83fe1b93_38_flash_bwd_hdim192_bf16_softcap_sm80_cu_1f2e7571_32514cuda3std3__45__cpo6cbeginE - _ZN74_INTERNAL_83fe1b93_38_flash_bwd_hdim192_bf16_softcap_sm80_cu_1f2e7571_32514cute1_E)
_ZN74_INTERNAL_83fe1b93_38_flash_bwd_hdim192_bf16_softcap_sm80_cu_1f2e7571_32514cute1_E:
	.zero		1
	.type		_ZN74_INTERNAL_83fe1b93_38_flash_bwd_hdim192_bf16_softcap_sm80_cu_1f2e7571_32514cuda3std3__45__cpo6cbeginE,@object
	.size		_ZN74_INTERNAL_83fe1b93_38_flash_bwd_hdim192_bf16_softcap_sm80_cu_1f2e7571_32514cuda3std3__45__cpo6cbeginE,(_ZN74_INTERNAL_83fe1b93_38_flash_bwd_hdim192_bf16_softcap_sm80_cu_1f2e7571_32514cuda3std3__48in_placeE - _ZN74_INTERNAL_83fe1b93_38_flash_bwd_hdim192_bf16_softcap_sm80_cu_1f2e7571_32514cuda3std3__45__cpo6cbeginE)
_ZN74_INTERNAL_83fe1b93_38_flash_bwd_hdim192_bf16_softcap_sm80_cu_1f2e7571_32514cuda3std3__45__cpo6cbeginE:
	.zero		1
	.type		_ZN74_INTERNAL_83fe1b93_38_flash_bwd_hdim192_bf16_softcap_sm80_cu_1f2e7571_32514cuda3std3__48in_placeE,@object
	.size		_ZN74_INTERNAL_83fe1b93_38_flash_bwd_hdim192_bf16_softcap_sm80_cu_1f2e7571_32514cuda3std3__48in_placeE,(_ZN74_INTERNAL_83fe1b93_38_flash_bwd_hdim192_bf16_softcap_sm80_cu_1f2e7571_32514cuda3std6ranges3__45__cpo9iter_moveE - _ZN74_INTERNAL_83fe1b93_38_flash_bwd_hdim192_bf16_softcap_sm80_cu_1f2e7571_32514cuda3std3__48in_placeE)
_ZN74_INTERNAL_83fe1b93_38_flash_bwd_hdim192_bf16_softcap_sm80_cu_1f2e7571_32514cuda3std3__48in_placeE:
	.zero		1
	.type		_ZN74_INTERNAL_83fe1b93_38_flash_bwd_hdim192_bf16_softcap_sm80_cu_1f2e7571_32514cuda3std6ranges3__45__cpo9iter_moveE,@object
	.size		_ZN74_INTERNAL_83fe1b93_38_flash_bwd_hdim192_bf16_softcap_sm80_cu_1f2e7571_32514cuda3std6ranges3__45__cpo9iter_moveE,(_ZN74_INTERNAL_83fe1b93_38_flash_bwd_hdim192_bf16_softcap_sm80_cu_1f2e7571_32514cuda3std3__45__cpo5beginE - _ZN74_INTERNAL_83fe1b93_38_flash_bwd_hdim192_bf16_softcap_sm80_cu_1f2e7571_32514cuda3std6ranges3__45__cpo9iter_moveE)
_ZN74_INTERNAL_83fe1b93_38_flash_bwd_hdim192_bf16_softcap_sm80_cu_1f2e7571_32514cuda3std6ranges3__45__cpo9iter_moveE:
	.zero		1
	.type		_ZN74_INTERNAL_83fe1b93_38_flash_bwd_hdim192_bf16_softcap_sm80_cu_1f2e7571_32514cuda3std3__45__cpo5beginE,@object
	.size		_ZN74_INTERNAL_83fe1b93_38_flash_bwd_hdim192_bf16_softcap_sm80_cu_1f2e7571_32514cuda3std3__45__cpo5beginE,(_ZN74_INTERNAL_83fe1b93_38_flash_bwd_hdim192_bf16_softcap_sm80_cu_1f2e7571_32514cuda3std3__476_GLOBAL__N__83fe1b93_38_flash_bwd_hdim192_bf16_softcap_sm80_cu_1f2e7571_32516ignoreE - _ZN74_INTERNAL_83fe1b93_38_flash_bwd_hdim192_bf16_softcap_sm80_cu_1f2e7571_32514cuda3std3__45__cpo5beginE)
_ZN74_INTERNAL_83fe1b93_38_flash_bwd_hdim192_bf16_softcap_sm80_cu_1f2e7571_32514cuda3std3__45__cpo5beginE:
	.zero		1
	.type		_ZN74_INTERNAL_83fe1b93_38_flash_bwd_hdim192_bf16_softcap_sm80_cu_1f2e7571_32514cuda3std3__476_GLOBAL__N__83fe1b93_38_flash_bwd_hdim192_bf16_softcap_sm80_cu_1f2e7571_32516ignoreE,@object
	.size		_ZN74_INTERNAL_83fe1b93_38_flash_bwd_hdim192_bf16_softcap_sm80_cu_1f2e7571_32514cuda3std3__476_GLOBAL__N__83fe1b93_38_flash_bwd_hdim192_bf16_softcap_sm80_cu_1f2e7571_32516ignoreE,(_ZN74_INTERNAL_83fe1b93_38_flash_bwd_hdim192_bf16_softcap_sm80_cu_1f2e7571_32514cute7productE - _ZN74_INTERNAL_83fe1b93_38_flash_bwd_hdim192_bf16_softcap_sm80_cu_1f2e7571_32514cuda3std3__476_GLOBAL__N__83fe1b93_38_flash_bwd_hdim192_bf16_softcap_sm80_cu_1f2e7571_32516ignoreE)
_ZN74_INTERNAL_83fe1b93_38_flash_bwd_hdim192_bf16_softcap_sm80_cu_1f2e7571_32514cuda3std3__476_GLOBAL__N__83fe1b93_38_flash_bwd_hdim192_bf16_softcap_sm80_cu_1f2e7571_32516ignoreE:
	.zero		1
	.type		_ZN74_INTERNAL_83fe1b93_38_flash_bwd_hdim192_bf16_softcap_sm80_cu_1f2e7571_32514cute7productE,@object
	.size		_ZN74_INTERNAL_83fe1b93_38_flash_bwd_hdim192_bf16_softcap_sm80_cu_1f2e7571_32514cute7productE,(_ZN74_INTERNAL_83fe1b93_38_flash_bwd_hdim192_bf16_softcap_sm80_cu_1f2e7571_32514cuda3std3__45__cpo3endE - _ZN74_INTERNAL_83fe1b93_38_flash_bwd_hdim192_bf16_softcap_sm80_cu_1f2e7571_32514cute7productE)
_ZN74_INTERNAL_83fe1b93_38_flash_bwd_hdim192_bf16_softcap_sm80_cu_1f2e7571_32514cute7productE:
	.zero		1
	.type		_ZN74_INTERNAL_83fe1b93_38_flash_bwd_hdim192_bf16_softcap_sm80_cu_1f2e7571_32514cuda3std3__45__cpo3endE,@object
	.size		_ZN74_INTERNAL_83fe1b93_38_flash_bwd_hdim192_bf16_softcap_sm80_cu_1f2e7571_32514cuda3std3__45__cpo3endE,(_ZN74_INTERNAL_83fe1b93_38_flash_bwd_hdim192_bf16_softcap_sm80_cu_1f2e7571_32514cuda3std3__419piecewise_constructE - _ZN74_INTERNAL_83fe1b93_38_flash_bwd_hdim192_bf16_softcap_sm80_cu_1f2e7571_32514cuda3std3__45__cpo3endE)
_ZN74_INTERNAL_83fe1b93_38_flash_bwd_hdim192_bf16_softcap_sm80_cu_1f2e7571_32514cuda3std3__45__cpo3endE:
	.zero		1
	.type		_ZN74_INTERNAL_83fe1b93_38_flash_bwd_hdim192_bf16_softcap_sm80_cu_1f2e7571_32514cuda3std3__419piecewise_constructE,@object
	.size		_ZN74_INTERNAL_83fe1b93_38_flash_bwd_hdim192_bf16_softcap_sm80_cu_1f2e7571_32514cuda3std3__419piecewise_constructE,(_ZN74_INTERNAL_83fe1b93_38_flash_bwd_hdim192_bf16_softcap_sm80_cu_1f2e7571_32514cuda3std3__45__cpo4cendE - _ZN74_INTERNAL_83fe1b93_38_flash_bwd_hdim192_bf16_softcap_sm80_cu_1f2e7571_32514cuda3std3__419piecewise_constructE)
_ZN74_INTERNAL_83fe1b93_38_flash_bwd_hdim192_bf16_softcap_sm80_cu_1f2e7571_32514cuda3std3__419piecewise_constructE:
	.zero		1
	.type		_ZN74_INTERNAL_83fe1b93_38_flash_bwd_hdim192_bf16_softcap_sm80_cu_1f2e7571_32514cuda3std3__45__cpo4cendE,@object
	.size		_ZN74_INTERNAL_83fe1b93_38_flash_bwd_hdim192_bf16_softcap_sm80_cu_1f2e7571_32514cuda3std3__45__cpo4cendE,(_ZN74_INTERNAL_83fe1b93_38_flash_bwd_hdim192_bf16_softcap_sm80_cu_1f2e7571_32514cuda3std6ranges3__45__cpo4swapE - _ZN74_INTERNAL_83fe1b93_38_flash_bwd_hdim192_bf16_softcap_sm80_cu_1f2e7571_32514cuda3std3__45__cpo4cendE)
_ZN74_INTERNAL_83fe1b93_38_flash_bwd_hdim192_bf16_softcap_sm80_cu_1f2e7571_32514cuda3std3__45__cpo4cendE:
	.zero		1
	.type		_ZN74_INTERNAL_83fe1b93_38_flash_bwd_hdim192_bf16_softcap_sm80_cu_1f2e7571_32514cuda3std6ranges3__45__cpo4swapE,@object
	.size		_ZN74_INTERNAL_83fe1b93_38_flash_bwd_hdim192_bf16_softcap_sm80_cu_1f2e7571_32514cuda3std6ranges3__45__cpo4swapE,(.L_7 - _ZN74_INTERNAL_83fe1b93_38_flash_bwd_hdim192_bf16_softcap_sm80_cu_1f2e7571_32514cuda3std6ranges3__45__cpo4swapE)
_ZN74_INTERNAL_83fe1b93_38_flash_bwd_hdim192_bf16_softcap_sm80_cu_1f2e7571_32514cuda3std6ranges3__45__cpo4swapE:
	.zero		1
.L_7:


//--------------------- .nv.shared._ZN7cutlass13device_kernelIN5flash19enable_sm80_to_sm89INS1_16FlashAttnBwdSm80INS1_25CollectiveMainloopBwdSm80ILi1ELi1EN4cute5tupleIJNS5_1CILi64EEES8_NS7_ILi192EEEEEENS_10bfloat16_tEfNS_4arch4Sm80ELb0ELb0ELb1ELb0ELb1ELb0ELb0ELb0ELi2ELi2ELi2ELi2ELb1EEENS1_21CollectiveEpilogueBwdISA_SB_SD_Li256ELb0ELb0ELi4EEENS1_19SingleTileSchedulerILb0ELb0ELb0ELi64EEEEEEEEEvNT_6ParamsE --------------------------
	.section	.nv.shared._ZN7cutlass13device_kernelIN5flash19enable_sm80_to_sm89INS1_16FlashAttnBwdSm80INS1_25CollectiveMainloopBwdSm80ILi1ELi1EN4cute5tupleIJNS5_1CILi64EEES8_NS7_ILi192EEEEEENS_10bfloat16_tEfNS_4arch4Sm80ELb0ELb0ELb1ELb0ELb1ELb0ELb0ELb0ELi2ELi2ELi2ELi2ELb1EEENS1_21CollectiveEpilogueBwdISA_SB_SD_Li256ELb0ELb0ELi4EEENS1_19SingleTileSchedulerILb0ELb0ELb0ELi64EEEEEEEEEvNT_6ParamsE,"aw",@nobits
	.sectionflags	@""
	.align	16
	.zero		1024


//--------------------- .nv.shared._ZN7cutlass13device_kernelIN5flash19enable_sm80_to_sm89INS1_16FlashAttnBwdSm80INS1_25CollectiveMainloopBwdSm80ILi1ELi1EN4cute5tupleIJNS5_1CILi64EEES8_NS7_ILi192EEEEEENS_10bfloat16_tEfNS_4arch4Sm80ELb0ELb0ELb1ELb0ELb0ELb0ELb0ELb0ELi2ELi2ELi2ELi2ELb1EEENS1_24CollectiveEpilogueBwdGQAISA_fSD_Li256ELb0ELb0EEENS1_19SingleTileSchedulerILb0ELb0ELb0ELi64EEEEEEEEEvNT_6ParamsE --------------------------
	.section	.nv.shared._ZN7cutlass13device_kernelIN5flash19enable_sm80_to_sm89INS1_16FlashAttnBwdSm80INS1_25CollectiveMainloopBwdSm80ILi1ELi1EN4cute5tupleIJNS5_1CILi64EEES8_NS7_ILi192EEEEEENS_10bfloat16_tEfNS_4arch4Sm80ELb0ELb0ELb1ELb0ELb0ELb0ELb0ELb0ELi2ELi2ELi2ELi2ELb1EEENS1_24CollectiveEpilogueBwdGQAISA_fSD_Li256ELb0ELb0EEENS1_19SingleTileSchedulerILb0ELb0ELb0ELi64EEEEEEEEEvNT_6ParamsE,"aw",@nobits
	.sectionflags	@""
	.align	16
	.zero		1024


//--------------------- .nv.shared._ZN7cutlass13device_kernelIN5flash19enable_sm80_to_sm89INS1_16FlashAttnBwdSm80INS1_25CollectiveMainloopBwdSm80ILi1ELi1EN4cute5tupleIJNS5_1CILi64EEES8_NS7_ILi192EEEEEENS_10bfloat16_tEfNS_4arch4Sm80ELb0ELb0ELb1ELb0ELb1ELb0ELb0ELb0ELi2ELi2ELi2ELi2ELb1EEENS1_24CollectiveEpilogueBwdGQAISA_fSD_Li256ELb0ELb1EEENS1_19SingleTileSchedulerILb0ELb0ELb0ELi64EEEEEEEEEvNT_6ParamsE --------------------------
	.section	.nv.shared._ZN7cutlass13device_kernelIN5flash19enable_sm80_to_sm89INS1_16FlashAttnBwdSm80INS1_25CollectiveMainloopBwdSm80ILi1ELi1EN4cute5tupleIJNS5_1CILi64EEES8_NS7_ILi192EEEEEENS_10bfloat16_tEfNS_4arch4Sm80ELb0ELb0ELb1ELb0ELb1ELb0ELb0ELb0ELi2ELi2ELi2ELi2ELb1EEENS1_24CollectiveEpilogueBwdGQAISA_fSD_Li256ELb0ELb1EEENS1_19SingleTileSchedulerILb0ELb0ELb0ELi64EEEEEEEEEvNT_6ParamsE,"aw",@nobits
	.sectionflags	@""
	.align	16
	.zero		1024


//--------------------- .nv.shared._ZN7cutlass13device_kernelIN5flash19enable_sm80_to_sm89INS1_16FlashAttnBwdSm80INS1_25CollectiveMainloopBwdSm80ILi1ELi1EN4cute5tupleIJNS5_1CILi64EEES8_NS7_ILi192EEEEEENS_10bfloat16_tEfNS_4arch4Sm80ELb0ELb0ELb1ELb1ELb0ELb0ELb0ELb0ELi2ELi2ELi2ELi2ELb1EEENS1_21CollectiveEpilogueBwdISA_SB_SD_Li256ELb1ELb0ELi4EEENS1_19SingleTileSchedulerILb1ELb0ELb0ELi64EEEEEEEEEvNT_6ParamsE --------------------------
	.section	.nv.shared._ZN7cutlass13device_kernelIN5flash19enable_sm80_to_sm89INS1_16FlashAttnBwdSm80INS1_25CollectiveMainloopBwdSm80ILi1ELi1EN4cute5tupleIJNS5_1CILi64EEES8_NS7_ILi192EEEEEENS_10bfloat16_tEfNS_4arch4Sm80ELb0ELb0ELb1ELb1ELb0ELb0ELb0ELb0ELi2ELi2ELi2ELi2ELb1EEENS1_21CollectiveEpilogueBwdISA_SB_SD_Li256ELb1ELb0ELi4EEENS1_19SingleTileSchedulerILb1ELb0ELb0ELi64EEEEEEEEEvNT_6ParamsE,"aw",@nobits
	.sectionflags	@""
	.align	16
	.zero		1024


//--------------------- .nv.shared._ZN7cutlass13device_kernelIN5flash19enable_sm80_to_sm89INS1_16FlashAttnBwdSm80INS1_25CollectiveMainloopBwdSm80ILi1ELi1EN4cute5tupleIJNS5_1CILi64EEES8_NS7_ILi192EEEEEENS_10bfloat16_tEfNS_4arch4Sm80ELb0ELb0ELb1ELb1ELb1ELb0ELb0ELb0ELi2ELi2ELi2ELi2ELb1EEENS1_21CollectiveEpilogueBwdISA_SB_SD_Li256ELb1ELb0ELi4EEENS1_19SingleTileSchedulerILb1ELb0ELb0ELi64EEEEEEEEEvNT_6ParamsE --------------------------
	.section	.nv.shared._ZN7cutlass13device_kernelIN5flash19enable_sm80_to_sm89INS1_16FlashAttnBwdSm80INS1_25CollectiveMainloopBwdSm80ILi1ELi1EN4cute5tupleIJNS5_1CILi64EEES8_NS7_ILi192EEEEEENS_10bfloat16_tEfNS_4arch4Sm80ELb0ELb0ELb1ELb1ELb1ELb0ELb0ELb0ELi2ELi2ELi2ELi2ELb1EEENS1_21CollectiveEpilogueBwdISA_SB_SD_Li256ELb1ELb0ELi4EEENS1_19SingleTileSchedulerILb1ELb0ELb0ELi64EEEEEEEEEvNT_6ParamsE,"aw",@nobits
	.sectionflags	@""
	.align	16
	.zero		1024


//--------------------- .nv.shared._ZN7cutlass13device_kernelIN5flash19enable_sm80_to_sm89INS1_16FlashAttnBwdSm80INS1_25CollectiveMainloopBwdSm80ILi1ELi1EN4cute5tupleIJNS5_1CILi64EEES8_NS7_ILi192EEEEEENS_10bfloat16_tEfNS_4arch4Sm80ELb0ELb0ELb1ELb1ELb0ELb0ELb0ELb0ELi2ELi2ELi2ELi2ELb1EEENS1_24CollectiveEpilogueBwdGQAISA_fSD_Li256ELb1ELb0EEENS1_19SingleTileSchedulerILb1ELb0ELb0ELi64EEEEEEEEEvNT_6ParamsE --------------------------
	.section	.nv.shared._ZN7cutlass13device_kernelIN5flash19enable_sm80_to_sm89INS1_16FlashAttnBwdSm80INS1_25CollectiveMainloopBwdSm80ILi1ELi1EN4cute5tupleIJNS5_1CILi64EEES8_NS7_ILi192EEEEEENS_10bfloat16_tEfNS_4arch4Sm80ELb0ELb0ELb1ELb1ELb0ELb0ELb0ELb0ELi2ELi2ELi2ELi2ELb1EEENS1_24CollectiveEpilogueBwdGQAISA_fSD_Li256ELb1ELb0EEENS1_19SingleTileSchedulerILb1ELb0ELb0ELi64EEEEEEEEEvNT_6ParamsE,"aw",@nobits
	.sectionflags	@""
	.align	16
	.zero		1024


//--------------------- .nv.shared._ZN7cutlass13device_kernelIN5flash19enable_sm80_to_sm89INS1_16FlashAttnBwdSm80INS1_25CollectiveMainloopBwdSm80ILi1ELi1EN4cute5tupleIJNS5_1CILi64EEES8_NS7_ILi192EEEEEENS_10bfloat16_tEfNS_4arch4Sm80ELb0ELb0ELb1ELb1ELb1ELb0ELb0ELb0ELi2ELi2ELi2ELi2ELb1EEENS1_24CollectiveEpilogueBwdGQAISA_fSD_Li256ELb1ELb1EEENS1_19SingleTileSchedulerILb1ELb0ELb0ELi64EEEEEEEEEvNT_6ParamsE --------------------------
	.section	.nv.shared._ZN7cutlass13device_kernelIN5flash19enable_sm80_to_sm89INS1_16FlashAttnBwdSm80INS1_25CollectiveMainloopBwdSm80ILi1ELi1EN4cute5tupleIJNS5_1CILi64EEES8_NS7_ILi192EEEEEENS_10bfloat16_tEfNS_4arch4Sm80ELb0ELb0ELb1ELb1ELb1ELb0ELb0ELb0ELi2ELi2ELi2ELi2ELb1EEENS1_24CollectiveEpilogueBwdGQAISA_fSD_Li256ELb1ELb1EEENS1_19SingleTileSchedulerILb1ELb0ELb0ELi64EEEEEEEEEvNT_6ParamsE,"aw",@nobits
	.sectionflags	@""
	.align	16
	.zero		1024


//--------------------- .nv.shared._ZN7cutlass13device_kernelIN5flash19enable_sm80_to_sm89INS1_16FlashAttnBwdSm80INS1_25CollectiveMainloopBwdSm80ILi1ELi1EN4cute5tupleIJNS5_1CILi64EEES8_NS7_ILi192EEEEEENS_10bfloat16_tEfNS_4arch4Sm80ELb0ELb1ELb1ELb0ELb0ELb0ELb0ELb0ELi2ELi2ELi2ELi2ELb1EEENS1_21CollectiveEpilogueBwdISA_SB_SD_Li256ELb0ELb0ELi4EEENS1_19SingleTileSchedulerILb0ELb0ELb0ELi64EEEEEEEEEvNT_6ParamsE --------------------------
	.section	.nv.shared._ZN7cutlass13device_kernelIN5flash19enable_sm80_to_sm89INS1_16FlashAttnBwdSm80INS1_25CollectiveMainloopBwdSm80ILi1ELi1EN4cute5tupleIJNS5_1CILi64EEES8_NS7_ILi192EEEEEENS_10bfloat16_tEfNS_4arch4Sm80ELb0ELb1ELb1ELb0ELb0ELb0ELb0ELb0ELi2ELi2ELi2ELi2ELb1EEENS1_21CollectiveEpilogueBwdISA_SB_SD_Li256ELb0ELb0ELi4EEENS1_19SingleTileSchedulerILb0ELb0ELb0ELi64EEEEEEEEEvNT_6ParamsE,"aw",@nobits
	.sectionflags	@""
	.align	16
	.zero		1024


//--------------------- .nv.shared._ZN7cutlass13device_kernelIN5flash19enable_sm80_to_sm89INS1_16FlashAttnBwdSm80INS1_25CollectiveMainloopBwdSm80ILi1ELi1EN4cute5tupleIJNS5_1CILi64EEES8_NS7_ILi192EEEEEENS_10bfloat16_tEfNS_4arch4Sm80ELb0ELb1ELb1ELb0ELb1ELb0ELb0ELb0ELi2ELi2ELi2ELi2ELb1EEENS1_21CollectiveEpilogueBwdISA_SB_SD_Li256ELb0ELb0ELi4EEENS1_19SingleTileSchedulerILb0ELb0ELb0ELi64EEEEEEEEEvNT_6ParamsE --------------------------
	.section	.nv.shared._ZN7cutlass13device_kernelIN5flash19enable_sm80_to_sm89INS1_16FlashAttnBwdSm80INS1_25CollectiveMainloopBwdSm80ILi1ELi1EN4cute5tupleIJNS5_1CILi64EEES8_NS7_ILi192EEEEEENS_10bfloat16_tEfNS_4arch4Sm80ELb0ELb1ELb1ELb0ELb1ELb0ELb0ELb0ELi2ELi2ELi2ELi2ELb1EEENS1_21CollectiveEpilogueBwdISA_SB_SD_Li256ELb0ELb0ELi4EEENS1_19SingleTileSchedulerILb0ELb0ELb0ELi64EEEEEEEEEvNT_6ParamsE,"aw",@nobits
	.sectionflags	@""
	.align	16
	.zero		1024


//--------------------- .nv.shared._ZN7cutlass13device_kernelIN5flash19enable_sm80_to_sm89INS1_16FlashAttnBwdSm80INS1_25CollectiveMainloopBwdSm80ILi1ELi1EN4cute5tupleIJNS5_1CILi64EEES8_NS7_ILi192EEEEEENS_10bfloat16_tEfNS_4arch4Sm80ELb0ELb1ELb1ELb0ELb0ELb0ELb0ELb0ELi2ELi2ELi2ELi2ELb1EEENS1_24CollectiveEpilogueBwdGQAISA_fSD_Li256ELb0ELb0EEENS1_19SingleTileSchedulerILb0ELb0ELb0ELi64EEEEEEEEEvNT_6ParamsE --------------------------
	.section	.nv.shared._ZN7cutlass13device_kernelIN5flash19enable_sm80_to_sm89INS1_16FlashAttnBwdSm80INS1_25CollectiveMainloopBwdSm80ILi1ELi1EN4cute5tupleIJNS5_1CILi64EEES8_NS7_ILi192EEEEEENS_10bfloat16_tEfNS_4arch4Sm80ELb0ELb1ELb1ELb0ELb0ELb0ELb0ELb0ELi2ELi2ELi2ELi2ELb1EEENS1_24CollectiveEpilogueBwdGQAISA_fSD_Li256ELb0ELb0EEENS1_19SingleTileSchedulerILb0ELb0ELb0ELi64EEEEEEEEEvNT_6ParamsE,"aw",@nobits
	.sectionflags	@""
	.align	16
	.zero		1024


//--------------------- .nv.shared._ZN7cutlass13device_kernelIN5flash19enable_sm80_to_sm89INS1_16FlashAttnBwdSm80INS1_25CollectiveMainloopBwdSm80ILi1ELi1EN4cute5tupleIJNS5_1CILi64EEES8_NS7_ILi192EEEEEENS_10bfloat16_tEfNS_4arch4Sm80ELb0ELb1ELb1ELb0ELb1ELb0ELb0ELb0ELi2ELi2ELi2ELi2ELb1EEENS1_24CollectiveEpilogueBwdGQAISA_fSD_Li256ELb0ELb1EEENS1_19SingleTileSchedulerILb0ELb0ELb0ELi64EEEEEEEEEvNT_6ParamsE --------------------------
	.section	.nv.shared._ZN7cutlass13device_kernelIN5flash19enable_sm80_to_sm89INS1_16FlashAttnBwdSm80INS1_25CollectiveMainloopBwdSm80ILi1ELi1EN4cute5tupleIJNS5_1CILi64EEES8_NS7_ILi192EEEEEENS_10bfloat16_tEfNS_4arch4Sm80ELb0ELb1ELb1ELb0ELb1ELb0ELb0ELb0ELi2ELi2ELi2ELi2ELb1EEENS1_24CollectiveEpilogueBwdGQAISA_fSD_Li256ELb0ELb1EEENS1_19SingleTileSchedulerILb0ELb0ELb0ELi64EEEEEEEEEvNT_6ParamsE,"aw",@nobits
	.sectionflags	@""
	.align	16
	.zero		1024


//--------------------- .nv.shared._ZN7cutlass13device_kernelIN5flash19enable_sm80_to_sm89INS1_16FlashAttnBwdSm80INS1_25CollectiveMainloopBwdSm80ILi1ELi1EN4cute5tupleIJNS5_1CILi64EEES8_NS7_ILi192EEEEEENS_10bfloat16_tEfNS_4arch4Sm80ELb0ELb1ELb1ELb1ELb0ELb0ELb0ELb0ELi2ELi2ELi2ELi2ELb1EEENS1_21CollectiveEpilogueBwdISA_SB_SD_Li256ELb1ELb0ELi4EEENS1_19SingleTileSchedulerILb1ELb0ELb0ELi64EEEEEEEEEvNT_6ParamsE --------------------------
	.section	.nv.shared._ZN7cutlass13device_kernelIN5flash19enable_sm80_to_sm89INS1_16FlashAttnBwdSm80INS1_25CollectiveMainloopBwdSm80ILi1ELi1EN4cute5tupleIJNS5_1CILi64EEES8_NS7_ILi192EEEEEENS_10bfloat16_tEfNS_4arch4Sm80ELb0ELb1ELb1ELb1ELb0ELb0ELb0ELb0ELi2ELi2ELi2ELi2ELb1EEENS1_21CollectiveEpilogueBwdISA_SB_SD_Li256ELb1ELb0ELi4EEENS1_19SingleTileSchedulerILb1ELb0ELb0ELi64EEEEEEEEEvNT_6ParamsE,"aw",@nobits
	.sectionflags	@""
	.align	16
	.zero		1024


//--------------------- .nv.shared._ZN7cutlass13device_kernelIN5flash19enable_sm80_to_sm89INS1_16FlashAttnBwdSm80INS1_25CollectiveMainloopBwdSm80ILi1ELi1EN4cute5tupleIJNS5_1CILi64EEES8_NS7_ILi192EEEEEENS_10bfloat16_tEfNS_4arch4Sm80ELb0ELb1ELb1ELb1ELb1ELb0ELb0ELb0ELi2ELi2ELi2ELi2ELb1EEENS1_21CollectiveEpilogueBwdISA_SB_SD_Li256ELb1ELb0ELi4EEENS1_19SingleTileSchedulerILb1ELb0ELb0ELi64EEEEEEEEEvNT_6ParamsE --------------------------
	.section	.nv.shared._ZN7cutlass13device_kernelIN5flash19enable_sm80_to_sm89INS1_16FlashAttnBwdSm80INS1_25CollectiveMainloopBwdSm80ILi1ELi1EN4cute5tupleIJNS5_1CILi64EEES8_NS7_ILi192EEEEEENS_10bfloat16_tEfNS_4arch4Sm80ELb0ELb1ELb1ELb1ELb1ELb0ELb0ELb0ELi2ELi2ELi2ELi2ELb1EEENS1_21CollectiveEpilogueBwdISA_SB_SD_Li256ELb1ELb0ELi4EEENS1_19SingleTileSchedulerILb1ELb0ELb0ELi64EEEEEEEEEvNT_6ParamsE,"aw",@nobits
	.sectionflags	@""
	.align	16
	.zero		1024


//--------------------- .nv.shared._ZN7cutlass13device_kernelIN5flash19enable_sm80_to_sm89INS1_16FlashAttnBwdSm80INS1_25CollectiveMainloopBwdSm80ILi1ELi1EN4cute5tupleIJNS5_1CILi64EEES8_NS7_ILi192EEEEEENS_10bfloat16_tEfNS_4arch4Sm80ELb0ELb1ELb1ELb1ELb0ELb0ELb0ELb0ELi2ELi2ELi2ELi2ELb1EEENS1_24CollectiveEpilogueBwdGQAISA_fSD_Li256ELb1ELb0EEENS1_19SingleTileSchedulerILb1ELb0ELb0ELi64EEEEEEEEEvNT_6ParamsE --------------------------
	.section	.nv.shared._ZN7cutlass13device_kernelIN5flash19enable_sm80_to_sm89INS1_16FlashAttnBwdSm80INS1_25CollectiveMainloopBwdSm80ILi1ELi1EN4cute5tupleIJNS5_1CILi64EEES8_NS7_ILi192EEEEEENS_10bfloat16_tEfNS_4arch4Sm80ELb0ELb1ELb1ELb1ELb0ELb0ELb0ELb0ELi2ELi2ELi2ELi2ELb1EEENS1_24CollectiveEpilogueBwdGQAISA_fSD_Li256ELb1ELb0EEENS1_19SingleTileSchedulerILb1ELb0ELb0ELi64EEEEEEEEEvNT_6ParamsE,"aw",@nobits
	.sectionflags	@""
	.align	16
	.zero		1024


//--------------------- .nv.shared._ZN7cutlass13device_kernelIN5flash19enable_sm80_to_sm89INS1_16FlashAttnBwdSm80INS1_25CollectiveMainloopBwdSm80ILi1ELi1EN4cute5tupleIJNS5_1CILi64EEES8_NS7_ILi192EEEEEENS_10bfloat16_tEfNS_4arch4Sm80ELb0ELb1ELb1ELb1ELb1ELb0ELb0ELb0ELi2ELi2ELi2ELi2ELb1EEENS1_24CollectiveEpilogueBwdGQAISA_fSD_Li256ELb1ELb1EEENS1_19SingleTileSchedulerILb1ELb0ELb0ELi64EEEEEEEEEvNT_6ParamsE --------------------------
	.section	.nv.shared._ZN7cutlass13device_kernelIN5flash19enable_sm80_to_sm89INS1_16FlashAttnBwdSm80INS1_25CollectiveMainloopBwdSm80ILi1ELi1EN4cute5tupleIJNS5_1CILi64EEES8_NS7_ILi192EEEEEENS_10bfloat16_tEfNS_4arch4Sm80ELb0ELb1ELb1ELb1ELb1ELb0ELb0ELb0ELi2ELi2ELi2ELi2ELb1EEENS1_24CollectiveEpilogueBwdGQAISA_fSD_Li256ELb1ELb1EEENS1_19SingleTileSchedulerILb1ELb0ELb0ELi64EEEEEEEEEvNT_6ParamsE,"aw",@nobits
	.sectionflags	@""
	.align	16
	.zero		1024


//--------------------- .nv.shared._ZN7cutlass13device_kernelIN5flash19enable_sm80_to_sm89INS1_16FlashAttnBwdSm80INS1_25CollectiveMainloopBwdSm80ILi1ELi1EN4cute5tupleIJNS5_1CILi64EEES8_NS7_ILi192EEEEEENS_10bfloat16_tEfNS_4arch4Sm80ELb1ELb0ELb1ELb0ELb0ELb0ELb0ELb0ELi2ELi2ELi2ELi2ELb1EEENS1_21CollectiveEpilogueBwdISA_SB_SD_Li256ELb0ELb0ELi4EEENS1_25SingleTileBwdLPTSchedulerILb0ELi64ELb0EEEEEEEEEvNT_6ParamsE --------------------------
	.section	.nv.shared._ZN7cutlass13device_kernelIN5flash19enable_sm80_to_sm89INS1_16FlashAttnBwdSm80INS1_25CollectiveMainloopBwdSm80ILi1ELi1EN4cute5tupleIJNS5_1CILi64EEES8_NS7_ILi192EEEEEENS_10bfloat16_tEfNS_4arch4Sm80ELb1ELb0ELb1ELb0ELb0ELb0ELb0ELb0ELi2ELi2ELi2ELi2ELb1EEENS1_21CollectiveEpilogueBwdISA_SB_SD_Li256ELb0ELb0ELi4EEENS1_25SingleTileBwdLPTSchedulerILb0ELi64ELb0EEEEEEEEEvNT_6ParamsE,"aw",@nobits
	.sectionflags	@""
	.align	16
	.zero		1024


//--------------------- .nv.shared._ZN7cutlass13device_kernelIN5flash19enable_sm80_to_sm89INS1_16FlashAttnBwdSm80INS1_25CollectiveMainloopBwdSm80ILi1ELi1EN4cute5tupleIJNS5_1CILi64EEES8_NS7_ILi192EEEEEENS_10bfloat16_tEfNS_4arch4Sm80ELb1ELb0ELb1ELb0ELb1ELb0ELb0ELb0ELi2ELi2ELi2ELi2ELb1EEENS1_21CollectiveEpilogueBwdISA_SB_SD_Li256ELb0ELb0ELi4EEENS1_25SingleTileBwdLPTSchedulerILb0ELi64ELb1EEEEEEEEEvNT_6ParamsE --------------------------
	.section	.nv.shared._ZN7cutlass13device_kernelIN5flash19enable_sm80_to_sm89INS1_16FlashAttnBwdSm80INS1_25CollectiveMainloopBwdSm80ILi1ELi1EN4cute5tupleIJNS5_1CILi64EEES8_NS7_ILi192EEEEEENS_10bfloat16_tEfNS_4arch4Sm80ELb1ELb0ELb1ELb0ELb1ELb0ELb0ELb0ELi2ELi2ELi2ELi2ELb1EEENS1_21CollectiveEpilogueBwdISA_SB_SD_Li256ELb0ELb0ELi4EEENS1_25SingleTileBwdLPTSchedulerILb0ELi64ELb1EEEEEEEEEvNT_6ParamsE,"aw",@nobits
	.sectionflags	@""
	.align	16
	.zero		1024


//--------------------- .nv.shared._ZN7cutlass13device_kernelIN5flash19enable_sm80_to_sm89INS1_16FlashAttnBwdSm80INS1_25CollectiveMainloopBwdSm80ILi1ELi1EN4cute5tupleIJNS5_1CILi64EEES8_NS7_ILi192EEEEEENS_10bfloat16_tEfNS_4arch4Sm80ELb1ELb0ELb1ELb0ELb0ELb0ELb0ELb0ELi2ELi2ELi2ELi2ELb1EEENS1_24CollectiveEpilogueBwdGQAISA_fSD_Li256ELb0ELb0EEENS1_25SingleTileBwdLPTSchedulerILb0ELi64ELb0EEEEEEEEEvNT_6ParamsE --------------------------
	.section	.nv.shared._ZN7cutlass13device_kernelIN5flash19enable_sm80_to_sm89INS1_16FlashAttnBwdSm80INS1_25CollectiveMainloopBwdSm80ILi1ELi1EN4cute5tupleIJNS5_1CILi64EEES8_NS7_ILi192EEEEEENS_10bfloat16_tEfNS_4arch4Sm80ELb1ELb0ELb1ELb0ELb0ELb0ELb0ELb0ELi2ELi2ELi2ELi2ELb1EEENS1_24CollectiveEpilogueBwdGQAISA_fSD_Li256ELb0ELb0EEENS1_25SingleTileBwdLPTSchedulerILb0ELi64ELb0EEEEEEEEEvNT_6ParamsE,"aw",@nobits
	.sectionflags	@""
	.align	16
	.zero		1024


//--------------------- .nv.shared._ZN7cutlass13device_kernelIN5flash19enable_sm80_to_sm89INS1_16FlashAttnBwdSm80INS1_25CollectiveMainloopBwdSm80ILi1ELi1EN4cute5tupleIJNS5_1CILi64EEES8_NS7_ILi192EEEEEENS_10bfloat16_tEfNS_4arch4Sm80ELb1ELb0ELb1ELb0ELb1ELb0ELb0ELb0ELi2ELi2ELi2ELi2ELb1EEENS1_24CollectiveEpilogueBwdGQAISA_fSD_Li256ELb0ELb1EEENS1_25SingleTileBwdLPTSchedulerILb0ELi64ELb1EEEEEEEEEvNT_6ParamsE --------------------------
	.section	.nv.shared._ZN7cutlass13device_kernelIN5flash19enable_sm80_to_sm89INS1_16FlashAttnBwdSm80INS1_25CollectiveMainloopBwdSm80ILi1ELi1EN4cute5tupleIJNS5_1CILi64EEES8_NS7_ILi192EEEEEENS_10bfloat16_tEfNS_4arch4Sm80ELb1ELb0ELb1ELb0ELb1ELb0ELb0ELb0ELi2ELi2ELi2ELi2ELb1EEENS1_24CollectiveEpilogueBwdGQAISA_fSD_Li256ELb0ELb1EEENS1_25SingleTileBwdLPTSchedulerILb0ELi64ELb1EEEEEEEEEvNT_6ParamsE,"aw",@nobits
	.sectionflags	@""
	.align	16
	.zero		1024


//--------------------- .nv.shared._ZN7cutlass13device_kernelIN5flash19enable_sm80_to_sm89INS1_16FlashAttnBwdSm80INS1_25CollectiveMainloopBwdSm80ILi1ELi1EN4cute5tupleIJNS5_1CILi64EEES8_NS7_ILi192EEEEEENS_10bfloat16_tEfNS_4arch4Sm80ELb1ELb0ELb1ELb1ELb0ELb0ELb0ELb0ELi2ELi2ELi2ELi2ELb1EEENS1_21CollectiveEpilogueBwdISA_SB_SD_Li256ELb1ELb0ELi4EEENS1_25SingleTileBwdLPTSchedulerILb1ELi64ELb0EEEEEEEEEvNT_6ParamsE --------------------------
	.section	.nv.shared._ZN7cutlass13device_kernelIN5flash19enable_sm80_to_sm89INS1_16FlashAttnBwdSm80INS1_25CollectiveMainloopBwdSm80ILi1ELi1EN4cute5tupleIJNS5_1CILi64EEES8_NS7_ILi192EEEEEENS_10bfloat16_tEfNS_4arch4Sm80ELb1ELb0ELb1ELb1ELb0ELb0ELb0ELb0ELi2ELi2ELi2ELi2ELb1EEENS1_21CollectiveEpilogueBwdISA_SB_SD_Li256ELb1ELb0ELi4EEENS1_25SingleTileBwdLPTSchedulerILb1ELi64ELb0EEEEEEEEEvNT_6ParamsE,"aw",@nobits
	.sectionflags	@""
	.align	16
	.zero		1024


//--------------------- .nv.shared._ZN7cutlass13device_kernelIN5flash19enable_sm80_to_sm89INS1_16FlashAttnBwdSm80INS1_25CollectiveMainloopBwdSm80ILi1ELi1EN4cute5tupleIJNS5_1CILi64EEES8_NS7_ILi192EEEEEENS_10bfloat16_tEfNS_4arch4Sm80ELb1ELb0ELb1ELb1ELb1ELb0ELb0ELb0ELi2ELi2ELi2ELi2ELb1EEENS1_21CollectiveEpilogueBwdISA_SB_SD_Li256ELb1ELb0ELi4EEENS1_25SingleTileBwdLPTSchedulerILb1ELi64ELb1EEEEEEEEEvNT_6ParamsE --------------------------
	.section	.nv.shared._ZN7cutlass13device_kernelIN5flash19enable_sm80_to_sm89INS1_16FlashAttnBwdSm80INS1_25CollectiveMainloopBwdSm80ILi1ELi1EN4cute5tupleIJNS5_1CILi64EEES8_NS7_ILi192EEEEEENS_10bfloat16_tEfNS_4arch4Sm80ELb1ELb0ELb1ELb1ELb1ELb0ELb0ELb0ELi2ELi2ELi2ELi2ELb1EEENS1_21CollectiveEpilogueBwdISA_SB_SD_Li256ELb1ELb0ELi4EEENS1_25SingleTileBwdLPTSchedulerILb1ELi64ELb1EEEEEEEEEvNT_6ParamsE,"aw",@nobits
	.sectionflags	@""
	.align	16
	.zero		1024


//--------------------- .nv.shared._ZN7cutlass13device_kernelIN5flash19enable_sm80_to_sm89INS1_16FlashAttnBwdSm80INS1_25CollectiveMainloopBwdSm80ILi1ELi1EN4cute5tupleIJNS5_1CILi64EEES8_NS7_ILi192EEEEEENS_10bfloat16_tEfNS_4arch4Sm80ELb1ELb0ELb1ELb1ELb0ELb0ELb0ELb0ELi2ELi2ELi2ELi2ELb1EEENS1_24CollectiveEpilogueBwdGQAISA_fSD_Li256ELb1ELb0EEENS1_25SingleTileBwdLPTSchedulerILb1ELi64ELb0EEEEEEEEEvNT_6ParamsE --------------------------
	.section	.nv.shared._ZN7cutlass13device_kernelIN5flash19enable_sm80_to_sm89INS1_16FlashAttnBwdSm80INS1_25CollectiveMainloopBwdSm80ILi1ELi1EN4cute5tupleIJNS5_1CILi64EEES8_NS7_ILi192EEEEEENS_10bfloat16_tEfNS_4arch4Sm80ELb1ELb0ELb1ELb1ELb0ELb0ELb0ELb0ELi2ELi2ELi2ELi2ELb1EEENS1_24CollectiveEpilogueBwdGQAISA_fSD_Li256ELb1ELb0EEENS1_25SingleTileBwdLPTSchedulerILb1ELi64ELb0EEEEEEEEEvNT_6ParamsE,"aw",@nobits
	.sectionflags	@""
	.align	16
	.zero		1024


//--------------------- .nv.shared._ZN7cutlass13device_kernelIN5flash19enable_sm80_to_sm89INS1_16FlashAttnBwdSm80INS1_25CollectiveMainloopBwdSm80ILi1ELi1EN4cute5tupleIJNS5_1CILi64EEES8_NS7_ILi192EEEEEENS_10bfloat16_tEfNS_4arch4Sm80ELb1ELb0ELb1ELb1ELb1ELb0ELb0ELb0ELi2ELi2ELi2ELi2ELb1EEENS1_24CollectiveEpilogueBwdGQAISA_fSD_Li256ELb1ELb1EEENS1_25SingleTileBwdLPTSchedulerILb1ELi64ELb1EEEEEEEEEvNT_6ParamsE --------------------------
	.section	.nv.shared._ZN7cutlass13device_kernelIN5flash19enable_sm80_to_sm89INS1_16FlashAttnBwdSm80INS1_25CollectiveMainloopBwdSm80ILi1ELi1EN4cute5tupleIJNS5_1CILi64EEES8_NS7_ILi192EEEEEENS_10bfloat16_tEfNS_4arch4Sm80ELb1ELb0ELb1ELb1ELb1ELb0ELb0ELb0ELi2ELi2ELi2ELi2ELb1EEENS1_24CollectiveEpilogueBwdGQAISA_fSD_Li256ELb1ELb1EEENS1_25SingleTileBwdLPTSchedulerILb1ELi64ELb1EEEEEEEEEvNT_6ParamsE,"aw",@nobits
	.sectionflags	@""
	.align	16
	.zero		1024


//--------------------- .nv.shared._ZN7cutlass13device_kernelIN5flash19enable_sm80_to_sm89INS1_16FlashAttnBwdSm80INS1_25CollectiveMainloopBwdSm80ILi2ELi1EN4cute5tupleIJNS5_1CILi64EEENS7_ILi80EEENS7_ILi192EEEEEENS_10bfloat16_tEfNS_4arch4Sm80ELb0ELb0ELb1ELb0ELb0ELb0ELb1ELb0ELi2ELi4ELi2ELi2ELb0EEENS1_21CollectiveEpilogueBwdISB_SC_SE_Li256ELb0ELb1ELi4EEENS1_19SingleTileSchedulerILb0ELb0ELb0ELi80EEEEEEEEEvNT_6ParamsE --------------------------
	.section	.nv.shared._ZN7cutlass13device_kernelIN5flash19enable_sm80_to_sm89INS1_16FlashAttnBwdSm80INS1_25CollectiveMainloopBwdSm80ILi2ELi1EN4cute5tupleIJNS5_1CILi64EEENS7_ILi80EEENS7_ILi192EEEEEENS_10bfloat16_tEfNS_4arch4Sm80ELb0ELb0ELb1ELb0ELb0ELb0ELb1ELb0ELi2ELi4ELi2ELi2ELb0EEENS1_21CollectiveEpilogueBwdISB_SC_SE_Li256ELb0ELb1ELi4EEENS1_19SingleTileSchedulerILb0ELb0ELb0ELi80EEEEEEEEEvNT_6ParamsE,"aw",@nobits
	.sectionflags	@""
	.align	16
	.zero		1024


//--------------------- .nv.shared._ZN7cutlass13device_kernelIN5flash19enable_sm80_to_sm89INS1_16FlashAttnBwdSm80INS1_25CollectiveMainloopBwdSm80ILi2ELi1EN4cute5tupleIJNS5_1CILi64EEENS7_ILi80EEENS7_ILi192EEEEEENS_10bfloat16_tEfNS_4arch4Sm80ELb0ELb0ELb1ELb0ELb1ELb0ELb1ELb0ELi2ELi4ELi2ELi2ELb0EEENS1_21CollectiveEpilogueBwdISB_SC_SE_Li256ELb0ELb1ELi4EEENS1_19SingleTileSchedulerILb0ELb0ELb0ELi80EEEEEEEEEvNT_6ParamsE --------------------------
	.section	.nv.shared._ZN7cutlass13device_kernelIN5flash19enable_sm80_to_sm89INS1_16FlashAttnBwdSm80INS1_25CollectiveMainloopBwdSm80ILi2ELi1EN4cute5tupleIJNS5_1CILi64EEENS7_ILi80EEENS7_ILi192EEEEEENS_10bfloat16_tEfNS_4arch4Sm80ELb0ELb0ELb1ELb0ELb1ELb0ELb1ELb0ELi2ELi4ELi2ELi2ELb0EEENS1_21CollectiveEpilogueBwdISB_SC_SE_Li256ELb0ELb1ELi4EEENS1_19SingleTileSchedulerILb0ELb0ELb0ELi80EEEEEEEEEvNT_6ParamsE,"aw",@nobits
	.sectionflags	@""
	.align	16
	.zero		1024


//--------------------- .nv.shared._ZN7cutlass13device_kernelIN5flash19enable_sm80_to_sm89INS1_16FlashAttnBwdSm80INS1_25CollectiveMainloopBwdSm80ILi2ELi1EN4cute5tupleIJNS5_1CILi64EEENS7_ILi80EEENS7_ILi192EEEEEENS_10bfloat16_tEfNS_4arch4Sm80ELb0ELb0ELb1ELb0ELb0ELb0ELb1ELb0ELi2ELi4ELi2ELi2ELb0EEENS1_24CollectiveEpilogueBwdGQAISB_fSE_Li256ELb0ELb0EEENS1_19SingleTileSchedulerILb0ELb0ELb0ELi80EEEEEEEEEvNT_6ParamsE --------------------------
	.section	.nv.shared._ZN7cutlass13device_kernelIN5flash19enable_sm80_to_sm89INS1_16FlashAttnBwdSm80INS1_25CollectiveMainloopBwdSm80ILi2ELi1EN4cute5tupleIJNS5_1CILi64EEENS7_ILi80EEENS7_ILi192EEEEEENS_10bfloat16_tEfNS_4arch4Sm80ELb0ELb0ELb1ELb0ELb0ELb0ELb1ELb0ELi2ELi4ELi2ELi2ELb0EEENS1_24CollectiveEpilogueBwdGQAISB_fSE_Li256ELb0ELb0EEENS1_19SingleTileSchedulerILb0ELb0ELb0ELi80EEEEEEEEEvNT_6ParamsE,"aw",@nobits
	.sectionflags	@""
	.align	16
	.zero		1024


//--------------------- .nv.shared._ZN7cutlass13device_kernelIN5flash19enable_sm80_to_sm89INS1_16FlashAttnBwdSm80INS1_25CollectiveMainloopBwdSm80ILi2ELi1EN4cute5tupleIJNS5_1CILi64EEENS7_ILi80EEENS7_ILi192EEEEEENS_10bfloat16_tEfNS_4arch4Sm80ELb0ELb0ELb1ELb0ELb1ELb0ELb1ELb0ELi2ELi4ELi2ELi2ELb0EEENS1_24CollectiveEpilogueBwdGQAISB_fSE_Li256ELb0ELb1EEENS1_19SingleTileSchedulerILb0ELb0ELb0ELi80EEEEEEEEEvNT_6ParamsE --------------------------
	.section	.nv.shared._ZN7cutlass13device_kernelIN5flash19enable_sm80_to_sm89INS1_16FlashAttnBwdSm80INS1_25CollectiveMainloopBwdSm80ILi2ELi1EN4cute5tupleIJNS5_1CILi64EEENS7_ILi80EEENS7_ILi192EEEEEENS_10bfloat16_tEfNS_4arch4Sm80ELb0ELb0ELb1ELb0ELb1ELb0ELb1ELb0ELi2ELi4ELi2ELi2ELb0EEENS1_24CollectiveEpilogueBwdGQAISB_fSE_Li256ELb0ELb1EEENS1_19SingleTileSchedulerILb0ELb0ELb0ELi80EEEEEEEEEvNT_6ParamsE,"aw",@nobits
	.sectionflags	@""
	.align	16
	.zero		1024


//--------------------- .nv.shared._ZN7cutlass13device_kernelIN5flash19enable_sm80_to_sm89INS1_16FlashAttnBwdSm80INS1_25CollectiveMainloopBwdSm80ILi2ELi1EN4cute5tupleIJNS5_1CILi64EEENS7_ILi80EEENS7_ILi192EEEEEENS_10bfloat16_tEfNS_4arch4Sm80ELb0ELb0ELb1ELb1ELb0ELb0ELb1ELb0ELi2ELi4ELi2ELi2ELb0EEENS1_21CollectiveEpilogueBwdISB_SC_SE_Li256ELb1ELb1ELi4EEENS1_19SingleTileSchedulerILb1ELb0ELb0ELi80EEEEEEEEEvNT_6ParamsE --------------------------
	.section	.nv.shared._ZN7cutlass13device_kernelIN5flash19enable_sm80_to_sm89INS1_16FlashAttnBwdSm80INS1_25CollectiveMainloopBwdSm80ILi2ELi1EN4cute5tupleIJNS5_1CILi64EEENS7_ILi80EEENS7_ILi192EEEEEENS_10bfloat16_tEfNS_4arch4Sm80ELb0ELb0ELb1ELb1ELb0ELb0ELb1ELb0ELi2ELi4ELi2ELi2ELb0EEENS1_21CollectiveEpilogueBwdISB_SC_SE_Li256ELb1ELb1ELi4EEENS1_19SingleTileSchedulerILb1ELb0ELb0ELi80EEEEEEEEEvNT_6ParamsE,"aw",@nobits
	.sectionflags	@""
	.align	16
	.zero		1024


//--------------------- .nv.shared._ZN7cutlass13device_kernelIN5flash19enable_sm80_to_sm89INS1_16FlashAttnBwdSm80INS1_25CollectiveMainloopBwdSm80ILi2ELi1EN4cute5tupleIJNS5_1CILi64EEENS7_ILi80EEENS7_ILi192EEEEEENS_10bfloat16_tEfNS_4arch4Sm80ELb0ELb0ELb1ELb1ELb1ELb0ELb1ELb0ELi2ELi4ELi2ELi2ELb0EEENS1_21CollectiveEpilogueBwdISB_SC_SE_Li256ELb1ELb1ELi4EEENS1_19SingleTileSchedulerILb1ELb0ELb0ELi80EEEEEEEEEvNT_6ParamsE --------------------------
	.section	.nv.shared._ZN7cutlass13device_kernelIN5flash19enable_sm80_to_sm89INS1_16FlashAttnBwdSm80INS1_25CollectiveMainloopBwdSm80ILi2ELi1EN4cute5tupleIJNS5_1CILi64EEENS7_ILi80EEENS7_ILi192EEEEEENS_10bfloat16_tEfNS_4arch4Sm80ELb0ELb0ELb1ELb1ELb1ELb0ELb1ELb0ELi2ELi4ELi2ELi2ELb0EEENS1_21CollectiveEpilogueBwdISB_SC_SE_Li256ELb1ELb1ELi4EEENS1_19SingleTileSchedulerILb1ELb0ELb0ELi80EEEEEEEEEvNT_6ParamsE,"aw",@nobits
	.sectionflags	@""
	.align	16
	.zero		1024


//--------------------- .nv.shared._ZN7cutlass13device_kernelIN5flash19enable_sm80_to_sm89INS1_16FlashAttnBwdSm80INS1_25CollectiveMainloopBwdSm80ILi2ELi1EN4cute5tupleIJNS5_1CILi64EEENS7_ILi80EEENS7_ILi192EEEEEENS_10bfloat16_tEfNS_4arch4Sm80ELb0ELb0ELb1ELb1ELb0ELb0ELb1ELb0ELi2ELi4ELi2ELi2ELb0EEENS1_24CollectiveEpilogueBwdGQAISB_fSE_Li256ELb1ELb0EEENS1_19SingleTileSchedulerILb1ELb0ELb0ELi80EEEEEEEEEvNT_6ParamsE --------------------------
	.section	.nv.shared._ZN7cutlass13device_kernelIN5flash19enable_sm80_to_sm89INS1_16FlashAttnBwdSm80INS1_25CollectiveMainloopBwdSm80ILi2ELi1EN4cute5tupleIJNS5_1CILi64EEENS7_ILi80EEENS7_ILi192EEEEEENS_10bfloat16_tEfNS_4arch4Sm80ELb0ELb0ELb1ELb1ELb0ELb0ELb1ELb0ELi2ELi4ELi2ELi2ELb0EEENS1_24CollectiveEpilogueBwdGQAISB_fSE_Li256ELb1ELb0EEENS1_19SingleTileSchedulerILb1ELb0ELb0ELi80EEEEEEEEEvNT_6ParamsE,"aw",@nobits
	.sectionflags	@""
	.align	16
	.zero		1024


//--------------------- .nv.shared._ZN7cutlass13device_kernelIN5flash19enable_sm80_to_sm89INS1_16FlashAttnBwdSm80INS1_25CollectiveMainloopBwdSm80ILi2ELi1EN4cute5tupleIJNS5_1CILi64EEENS7_ILi80EEENS7_ILi192EEEEEENS_10bfloat16_tEfNS_4arch4Sm80ELb0ELb0ELb1ELb1ELb1ELb0ELb1ELb0ELi2ELi4ELi2ELi2ELb0EEENS1_24CollectiveEpilogueBwdGQAISB_fSE_Li256ELb1ELb1EEENS1_19SingleTileSchedulerILb1ELb0ELb0ELi80EEEEEEEEEvNT_6ParamsE --------------------------
	.section	.nv.shared._ZN7cutlass13device_kernelIN5flash19enable_sm80_to_sm89INS1_16FlashAttnBwdSm80INS1_25CollectiveMainloopBwdSm80ILi2ELi1EN4cute5tupleIJNS5_1CILi64EEENS7_ILi80EEENS7_ILi192EEEEEENS_10bfloat16_tEfNS_4arch4Sm80ELb0ELb0ELb1ELb1ELb1ELb0ELb1ELb0ELi2ELi4ELi2ELi2ELb0EEENS1_24CollectiveEpilogueBwdGQAISB_fSE_Li256ELb1ELb1EEENS1_19SingleTileSchedulerILb1ELb0ELb0ELi80EEEEEEEEEvNT_6ParamsE,"aw",@nobits
	.sectionflags	@""
	.align	16
	.zero		1024


//--------------------- .nv.shared._ZN7cutlass13device_kernelIN5flash19enable_sm80_to_sm89INS1_16FlashAttnBwdSm80INS1_25CollectiveMainloopBwdSm80ILi2ELi1EN4cute5tupleIJNS5_1CILi64EEENS7_ILi80EEENS7_ILi192EEEEEENS_10bfloat16_tEfNS_4arch4Sm80ELb0ELb1ELb1ELb0ELb0ELb0ELb1ELb0ELi2ELi4ELi2ELi2ELb0EEENS1_21CollectiveEpilogueBwdISB_SC_SE_Li256ELb0ELb1ELi4EEENS1_19SingleTileSchedulerILb0ELb0ELb0ELi80EEEEEEEEEvNT_6ParamsE --------------------------
	.section	.nv.shared._ZN7cutlass13device_kernelIN5flash19enable_sm80_to_sm89INS1_16FlashAttnBwdSm80INS1_25CollectiveMainloopBwdSm80ILi2ELi1EN4cute5tupleIJNS5_1CILi64EEENS7_ILi80EEENS7_ILi192EEEEEENS_10bfloat16_tEfNS_4arch4Sm80ELb0ELb1ELb1ELb0ELb0ELb0ELb1ELb0ELi2ELi4ELi2ELi2ELb0EEENS1_21CollectiveEpilogueBwdISB_SC_SE_Li256ELb0ELb1ELi4EEENS1_19SingleTileSchedulerILb0ELb0ELb0ELi80EEEEEEEEEvNT_6ParamsE,"aw",@nobits
	.sectionflags	@""
	.align	16
	.zero		1024


//--------------------- .nv.shared._ZN7cutlass13device_kernelIN5flash19enable_sm80_to_sm89INS1_16FlashAttnBwdSm80INS1_25CollectiveMainloopBwdSm80ILi2ELi1EN4cute5tupleIJNS5_1CILi64EEENS7_ILi80EEENS7_ILi192EEEEEENS_10bfloat16_tEfNS_4arch4Sm80ELb0ELb1ELb1ELb0ELb1ELb0ELb1ELb0ELi2ELi4ELi2ELi2ELb0EEENS1_21CollectiveEpilogueBwdISB_SC_SE_Li256ELb0ELb1ELi4EEENS1_19SingleTileSchedulerILb0ELb0ELb0ELi80EEEEEEEEEvNT_6ParamsE --------------------------
	.section	.nv.shared._ZN7cutlass13device_kernelIN5flash19enable_sm80_to_sm89INS1_16FlashAttnBwdSm80INS1_25CollectiveMainloopBwdSm80ILi2ELi1EN4cute5tupleIJNS5_1CILi64EEENS7_ILi80EEENS7_ILi192EEEEEENS_10bfloat16_tEfNS_4arch4Sm80ELb0ELb1ELb1ELb0ELb1ELb0ELb1ELb0ELi2ELi4ELi2ELi2ELb0EEENS1_21CollectiveEpilogueBwdISB_SC_SE_Li256ELb0ELb1ELi4EEENS1_19SingleTileSchedulerILb0ELb0ELb0ELi80EEEEEEEEEvNT_6ParamsE,"aw",@nobits
	.sectionflags	@""
	.align	16
	.zero		1024


//--------------------- .nv.shared._ZN7cutlass13device_kernelIN5flash19enable_sm80_to_sm89INS1_16FlashAttnBwdSm80INS1_25CollectiveMainloopBwdSm80ILi2ELi1EN4cute5tupleIJNS5_1CILi64EEENS7_ILi80EEENS7_ILi192EEEEEENS_10bfloat16_tEfNS_4arch4Sm80ELb0ELb1ELb1ELb0ELb0ELb0ELb1ELb0ELi2ELi4ELi2ELi2ELb0EEENS1_24CollectiveEpilogueBwdGQAISB_fSE_Li256ELb0ELb0EEENS1_19SingleTileSchedulerILb0ELb0ELb0ELi80EEEEEEEEEvNT_6ParamsE --------------------------
	.section	.nv.shared._ZN7cutlass13device_kernelIN5flash19enable_sm80_to_sm89INS1_16FlashAttnBwdSm80INS1_25CollectiveMainloopBwdSm80ILi2ELi1EN4cute5tupleIJNS5_1CILi64EEENS7_ILi80EEENS7_ILi192EEEEEENS_10bfloat16_tEfNS_4arch4Sm80ELb0ELb1ELb1ELb0ELb0ELb0ELb1ELb0ELi2ELi4ELi2ELi2ELb0EEENS1_24CollectiveEpilogueBwdGQAISB_fSE_Li256ELb0ELb0EEENS1_19SingleTileSchedulerILb0ELb0ELb0ELi80EEEEEEEEEvNT_6ParamsE,"aw",@nobits
	.sectionflags	@""
	.align	16
	.zero		1024


//--------------------- .nv.shared._ZN7cutlass13device_kernelIN5flash19enable_sm80_to_sm89INS1_16FlashAttnBwdSm80INS1_25CollectiveMainloopBwdSm80ILi2ELi1EN4cute5tupleIJNS5_1CILi64EEENS7_ILi80EEENS7_ILi192EEEEEENS_10bfloat16_tEfNS_4arch4Sm80ELb0ELb1ELb1ELb0ELb1ELb0ELb1ELb0ELi2ELi4ELi2ELi2ELb0EEENS1_24CollectiveEpilogueBwdGQAISB_fSE_Li256ELb0ELb1EEENS1_19SingleTileSchedulerILb0ELb0ELb0ELi80EEEEEEEEEvNT_6ParamsE --------------------------
	.section	.nv.shared._ZN7cutlass13device_kernelIN5flash19enable_sm80_to_sm89INS1_16FlashAttnBwdSm80INS1_25CollectiveMainloopBwdSm80ILi2ELi1EN4cute5tupleIJNS5_1CILi64EEENS7_ILi80EEENS7_ILi192EEEEEENS_10bfloat16_tEfNS_4arch4Sm80ELb0ELb1ELb1ELb0ELb1ELb0ELb1ELb0ELi2ELi4ELi2ELi2ELb0EEENS1_24CollectiveEpilogueBwdGQAISB_fSE_Li256ELb0ELb1EEENS1_19SingleTileSchedulerILb0ELb0ELb0ELi80EEEEEEEEEvNT_6ParamsE,"aw",@nobits
	.sectionflags	@""
	.align	16
	.zero		1024


//--------------------- .nv.shared._ZN7cutlass13device_kernelIN5flash19enable_sm80_to_sm89INS1_16FlashAttnBwdSm80INS1_25CollectiveMainloopBwdSm80ILi2ELi1EN4cute5tupleIJNS5_1CILi64EEENS7_ILi80EEENS7_ILi192EEEEEENS_10bfloat16_tEfNS_4arch4Sm80ELb0ELb1ELb1ELb1ELb0ELb0ELb1ELb0ELi2ELi4ELi2ELi2ELb0EEENS1_21CollectiveEpilogueBwdISB_SC_SE_Li256ELb1ELb1ELi4EEENS1_19SingleTileSchedulerILb1ELb0ELb0ELi80EEEEEEEEEvNT_6ParamsE --------------------------
	.section	.nv.shared._ZN7cutlass13device_kernelIN5flash19enable_sm80_to_sm89INS1_16FlashAttnBwdSm80INS1_25CollectiveMainloopBwdSm80ILi2ELi1EN4cute5tupleIJNS5_1CILi64EEENS7_ILi80EEENS7_ILi192EEEEEENS_10bfloat16_tEfNS_4arch4Sm80ELb0ELb1ELb1ELb1ELb0ELb0ELb1ELb0ELi2ELi4ELi2ELi2ELb0EEENS1_21CollectiveEpilogueBwdISB_SC_SE_Li256ELb1ELb1ELi4EEENS1_19SingleTileSchedulerILb1ELb0ELb0ELi80EEEEEEEEEvNT_6ParamsE,"aw",@nobits
	.sectionflags	@""
	.align	16
	.zero		1024


//--------------------- .nv.shared._ZN7cutlass13device_kernelIN5flash19enable_sm80_to_sm89INS1_16FlashAttnBwdSm80INS1_25CollectiveMainloopBwdSm80ILi2ELi1EN4cute5tupleIJNS5_1CILi64EEENS7_ILi80EEENS7_ILi192EEEEEENS_10bfloat16_tEfNS_4arch4Sm80ELb0ELb1ELb1ELb1ELb1ELb0ELb1ELb0ELi2ELi4ELi2ELi2ELb0EEENS1_21CollectiveEpilogueBwdISB_SC_SE_Li256ELb1ELb1ELi4EEENS1_19SingleTileSchedulerILb1ELb0ELb0ELi80EEEEEEEEEvNT_6ParamsE --------------------------
	.section	.nv.shared._ZN7cutlass13device_kernelIN5flash19enable_sm80_to_sm89INS1_16FlashAttnBwdSm80INS1_25CollectiveMainloopBwdSm80ILi2ELi1EN4cute5tupleIJNS5_1CILi64EEENS7_ILi80EEENS7_ILi192EEEEEENS_10bfloat16_tEfNS_4arch4Sm80ELb0ELb1ELb1ELb1ELb1ELb0ELb1ELb0ELi2ELi4ELi2ELi2ELb0EEENS1_21CollectiveEpilogueBwdISB_SC_SE_Li256ELb1ELb1ELi4EEENS1_19SingleTileSchedulerILb1ELb0ELb0ELi80EEEEEEEEEvNT_6ParamsE,"aw",@nobits
	.sectionflags	@""
	.align	16
	.zero		1024


//--------------------- .nv.shared._ZN7cutlass13device_kernelIN5flash19enable_sm80_to_sm89INS1_16FlashAttnBwdSm80INS1_25CollectiveMainloopBwdSm80ILi2ELi1EN4cute5tupleIJNS5_1CILi64EEENS7_ILi80EEENS7_ILi192EEEEEENS_10bfloat16_tEfNS_4arch4Sm80ELb0ELb1ELb1ELb1ELb0ELb0ELb1ELb0ELi2ELi4ELi2ELi2ELb0EEENS1_24CollectiveEpilogueBwdGQAISB_fSE_Li256ELb1ELb0EEENS1_19SingleTileSchedulerILb1ELb0ELb0ELi80EEEEEEEEEvNT_6ParamsE --------------------------
	.section	.nv.shared._ZN7cutlass13device_kernelIN5flash19enable_sm80_to_sm89INS1_16FlashAttnBwdSm80INS1_25CollectiveMainloopBwdSm80ILi2ELi1EN4cute5tupleIJNS5_1CILi64EEENS7_ILi80EEENS7_ILi192EEEEEENS_10bfloat16_tEfNS_4arch4Sm80ELb0ELb1ELb1ELb1ELb0ELb0ELb1ELb0ELi2ELi4ELi2ELi2ELb0EEENS1_24CollectiveEpilogueBwdGQAISB_fSE_Li256ELb1ELb0EEENS1_19SingleTileSchedulerILb1ELb0ELb0ELi80EEEEEEEEEvNT_6ParamsE,"aw",@nobits
	.sectionflags	@""
	.align	16
	.zero		1024


//--------------------- .nv.shared._ZN7cutlass13device_kernelIN5flash19enable_sm80_to_sm89INS1_16FlashAttnBwdSm80INS1_25CollectiveMainloopBwdSm80ILi2ELi1EN4cute5tupleIJNS5_1CILi64EEENS7_ILi80EEENS7_ILi192EEEEEENS_10bfloat16_tEfNS_4arch4Sm80ELb0ELb1ELb1ELb1ELb1ELb0ELb1ELb0ELi2ELi4ELi2ELi2ELb0EEENS1_24CollectiveEpilogueBwdGQAISB_fSE_Li256ELb1ELb1EEENS1_19SingleTileSchedulerILb1ELb0ELb0ELi80EEEEEEEEEvNT_6ParamsE --------------------------
	.section	.nv.shared._ZN7cutlass13device_kernelIN5flash19enable_sm80_to_sm89INS1_16FlashAttnBwdSm80INS1_25CollectiveMainloopBwdSm80ILi2ELi1EN4cute5tupleIJNS5_1CILi64EEENS7_ILi80EEENS7_ILi192EEEEEENS_10bfloat16_tEfNS_4arch4Sm80ELb0ELb1ELb1ELb1ELb1ELb0ELb1ELb0ELi2ELi4ELi2ELi2ELb0EEENS1_24CollectiveEpilogueBwdGQAISB_fSE_Li256ELb1ELb1EEENS1_19SingleTileSchedulerILb1ELb0ELb0ELi80EEEEEEEEEvNT_6ParamsE,"aw",@nobits
	.sectionflags	@""
	.align	16
	.zero		1024


//--------------------- .nv.shared._ZN7cutlass13device_kernelIN5flash19enable_sm80_to_sm89INS1_16FlashAttnBwdSm80INS1_25CollectiveMainloopBwdSm80ILi2ELi1EN4cute5tupleIJNS5_1CILi64EEENS7_ILi80EEENS7_ILi192EEEEEENS_10bfloat16_tEfNS_4arch4Sm80ELb1ELb0ELb1ELb0ELb0ELb0ELb1ELb0ELi2ELi4ELi2ELi2ELb0EEENS1_21CollectiveEpilogueBwdISB_SC_SE_Li256ELb0ELb1ELi4EEENS1_25SingleTileBwdLPTSchedulerILb0ELi80ELb0EEEEEEEEEvNT_6ParamsE --------------------------
	.section	.nv.shared._ZN7cutlass13device_kernelIN5flash19enable_sm80_to_sm89INS1_16FlashAttnBwdSm80INS1_25CollectiveMainloopBwdSm80ILi2ELi1EN4cute5tupleIJNS5_1CILi64EEENS7_ILi80EEENS7_ILi192EEEEEENS_10bfloat16_tEfNS_4arch4Sm80ELb1ELb0ELb1ELb0ELb0ELb0ELb1ELb0ELi2ELi4ELi2ELi2ELb0EEENS1_21CollectiveEpilogueBwdISB_SC_SE_Li256ELb0ELb1ELi4EEENS1_25SingleTileBwdLPTSchedulerILb0ELi80ELb0EEEEEEEEEvNT_6ParamsE,"aw",@nobits
	.sectionflags	@""
	.align	16
	.zero		1024


//--------------------- .nv.shared._ZN7cutlass13device_kernelIN5flash19enable_sm80_to_sm89INS1_16FlashAttnBwdSm80INS1_25CollectiveMainloopBwdSm80ILi2ELi1EN4cute5tupleIJNS5_1CILi64EEENS7_ILi80EEENS7_ILi192EEEEEENS_10bfloat16_tEfNS_4arch4Sm80ELb1ELb0ELb1ELb0ELb1ELb0ELb1ELb0ELi2ELi4ELi2ELi2ELb0EEENS1_21CollectiveEpilogueBwdISB_SC_SE_Li256ELb0ELb1ELi4EEENS1_25SingleTileBwdLPTSchedulerILb0ELi80ELb1EEEEEEEEEvNT_6ParamsE --------------------------
	.section	.nv.shared._ZN7cutlass13device_kernelIN5flash19enable_sm80_to_sm89INS1_16FlashAttnBwdSm80INS1_25CollectiveMainloopBwdSm80ILi2ELi1EN4cute5tupleIJNS5_1CILi64EEENS7_ILi80EEENS7_ILi192EEEEEENS_10bfloat16_tEfNS_4arch4Sm80ELb1ELb0ELb1ELb0ELb1ELb0ELb1ELb0ELi2ELi4ELi2ELi2ELb0EEENS1_21CollectiveEpilogueBwdISB_SC_SE_Li256ELb0ELb1ELi4EEENS1_25SingleTileBwdLPTSchedulerILb0ELi80ELb1EEEEEEEEEvNT_6ParamsE,"aw",@nobits
	.sectionflags	@""
	.align	16
	.zero		1024


//--------------------- .nv.shared._ZN7cutlass13device_kernelIN5flash19enable_sm80_to_sm89INS1_16FlashAttnBwdSm80INS1_25CollectiveMainloopBwdSm80ILi2ELi1EN4cute5tupleIJNS5_1CILi64EEENS7_ILi80EEENS7_ILi192EEEEEENS_10bfloat16_tEfNS_4arch4Sm80ELb1ELb0ELb1ELb0ELb0ELb0ELb1ELb0ELi2ELi4ELi2ELi2ELb0EEENS1_24CollectiveEpilogueBwdGQAISB_fSE_Li256ELb0ELb0EEENS1_25SingleTileBwdLPTSchedulerILb0ELi80ELb0EEEEEEEEEvNT_6ParamsE --------------------------
	.section	.nv.shared._ZN7cutlass13device_kernelIN5flash19enable_sm80_to_sm89INS1_16FlashAttnBwdSm80INS1_25CollectiveMainloopBwdSm80ILi2ELi1EN4cute5tupleIJNS5_1CILi64EEENS7_ILi80EEENS7_ILi192EEEEEENS_10bfloat16_tEfNS_4arch4Sm80ELb1ELb0ELb1ELb0ELb0ELb0ELb1ELb0ELi2ELi4ELi2ELi2ELb0EEENS1_24CollectiveEpilogueBwdGQAISB_fSE_Li256ELb0ELb0EEENS1_25SingleTileBwdLPTSchedulerILb0ELi80ELb0EEEEEEEEEvNT_6ParamsE,"aw",@nobits
	.sectionflags	@""
	.align	16
	.zero		1024


//--------------------- .nv.shared._ZN7cutlass13device_kernelIN5flash19enable_sm80_to_sm89INS1_16FlashAttnBwdSm80INS1_25CollectiveMainloopBwdSm80ILi2ELi1EN4cute5tupleIJNS5_1CILi64EEENS7_ILi80EEENS7_ILi192EEEEEENS_10bfloat16_tEfNS_4arch4Sm80ELb1ELb0ELb1ELb0ELb1ELb0ELb1ELb0ELi2ELi4ELi2ELi2ELb0EEENS1_24CollectiveEpilogueBwdGQAISB_fSE_Li256ELb0ELb1EEENS1_25SingleTileBwdLPTSchedulerILb0ELi80ELb1EEEEEEEEEvNT_6ParamsE --------------------------
	.section	.nv.shared._ZN7cutlass13device_kernelIN5flash19enable_sm80_to_sm89INS1_16FlashAttnBwdSm80INS1_25CollectiveMainloopBwdSm80ILi2ELi1EN4cute5tupleIJNS5_1CILi64EEENS7_ILi80EEENS7_ILi192EEEEEENS_10bfloat16_tEfNS_4arch4Sm80ELb1ELb0ELb1ELb0ELb1ELb0ELb1ELb0ELi2ELi4ELi2ELi2ELb0EEENS1_24CollectiveEpilogueBwdGQAISB_fSE_Li256ELb0ELb1EEENS1_25SingleTileBwdLPTSchedulerILb0ELi80ELb1EEEEEEEEEvNT_6ParamsE,"aw",@nobits
	.sectionflags	@""
	.align	16
	.zero		1024


//--------------------- .nv.shared._ZN7cutlass13device_kernelIN5flash22FlashAttnBwdPreprocessIN4cute5tupleIJNS3_1CILi64EEENS5_ILi192EEEEEENS_10bfloat16_tEfNS_4arch4Sm80ELb1ELb0EEEEEvNT_6ParamsE --------------------------
	.section	.nv.shared._ZN7cutlass13device_kernelIN5flash22FlashAttnBwdPreprocessIN4cute5tupleIJNS3_1CILi64EEENS5_ILi192EEEEEENS_10bfloat16_tEfNS_4arch4Sm80ELb1ELb0EEEEEvNT_6ParamsE,"aw",@nobits
	.sectionflags	@""
	.align	16
	.zero		1024


//--------------------- .nv.shared._ZN7cutlass13device_kernelIN5flash19enable_sm80_to_sm89INS1_16FlashAttnBwdSm80INS1_25CollectiveMainloopBwdSm80ILi2ELi1EN4cute5tupleIJNS5_1CILi64EEENS7_ILi80EEENS7_ILi192EEEEEENS_10bfloat16_tEfNS_4arch4Sm80ELb1ELb0ELb1ELb1ELb0ELb0ELb1ELb0ELi2ELi4ELi2ELi2ELb0EEENS1_21CollectiveEpilogueBwdISB_SC_SE_Li256ELb1ELb1ELi4EEENS1_25SingleTileBwdLPTSchedulerILb1ELi80ELb0EEEEEEEEEvNT_6ParamsE --------------------------
	.section	.nv.shared._ZN7cutlass13device_kernelIN5flash19enable_sm80_to_sm89INS1_16FlashAttnBwdSm80INS1_25CollectiveMainloopBwdSm80ILi2ELi1EN4cute5tupleIJNS5_1CILi64EEENS7_ILi80EEENS7_ILi192EEEEEENS_10bfloat16_tEfNS_4arch4Sm80ELb1ELb0ELb1ELb1ELb0ELb0ELb1ELb0ELi2ELi4ELi2ELi2ELb0EEENS1_21CollectiveEpilogueBwdISB_SC_SE_Li256ELb1ELb1ELi4EEENS1_25SingleTileBwdLPTSchedulerILb1ELi80ELb0EEEEEEEEEvNT_6ParamsE,"aw",@nobits
	.sectionflags	@""
	.align	16
	.zero		1024


//--------------------- .nv.shared._ZN7cutlass13device_kernelIN5flash19enable_sm80_to_sm89INS1_16FlashAttnBwdSm80INS1_25CollectiveMainloopBwdSm80ILi2ELi1EN4cute5tupleIJNS5_1CILi64EEENS7_ILi80EEENS7_ILi192EEEEEENS_10bfloat16_tEfNS_4arch4Sm80ELb1ELb0ELb1ELb1ELb1ELb0ELb1ELb0ELi2ELi4ELi2ELi2ELb0EEENS1_21CollectiveEpilogueBwdISB_SC_SE_Li256ELb1ELb1ELi4EEENS1_25SingleTileBwdLPTSchedulerILb1ELi80ELb1EEEEEEEEEvNT_6ParamsE --------------------------
	.section	.nv.shared._ZN7cutlass13device_kernelIN5flash19enable_sm80_to_sm89INS1_16FlashAttnBwdSm80INS1_25CollectiveMainloopBwdSm80ILi2ELi1EN4cute5tupleIJNS5_1CILi64EEENS7_ILi80EEENS7_ILi192EEEEEENS_10bfloat16_tEfNS_4arch4Sm80ELb1ELb0ELb1ELb1ELb1ELb0ELb1ELb0ELi2ELi4ELi2ELi2ELb0EEENS1_21CollectiveEpilogueBwdISB_SC_SE_Li256ELb1ELb1ELi4EEENS1_25SingleTileBwdLPTSchedulerILb1ELi80ELb1EEEEEEEEEvNT_6ParamsE,"aw",@nobits
	.sectionflags	@""
	.align	16
	.zero		1024


//--------------------- .nv.shared._ZN7cutlass13device_kernelIN5flash19enable_sm80_to_sm89INS1_16FlashAttnBwdSm80INS1_25CollectiveMainloopBwdSm80ILi2ELi1EN4cute5tupleIJNS5_1CILi64EEENS7_ILi80EEENS7_ILi192EEEEEENS_10bfloat16_tEfNS_4arch4Sm80ELb1ELb0ELb1ELb1ELb0ELb0ELb1ELb0ELi2ELi4ELi2ELi2ELb0EEENS1_24CollectiveEpilogueBwdGQAISB_fSE_Li256ELb1ELb0EEENS1_25SingleTileBwdLPTSchedulerILb1ELi80ELb0EEEEEEEEEvNT_6ParamsE --------------------------
	.section	.nv.shared._ZN7cutlass13device_kernelIN5flash19enable_sm80_to_sm89INS1_16FlashAttnBwdSm80INS1_25CollectiveMainloopBwdSm80ILi2ELi1EN4cute5tupleIJNS5_1CILi64EEENS7_ILi80EEENS7_ILi192EEEEEENS_10bfloat16_tEfNS_4arch4Sm80ELb1ELb0ELb1ELb1ELb0ELb0ELb1ELb0ELi2ELi4ELi2ELi2ELb0EEENS1_24CollectiveEpilogueBwdGQAISB_fSE_Li256ELb1ELb0EEENS1_25SingleTileBwdLPTSchedulerILb1ELi80ELb0EEEEEEEEEvNT_6ParamsE,"aw",@nobits
	.sectionflags	@""
	.align	16
	.zero		1024


//--------------------- .nv.shared._ZN7cutlass13device_kernelIN5flash32FlashAttnBwdPostprocessConvertdQIN4cute5tupleIJNS3_1CILi80EEENS5_ILi192EEEEEENS_10bfloat16_tEfNS_4arch4Sm80ELi256ENS3_8TiledMMAINS3_8MMA_AtomIJNS3_30SM80_16x8x16_F32BF16BF16F32_TNEEEENS3_6LayoutINS4_IJNS5_ILi4EEENS5_ILi2EEENS5_ILi1EEEEEENS4_IJSJ_SH_NS5_ILi0EEEEEEEENS4_IJNS5_ILi64EEENS5_ILi16EEESP_EEEEELb1EEEEEvNT_6ParamsE --------------------------
	.section	.nv.shared._ZN7cutlass13device_kernelIN5flash32FlashAttnBwdPostprocessConvertdQIN4cute5tupleIJNS3_1CILi80EEENS5_ILi192EEEEEENS_10bfloat16_tEfNS_4arch4Sm80ELi256ENS3_8TiledMMAINS3_8MMA_AtomIJNS3_30SM80_16x8x16_F32BF16BF16F32_TNEEEENS3_6LayoutINS4_IJNS5_ILi4EEENS5_ILi2EEENS5_ILi1EEEEEENS4_IJSJ_SH_NS5_ILi0EEEEEEEENS4_IJNS5_ILi64EEENS5_ILi16EEESP_EEEEELb1EEEEEvNT_6ParamsE,"aw",@nobits
	.sectionflags	@""
	.align	16
	.zero		1024


//--------------------- .nv.shared._ZN7cutlass13device_kernelIN5flash32FlashAttnBwdPostprocessConvertdQIN4cute5tupleIJNS3_1CILi64EEENS5_ILi192EEEEEENS_10bfloat16_tEfNS_4arch4Sm80ELi256ENS3_8TiledMMAINS3_8MMA_AtomIJNS3_30SM80_16x8x16_F32BF16BF16F32_TNEEEENS3_6LayoutINS4_IJNS5_ILi2EEENS5_ILi4EEENS5_ILi1EEEEEENS4_IJSJ_SH_NS5_ILi0EEEEEEEENS4_IJNS5_ILi32EEES6_NS5_ILi16EEEEEEEELb0EEEEEvNT_6ParamsE --------------------------
	.section	.nv.shared._ZN7cutlass13device_kernelIN5flash32FlashAttnBwdPostprocessConvertdQIN4cute5tupleIJNS3_1CILi64EEENS5_ILi192EEEEEENS_10bfloat16_tEfNS_4arch4Sm80ELi256ENS3_8TiledMMAINS3_8MMA_AtomIJNS3_30SM80_16x8x16_F32BF16BF16F32_TNEEEENS3_6LayoutINS4_IJNS5_ILi2EEENS5_ILi4EEENS5_ILi1EEEEEENS4_IJSJ_SH_NS5_ILi0EEEEEEEENS4_IJNS5_ILi32EEES6_NS5_ILi16EEEEEEEELb0EEEEEvNT_6ParamsE,"aw",@nobits
	.sectionflags	@""
	.align	16
	.zero		1024


//--------------------- .nv.shared._ZN7cutlass13device_kernelIN5flash19enable_sm80_to_sm89INS1_16FlashAttnBwdSm80INS1_25CollectiveMainloopBwdSm80ILi2ELi1EN4cute5tupleIJNS5_1CILi64EEENS7_ILi80EEENS7_ILi192EEEEEENS_10bfloat16_tEfNS_4arch4Sm80ELb1ELb0ELb1ELb1ELb1ELb0ELb1ELb0ELi2ELi4ELi2ELi2ELb0EEENS1_24CollectiveEpilogueBwdGQAISB_fSE_Li256ELb1ELb1EEENS1_25SingleTileBwdLPTSchedulerILb1ELi80ELb1EEEEEEEEEvNT_6ParamsE --------------------------
	.section	.nv.shared._ZN7cutlass13device_kernelIN5flash19enable_sm80_to_sm89INS1_16FlashAttnBwdSm80INS1_25CollectiveMainloopBwdSm80ILi2ELi1EN4cute5tupleIJNS5_1CILi64EEENS7_ILi80EEENS7_ILi192EEEEEENS_10bfloat16_tEfNS_4arch4Sm80ELb1ELb0ELb1ELb1ELb1ELb0ELb1ELb0ELi2ELi4ELi2ELi2ELb0EEENS1_24CollectiveEpilogueBwdGQAISB_fSE_Li256ELb1ELb1EEENS1_25SingleTileBwdLPTSchedulerILb1ELi80ELb1EEEEEEEEEvNT_6ParamsE,"aw",@nobits
	.sectionflags	@""
	.align	16
	.zero		1024


//--------------------- .nv.shared._ZN7cutlass13device_kernelIN5flash22FlashAttnBwdPreprocessIN4cute5tupleIJNS3_1CILi64EEENS5_ILi192EEEEEENS_10bfloat16_tEfNS_4arch4Sm80ELb1ELb1EEEEEvNT_6ParamsE --------------------------
	.section	.nv.shared._ZN7cutlass13device_kernelIN5flash22FlashAttnBwdPreprocessIN4cute5tupleIJNS3_1CILi64EEENS5_ILi192EEEEEENS_10bfloat16_tEfNS_4arch4Sm80ELb1ELb1EEEEEvNT_6ParamsE,"aw",@nobits
	.sectionflags	@""
	.align	16
	.zero		1024


//--------------------- .nv.constant0._ZN7cutlass13device_kernelIN5flash19enable_sm80_to_sm89INS1_16FlashAttnBwdSm80INS1_25CollectiveMainloopBwdSm80ILi1ELi1EN4cute5tupleIJNS5_1CILi64EEES8_NS7_ILi192EEEEEENS_10bfloat16_tEfNS_4arch4Sm80ELb0ELb0ELb1ELb0ELb0ELb0ELb0ELb0ELi2ELi2ELi2ELi2ELb1EEENS1_21CollectiveEpilogueBwdISA_SB_SD_Li256ELb0ELb0ELi4EEENS1_19SingleTileSchedulerILb0ELb0ELb0ELi64EEEEEEEEEvNT_6ParamsE --------------------------
	.section	.nv.constant0._ZN7cutlass13device_kernelIN5flash19enable_sm80_to_sm89INS1_16FlashAttnBwdSm80INS1_25CollectiveMainloopBwdSm80ILi1ELi1EN4cute5tupleIJNS5_1CILi64EEES8_NS7_ILi192EEEEEENS_10bfloat16_tEfNS_4arch4Sm80ELb0ELb0ELb1ELb0ELb0ELb0ELb0ELb0ELi2ELi2ELi2ELi2ELb1EEENS1_21CollectiveEpilogueBwdISA_SB_SD_Li256ELb0ELb0ELi4EEENS1_19SingleTileSchedulerILb0ELb0ELb0ELi64EEEEEEEEEvNT_6ParamsE,"a",@progbits
	.sectionflags	@""
	.align	4
.nv.constant0._ZN7cutlass13device_kernelIN5flash19enable_sm80_to_sm89INS1_16FlashAttnBwdSm80INS1_25CollectiveMainloopBwdSm80ILi1ELi1EN4cute5tupleIJNS5_1CILi64EEES8_NS7_ILi192EEEEEENS_10bfloat16_tEfNS_4arch4Sm80ELb0ELb0ELb1ELb0ELb0ELb0ELb0ELb0ELi2ELi2ELi2ELi2ELb1EEENS1_21CollectiveEpilogueBwdISA_SB_SD_Li256ELb0ELb0ELi4EEENS1_19SingleTileSchedulerILb0ELb0ELb0ELi64EEEEEEEEEvNT_6ParamsE:
	.zero		1152


//--------------------- .nv.constant0._ZN7cutlass13device_kernelIN5flash19enable_sm80_to_sm89INS1_16FlashAttnBwdSm80INS1_25CollectiveMainloopBwdSm80ILi1ELi1EN4cute5tupleIJNS5_1CILi64EEES8_NS7_ILi192EEEEEENS_10bfloat16_tEfNS_4arch4Sm80ELb0ELb0ELb1ELb0ELb1ELb0ELb0ELb0ELi2ELi2ELi2ELi2ELb1EEENS1_21CollectiveEpilogueBwdISA_SB_SD_Li256ELb0ELb0ELi4EEENS1_19SingleTileSchedulerILb0ELb0ELb0ELi64EEEEEEEEEvNT_6ParamsE --------------------------
	.section	.nv.constant0._ZN7cutlass13device_kernelIN5flash19enable_sm80_to_sm89INS1_16FlashAttnBwdSm80INS1_25CollectiveMainloopBwdSm80ILi1ELi1EN4cute5tupleIJNS5_1CILi64EEES8_NS7_ILi192EEEEEENS_10bfloat16_tEfNS_4arch4Sm80ELb0ELb0ELb1ELb0ELb1ELb0ELb0ELb0ELi2ELi2ELi2ELi2ELb1EEENS1_21CollectiveEpilogueBwdISA_SB_SD_Li256ELb0ELb0ELi4EEENS1_19SingleTileSchedulerILb0ELb0ELb0ELi64EEEEEEEEEvNT_6ParamsE,"a",@progbits
	.sectionflags	@""
	.align	4
.nv.constant0._ZN7cutlass13device_kernelIN5flash19enable_sm80_to_sm89INS1_16FlashAttnBwdSm80INS1_25CollectiveMainloopBwdSm80ILi1ELi1EN4cute5tupleIJNS5_1CILi64EEES8_NS7_ILi192EEEEEENS_10bfloat16_tEfNS_4arch4Sm80ELb0ELb0ELb1ELb0ELb1ELb0ELb0ELb0ELi2ELi2ELi2ELi2ELb1EEENS1_21CollectiveEpilogueBwdISA_SB_SD_Li256ELb0ELb0ELi4EEENS1_19SingleTileSchedulerILb0ELb0ELb0ELi64EEEEEEEEEvNT_6ParamsE:
	.zero		1152


//--------------------- .nv.constant0._ZN7cutlass13device_kernelIN5flash19enable_sm80_to_sm89INS1_16FlashAttnBwdSm80INS1_25CollectiveMainloopBwdSm80ILi1ELi1EN4cute5tupleIJNS5_1CILi64EEES8_NS7_ILi192EEEEEENS_10bfloat16_tEfNS_4arch4Sm80ELb0ELb0ELb1ELb0ELb0ELb0ELb0ELb0ELi2ELi2ELi2ELi2ELb1EEENS1_24CollectiveEpilogueBwdGQAISA_fSD_Li256ELb0ELb0EEENS1_19SingleTileSchedulerILb0ELb0ELb0ELi64EEEEEEEEEvNT_6ParamsE --------------------------
	.section	.nv.constant0._ZN7cutlass13device_kernelIN5flash19enable_sm80_to_sm89INS1_16FlashAttnBwdSm80INS1_25CollectiveMainloopBwdSm80ILi1ELi1EN4cute5tupleIJNS5_1CILi64EEES8_NS7_ILi192EEEEEENS_10bfloat16_tEfNS_4arch4Sm80ELb0ELb0ELb1ELb0ELb0ELb0ELb0ELb0ELi2ELi2ELi2ELi2ELb1EEENS1_24CollectiveEpilogueBwdGQAISA_fSD_Li256ELb0ELb0EEENS1_19SingleTileSchedulerILb0ELb0ELb0ELi64EEEEEEEEEvNT_6ParamsE,"a",@progbits
	.sectionflags	@""
	.align	4
.nv.constant0._ZN7cutlass13device_kernelIN5flash19enable_sm80_to_sm89INS1_16FlashAttnBwdSm80INS1_25CollectiveMainloopBwdSm80ILi1ELi1EN4cute5tupleIJNS5_1CILi64EEES8_NS7_ILi192EEEEEENS_10bfloat16_tEfNS_4arch4Sm80ELb0ELb0ELb1ELb0ELb0ELb0ELb0ELb0ELi2ELi2ELi2ELi2ELb1EEENS1_24CollectiveEpilogueBwdGQAISA_fSD_Li256ELb0ELb0EEENS1_19SingleTileSchedulerILb0ELb0ELb0ELi64EEEEEEEEEvNT_6ParamsE:
	.zero		1160


//--------------------- .nv.constant0._ZN7cutlass13device_kernelIN5flash19enable_sm80_to_sm89INS1_16FlashAttnBwdSm80INS1_25CollectiveMainloopBwdSm80ILi1ELi1EN4cute5tupleIJNS5_1CILi64EEES8_NS7_ILi192EEEEEENS_10bfloat16_tEfNS_4arch4Sm80ELb0ELb0ELb1ELb0ELb1ELb0ELb0ELb0ELi2ELi2ELi2ELi2ELb1EEENS1_24CollectiveEpilogueBwdGQAISA_fSD_Li256ELb0ELb1EEENS1_19SingleTileSchedulerILb0ELb0ELb0ELi64EEEEEEEEEvNT_6ParamsE --------------------------
	.section	.nv.constant0._ZN7cutlass13device_kernelIN5flash19enable_sm80_to_sm89INS1_16FlashAttnBwdSm80INS1_25CollectiveMainloopBwdSm80ILi1ELi1EN4cute5tupleIJNS5_1CILi64EEES8_NS7_ILi192EEEEEENS_10bfloat16_tEfNS_4arch4Sm80ELb0ELb0ELb1ELb0ELb1ELb0ELb0ELb0ELi2ELi2ELi2ELi2ELb1EEENS1_24CollectiveEpilogueBwdGQAISA_fSD_Li256ELb0ELb1EEENS1_19SingleTileSchedulerILb0ELb0ELb0ELi64EEEEEEEEEvNT_6ParamsE,"a",@progbits
	.sectionflags	@""
	.align	4
.nv.constant0._ZN7cutlass13device_kernelIN5flash19enable_sm80_to_sm89INS1_16FlashAttnBwdSm80INS1_25CollectiveMainloopBwdSm80ILi1ELi1EN4cute5tupleIJNS5_1CILi64EEES8_NS7_ILi192EEEEEENS_10bfloat16_tEfNS_4arch4Sm80ELb0ELb0ELb1ELb0ELb1ELb0ELb0ELb0ELi2ELi2ELi2ELi2ELb1EEENS1_24CollectiveEpilogueBwdGQAISA_fSD_Li256ELb0ELb1EEENS1_19SingleTileSchedulerILb0ELb0ELb0ELi64EEEEEEEEEvNT_6ParamsE:
	.zero		1160


//--------------------- .nv.constant0._ZN7cutlass13device_kernelIN5flash19enable_sm80_to_sm89INS1_16FlashAttnBwdSm80INS1_25CollectiveMainloopBwdSm80ILi1ELi1EN4cute5tupleIJNS5_1CILi64EEES8_NS7_ILi192EEEEEENS_10bfloat16_tEfNS_4arch4Sm80ELb0ELb0ELb1ELb1ELb0ELb0ELb0ELb0ELi2ELi2ELi2ELi2ELb1EEENS1_21CollectiveEpilogueBwdISA_SB_SD_Li256ELb1ELb0ELi4EEENS1_19SingleTileSchedulerILb1ELb0ELb0ELi64EEEEEEEEEvNT_6ParamsE --------------------------
	.section	.nv.constant0._ZN7cutlass13device_kernelIN5flash19enable_sm80_to_sm89INS1_16FlashAttnBwdSm80INS1_25CollectiveMainloopBwdSm80ILi1ELi1EN4cute5tupleIJNS5_1CILi64EEES8_NS7_ILi192EEEEEENS_10bfloat16_tEfNS_4arch4Sm80ELb0ELb0ELb1ELb1ELb0ELb0ELb0ELb0ELi2ELi2ELi2ELi2ELb1EEENS1_21CollectiveEpilogueBwdISA_SB_SD_Li256ELb1ELb0ELi4EEENS1_19SingleTileSchedulerILb1ELb0ELb0ELi64EEEEEEEEEvNT_6ParamsE,"a",@progbits
	.sectionflags	@""
	.align	4
.nv.constant0._ZN7cutlass13device_kernelIN5flash19enable_sm80_to_sm89INS1_16FlashAttnBwdSm80INS1_25CollectiveMainloopBwdSm80ILi1ELi1EN4cute5tupleIJNS5_1CILi64EEES8_NS7_ILi192EEEEEENS_10bfloat16_tEfNS_4arch4Sm80ELb0ELb0ELb1ELb1ELb0ELb0ELb0ELb0ELi2ELi2ELi2ELi2ELb1EEENS1_21CollectiveEpilogueBwdISA_SB_SD_Li256ELb1ELb0ELi4EEENS1_19SingleTileSchedulerILb1ELb0ELb0ELi64EEEEEEEEEvNT_6ParamsE:
	.zero		1152


//--------------------- .nv.constant0._ZN7cutlass13device_kernelIN5flash19enable_sm80_to_sm89INS1_16FlashAttnBwdSm80INS1_25CollectiveMainloopBwdSm80ILi1ELi1EN4cute5tupleIJNS5_1CILi64EEES8_NS7_ILi192EEEEEENS_10bfloat16_tEfNS_4arch4Sm80ELb0ELb0ELb1ELb1ELb1ELb0ELb0ELb0ELi2ELi2ELi2ELi2ELb1EEENS1_21CollectiveEpilogueBwdISA_SB_SD_Li256ELb1ELb0ELi4EEENS1_19SingleTileSchedulerILb1ELb0ELb0ELi64EEEEEEEEEvNT_6ParamsE --------------------------
	.section	.nv.constant0._ZN7cutlass13device_kernelIN5flash19enable_sm80_to_sm89INS1_16FlashAttnBwdSm80INS1_25CollectiveMainloopBwdSm80ILi1ELi1EN4cute5tupleIJNS5_1CILi64EEES8_NS7_ILi192EEEEEENS_10bfloat16_tEfNS_4arch4Sm80ELb0ELb0ELb1ELb1ELb1ELb0ELb0ELb0ELi2ELi2ELi2ELi2ELb1EEENS1_21CollectiveEpilogueBwdISA_SB_SD_Li256ELb1ELb0ELi4EEENS1_19SingleTileSchedulerILb1ELb0ELb0ELi64EEEEEEEEEvNT_6ParamsE,"a",@progbits
	.sectionflags	@""
	.align	4
.nv.constant0._ZN7cutlass13device_kernelIN5flash19enable_sm80_to_sm89INS1_16FlashAttnBwdSm80INS1_25CollectiveMainloopBwdSm80ILi1ELi1EN4cute5tupleIJNS5_1CILi64EEES8_NS7_ILi192EEEEEENS_10bfloat16_tEfNS_4arch4Sm80ELb0ELb0ELb1ELb1ELb1ELb0ELb0ELb0ELi2ELi2ELi2ELi2ELb1EEENS1_21CollectiveEpilogueBwdISA_SB_SD_Li256ELb1ELb0ELi4EEENS1_19SingleTileSchedulerILb1ELb0ELb0ELi64EEEEEEEEEvNT_6ParamsE:
	.zero		1152


//--------------------- .nv.constant0._ZN7cutlass13device_kernelIN5flash19enable_sm80_to_sm89INS1_16FlashAttnBwdSm80INS1_25CollectiveMainloopBwdSm80ILi1ELi1EN4cute5tupleIJNS5_1CILi64EEES8_NS7_ILi192EEEEEENS_10bfloat16_tEfNS_4arch4Sm80ELb0ELb0ELb1ELb1ELb0ELb0ELb0ELb0ELi2ELi2ELi2ELi2ELb1EEENS1_24CollectiveEpilogueBwdGQAISA_fSD_Li256ELb1ELb0EEENS1_19SingleTileSchedulerILb1ELb0ELb0ELi64EEEEEEEEEvNT_6ParamsE --------------------------
	.section	.nv.constant0._ZN7cutlass13device_kernelIN5flash19enable_sm80_to_sm89INS1_16FlashAttnBwdSm80INS1_25CollectiveMainloopBwdSm80ILi1ELi1EN4cute5tupleIJNS5_1CILi64EEES8_NS7_ILi192EEEEEENS_10bfloat16_tEfNS_4arch4Sm80ELb0ELb0ELb1ELb1ELb0ELb0ELb0ELb0ELi2ELi2ELi2ELi2ELb1EEENS1_24CollectiveEpilogueBwdGQAISA_fSD_Li256ELb1ELb0EEENS1_19SingleTileSchedulerILb1ELb0ELb0ELi64EEEEEEEEEvNT_6ParamsE,"a",@progbits
	.sectionflags	@""
	.align	4
.nv.constant0._ZN7cutlass13device_kernelIN5flash19enable_sm80_to_sm89INS1_16FlashAttnBwdSm80INS1_25CollectiveMainloopBwdSm80ILi1ELi1EN4cute5tupleIJNS5_1CILi64EEES8_NS7_ILi192EEEEEENS_10bfloat16_tEfNS_4arch4Sm80ELb0ELb0ELb1ELb1ELb0ELb0ELb0ELb0ELi2ELi2ELi2ELi2ELb1EEENS1_24CollectiveEpilogueBwdGQAISA_fSD_Li256ELb1ELb0EEENS1_19SingleTileSchedulerILb1ELb0ELb0ELi64EEEEEEEEEvNT_6ParamsE:
	.zero		1160


//--------------------- .nv.constant0._ZN7cutlass13device_kernelIN5flash19enable_sm80_to_sm89INS1_16FlashAttnBwdSm80INS1_25CollectiveMainloopBwdSm80ILi1ELi1EN4cute5tupleIJNS5_1CILi64EEES8_NS7_ILi192EEEEEENS_10bfloat16_tEfNS_4arch4Sm80ELb0ELb0ELb1ELb1ELb1ELb0ELb0ELb0ELi2ELi2ELi2ELi2ELb1EEENS1_24CollectiveEpilogueBwdGQAISA_fSD_Li256ELb1ELb1EEENS1_19SingleTileSchedulerILb1ELb0ELb0ELi64EEEEEEEEEvNT_6ParamsE --------------------------
	.section	.nv.constant0._ZN7cutlass13device_kernelIN5flash19enable_sm80_to_sm89INS1_16FlashAttnBwdSm80INS1_25CollectiveMainloopBwdSm80ILi1ELi1EN4cute5tupleIJNS5_1CILi64EEES8_NS7_ILi192EEEEEENS_10bfloat16_tEfNS_4arch4Sm80ELb0ELb0ELb1ELb1ELb1ELb0ELb0ELb0ELi2ELi2ELi2ELi2ELb1EEENS1_24CollectiveEpilogueBwdGQAISA_fSD_Li256ELb1ELb1EEENS1_19SingleTileSchedulerILb1ELb0ELb0ELi64EEEEEEEEEvNT_6ParamsE,"a",@progbits
	.sectionflags	@""
	.align	4
.nv.constant0._ZN7cutlass13device_kernelIN5flash19enable_sm80_to_sm89INS1_16FlashAttnBwdSm80INS1_25CollectiveMainloopBwdSm80ILi1ELi1EN4cute5tupleIJNS5_1CILi64EEES8_NS7_ILi192EEEEEENS_10bfloat16_tEfNS_4arch4Sm80ELb0ELb0ELb1ELb1ELb1ELb0ELb0ELb0ELi2ELi2ELi2ELi2ELb1EEENS1_24CollectiveEpilogueBwdGQAISA_fSD_Li256ELb1ELb1EEENS1_19SingleTileSchedulerILb1ELb0ELb0ELi64EEEEEEEEEvNT_6ParamsE:
	.zero		1160


//--------------------- .nv.constant0._ZN7cutlass13device_kernelIN5flash19enable_sm80_to_sm89INS1_16FlashAttnBwdSm80INS1_25CollectiveMainloopBwdSm80ILi1ELi1EN4cute5tupleIJNS5_1CILi64EEES8_NS7_ILi192EEEEEENS_10bfloat16_tEfNS_4arch4Sm80ELb0ELb1ELb1ELb0ELb0ELb0ELb0ELb0ELi2ELi2ELi2ELi2ELb1EEENS1_21CollectiveEpilogueBwdISA_SB_SD_Li256ELb0ELb0ELi4EEENS1_19SingleTileSchedulerILb0ELb0ELb0ELi64EEEEEEEEEvNT_6ParamsE --------------------------
	.section	.nv.constant0._ZN7cutlass13device_kernelIN5flash19enable_sm80_to_sm89INS1_16FlashAttnBwdSm80INS1_25CollectiveMainloopBwdSm80ILi1ELi1EN4cute5tupleIJNS5_1CILi64EEES8_NS7_ILi192EEEEEENS_10bfloat16_tEfNS_4arch4Sm80ELb0ELb1ELb1ELb0ELb0ELb0ELb0ELb0ELi2ELi2ELi2ELi2ELb1EEENS1_21CollectiveEpilogueBwdISA_SB_SD_Li256ELb0ELb0ELi4EEENS1_19SingleTileSchedulerILb0ELb0ELb0ELi64EEEEEEEEEvNT_6ParamsE,"a",@progbits
	.sectionflags	@""
	.align	4
.nv.constant0._ZN7cutlass13device_kernelIN5flash19enable_sm80_to_sm89INS1_16FlashAttnBwdSm80INS1_25CollectiveMainloopBwdSm80ILi1ELi1EN4cute5tupleIJNS5_1CILi64EEES8_NS7_ILi192EEEEEENS_10bfloat16_tEfNS_4arch4Sm80ELb0ELb1ELb1ELb0ELb0ELb0ELb0ELb0ELi2ELi2ELi2ELi2ELb1EEENS1_21CollectiveEpilogueBwdISA_SB_SD_Li256ELb0ELb0ELi4EEENS1_19SingleTileSchedulerILb0ELb0ELb0ELi64EEEEEEEEEvNT_6ParamsE:
	.zero		1152


//--------------------- .nv.constant0._ZN7cutlass13device_kernelIN5flash19enable_sm80_to_sm89INS1_16FlashAttnBwdSm80INS1_25CollectiveMainloopBwdSm80ILi1ELi1EN4cute5tupleIJNS5_1CILi64EEES8_NS7_ILi192EEEEEENS_10bfloat16_tEfNS_4arch4Sm80ELb0ELb1ELb1ELb0ELb1ELb0ELb0ELb0ELi2ELi2ELi2ELi2ELb1EEENS1_21CollectiveEpilogueBwdISA_SB_SD_Li256ELb0ELb0ELi4EEENS1_19SingleTileSchedulerILb0ELb0ELb0ELi64EEEEEEEEEvNT_6ParamsE --------------------------
	.section	.nv.constant0._ZN7cutlass13device_kernelIN5flash19enable_sm80_to_sm89INS1_16FlashAttnBwdSm80INS1_25CollectiveMainloopBwdSm80ILi1ELi1EN4cute5tupleIJNS5_1CILi64EEES8_NS7_ILi192EEEEEENS_10bfloat16_tEfNS_4arch4Sm80ELb0ELb1ELb1ELb0ELb1ELb0ELb0ELb0ELi2ELi2ELi2ELi2ELb1EEENS1_21CollectiveEpilogueBwdISA_SB_SD_Li256ELb0ELb0ELi4EEENS1_19SingleTileSchedulerILb0ELb0ELb0ELi64EEEEEEEEEvNT_6ParamsE,"a",@progbits
	.sectionflags	@""
	.align	4
.nv.constant0._ZN7cutlass13device_kernelIN5flash19enable_sm80_to_sm89INS1_16FlashAttnBwdSm80INS1_25CollectiveMainloopBwdSm80ILi1ELi1EN4cute5tupleIJNS5_1CILi64EEES8_NS7_ILi192EEEEEENS_10bfloat16_tEfNS_4arch4Sm80ELb0ELb1ELb1ELb0ELb1ELb0ELb0ELb0ELi2ELi2ELi2ELi2ELb1EEENS1_21CollectiveEpilogueBwdISA_SB_SD_Li256ELb0ELb0ELi4EEENS1_19SingleTileSchedulerILb0ELb0ELb0ELi64EEEEEEEEEvNT_6ParamsE:
	.zero		1152


//--------------------- .nv.constant0._ZN7cutlass13device_kernelIN5flash19enable_sm80_to_sm89INS1_16FlashAttnBwdSm80INS1_25CollectiveMainloopBwdSm80ILi1ELi1EN4cute5tupleIJNS5_1CILi64EEES8_NS7_ILi192EEEEEENS_10bfloat16_tEfNS_4arch4Sm80ELb0ELb1ELb1ELb0ELb0ELb0ELb0ELb0ELi2ELi2ELi2ELi2ELb1EEENS1_24CollectiveEpilogueBwdGQAISA_fSD_Li256ELb0ELb0EEENS1_19SingleTileSchedulerILb0ELb0ELb0ELi64EEEEEEEEEvNT_6ParamsE --------------------------
	.section	.nv.constant0._ZN7cutlass13device_kernelIN5flash19enable_sm80_to_sm89INS1_16FlashAttnBwdSm80INS1_25CollectiveMainloopBwdSm80ILi1ELi1EN4cute5tupleIJNS5_1CILi64EEES8_NS7_ILi192EEEEEENS_10bfloat16_tEfNS_4arch4Sm80ELb0ELb1ELb1ELb0ELb0ELb0ELb0ELb0ELi2ELi2ELi2ELi2ELb1EEENS1_24CollectiveEpilogueBwdGQAISA_fSD_Li256ELb0ELb0EEENS1_19SingleTileSchedulerILb0ELb0ELb0ELi64EEEEEEEEEvNT_6ParamsE,"a",@progbits
	.sectionflags	@""
	.align	4
.nv.constant0._ZN7cutlass13device_kernelIN5flash19enable_sm80_to_sm89INS1_16FlashAttnBwdSm80INS1_25CollectiveMainloopBwdSm80ILi1ELi1EN4cute5tupleIJNS5_1CILi64EEES8_NS7_ILi192EEEEEENS_10bfloat16_tEfNS_4arch4Sm80ELb0ELb1ELb1ELb0ELb0ELb0ELb0ELb0ELi2ELi2ELi2ELi2ELb1EEENS1_24CollectiveEpilogueBwdGQAISA_fSD_Li256ELb0ELb0EEENS1_19SingleTileSchedulerILb0ELb0ELb0ELi64EEEEEEEEEvNT_6ParamsE:
	.zero		1160


//--------------------- .nv.constant0._ZN7cutlass13device_kernelIN5flash19enable_sm80_to_sm89INS1_16FlashAttnBwdSm80INS1_25CollectiveMainloopBwdSm80ILi1ELi1EN4cute5tupleIJNS5_1CILi64EEES8_NS7_ILi192EEEEEENS_10bfloat16_tEfNS_4arch4Sm80ELb0ELb1ELb1ELb0ELb1ELb0ELb0ELb0ELi2ELi2ELi2ELi2ELb1EEENS1_24CollectiveEpilogueBwdGQAISA_fSD_Li256ELb0ELb1EEENS1_19SingleTileSchedulerILb0ELb0ELb0ELi64EEEEEEEEEvNT_6ParamsE --------------------------
	.section	.nv.constant0._ZN7cutlass13device_kernelIN5flash19enable_sm80_to_sm89INS1_16FlashAttnBwdSm80INS1_25CollectiveMainloopBwdSm80ILi1ELi1EN4cute5tupleIJNS5_1CILi64EEES8_NS7_ILi192EEEEEENS_10bfloat16_tEfNS_4arch4Sm80ELb0ELb1ELb1ELb0ELb1ELb0ELb0ELb0ELi2ELi2ELi2ELi2ELb1EEENS1_24CollectiveEpilogueBwdGQAISA_fSD_Li256ELb0ELb1EEENS1_19SingleTileSchedulerILb0ELb0ELb0ELi64EEEEEEEEEvNT_6ParamsE,"a",@progbits
	.sectionflags	@""
	.align	4
.nv.constant0._ZN7cutlass13device_kernelIN5flash19enable_sm80_to_sm89INS1_16FlashAttnBwdSm80INS1_25CollectiveMainloopBwdSm80ILi1ELi1EN4cute5tupleIJNS5_1CILi64EEES8_NS7_ILi192EEEEEENS_10bfloat16_tEfNS_4arch4Sm80ELb0ELb1ELb1ELb0ELb1ELb0ELb0ELb0ELi2ELi2ELi2ELi2ELb1EEENS1_24CollectiveEpilogueBwdGQAISA_fSD_Li256ELb0ELb1EEENS1_19SingleTileSchedulerILb0ELb0ELb0ELi64EEEEEEEEEvNT_6ParamsE:
	.zero		1160


//--------------------- .nv.constant0._ZN7cutlass13device_kernelIN5flash19enable_sm80_to_sm89INS1_16FlashAttnBwdSm80INS1_25CollectiveMainloopBwdSm80ILi1ELi1EN4cute5tupleIJNS5_1CILi64EEES8_NS7_ILi192EEEEEENS_10bfloat16_tEfNS_4arch4Sm80ELb0ELb1ELb1ELb1ELb0ELb0ELb0ELb0ELi2ELi2ELi2ELi2ELb1EEENS1_21CollectiveEpilogueBwdISA_SB_SD_Li256ELb1ELb0ELi4EEENS1_19SingleTileSchedulerILb1ELb0ELb0ELi64EEEEEEEEEvNT_6ParamsE --------------------------
	.section	.nv.constant0._ZN7cutlass13device_kernelIN5flash19enable_sm80_to_sm89INS1_16FlashAttnBwdSm80INS1_25CollectiveMainloopBwdSm80ILi1ELi1EN4cute5tupleIJNS5_1CILi64EEES8_NS7_ILi192EEEEEENS_10bfloat16_tEfNS_4arch4Sm80ELb0ELb1ELb1ELb1ELb0ELb0ELb0ELb0ELi2ELi2ELi2ELi2ELb1EEENS1_21CollectiveEpilogueBwdISA_SB_SD_Li256ELb1ELb0ELi4EEENS1_19SingleTileSchedulerILb1ELb0ELb0ELi64EEEEEEEEEvNT_6ParamsE,"a",@progbits
	.sectionflags	@""
	.align	4
.nv.constant0._ZN7cutlass13device_kernelIN5flash19enable_sm80_to_sm89INS1_16FlashAttnBwdSm80INS1_25CollectiveMainloopBwdSm80ILi1ELi1EN4cute5tupleIJNS5_1CILi64EEES8_NS7_ILi192EEEEEENS_10bfloat16_tEfNS_4arch4Sm80ELb0ELb1ELb1ELb1ELb0ELb0ELb0ELb0ELi2ELi2ELi2ELi2ELb1EEENS1_21CollectiveEpilogueBwdISA_SB_SD_Li256ELb1ELb0ELi4EEENS1_19SingleTileSchedulerILb1ELb0ELb0ELi64EEEEEEEEEvNT_6ParamsE:
	.zero		1152


//--------------------- .nv.constant0._ZN7cutlass13device_kernelIN5flash19enable_sm80_to_sm89INS1_16FlashAttnBwdSm80INS1_25CollectiveMainloopBwdSm80ILi1ELi1EN4cute5tupleIJNS5_1CILi64EEES8_NS7_ILi192EEEEEENS_10bfloat16_tEfNS_4arch4Sm80ELb0ELb1ELb1ELb1ELb1ELb0ELb0ELb0ELi2ELi2ELi2ELi2ELb1EEENS1_21CollectiveEpilogueBwdISA_SB_SD_Li256ELb1ELb0ELi4EEENS1_19SingleTileSchedulerILb1ELb0ELb0ELi64EEEEEEEEEvNT_6ParamsE --------------------------
	.section	.nv.constant0._ZN7cutlass13device_kernelIN5flash19enable_sm80_to_sm89INS1_16FlashAttnBwdSm80INS1_25CollectiveMainloopBwdSm80ILi1ELi1EN4cute5tupleIJNS5_1CILi64EEES8_NS7_ILi192EEEEEENS_10bfloat16_tEfNS_4arch4Sm80ELb0ELb1ELb1ELb1ELb1ELb0ELb0ELb0ELi2ELi2ELi2ELi2ELb1EEENS1_21CollectiveEpilogueBwdISA_SB_SD_Li256ELb1ELb0ELi4EEENS1_19SingleTileSchedulerILb1ELb0ELb0ELi64EEEEEEEEEvNT_6ParamsE,"a",@progbits
	.sectionflags	@""
	.align	4
.nv.constant0._ZN7cutlass13device_kernelIN5flash19enable_sm80_to_sm89INS1_16FlashAttnBwdSm80INS1_25CollectiveMainloopBwdSm80ILi1ELi1EN4cute5tupleIJNS5_1CILi64EEES8_NS7_ILi192EEEEEENS_10bfloat16_tEfNS_4arch4Sm80ELb0ELb1ELb1ELb1ELb1ELb0ELb0ELb0ELi2ELi2ELi2ELi2ELb1EEENS1_21CollectiveEpilogueBwdISA_SB_SD_Li256ELb1ELb0ELi4EEENS1_19SingleTileSchedulerILb1ELb0ELb0ELi64EEEEEEEEEvNT_6ParamsE:
	.zero		1152


//--------------------- .nv.constant0._ZN7cutlass13device_kernelIN5flash19enable_sm80_to_sm89INS1_16FlashAttnBwdSm80INS1_25CollectiveMainloopBwdSm80ILi1ELi1EN4cute5tupleIJNS5_1CILi64EEES8_NS7_ILi192EEEEEENS_10bfloat16_tEfNS_4arch4Sm80ELb0ELb1ELb1ELb1ELb0ELb0ELb0ELb0ELi2ELi2ELi2ELi2ELb1EEENS1_24CollectiveEpilogueBwdGQAISA_fSD_Li256ELb1ELb0EEENS1_19SingleTileSchedulerILb1ELb0ELb0ELi64EEEEEEEEEvNT_6ParamsE --------------------------
	.section	.nv.constant0._ZN7cutlass13device_kernelIN5flash19enable_sm80_to_sm89INS1_16FlashAttnBwdSm80INS1_25CollectiveMainloopBwdSm80ILi1ELi1EN4cute5tupleIJNS5_1CILi64EEES8_NS7_ILi192EEEEEENS_10bfloat16_tEfNS_4arch4Sm80ELb0ELb1ELb1ELb1ELb0ELb0ELb0ELb0ELi2ELi2ELi2ELi2ELb1EEENS1_24CollectiveEpilogueBwdGQAISA_fSD_Li256ELb1ELb0EEENS1_19SingleTileSchedulerILb1ELb0ELb0ELi64EEEEEEEEEvNT_6ParamsE,"a",@progbits
	.sectionflags	@""
	.align	4
.nv.constant0._ZN7cutlass13device_kernelIN5flash19enable_sm80_to_sm89INS1_16FlashAttnBwdSm80INS1_25CollectiveMainloopBwdSm80ILi1ELi1EN4cute5tupleIJNS5_1CILi64EEES8_NS7_ILi192EEEEEENS_10bfloat16_tEfNS_4arch4Sm80ELb0ELb1ELb1ELb1ELb0ELb0ELb0ELb0ELi2ELi2ELi2ELi2ELb1EEENS1_24CollectiveEpilogueBwdGQAISA_fSD_Li256ELb1ELb0EEENS1_19SingleTileSchedulerILb1ELb0ELb0ELi64EEEEEEEEEvNT_6ParamsE:
	.zero		1160


//--------------------- .nv.constant0._ZN7cutlass13device_kernelIN5flash19enable_sm80_to_sm89INS1_16FlashAttnBwdSm80INS1_25CollectiveMainloopBwdSm80ILi1ELi1EN4cute5tupleIJNS5_1CILi64EEES8_NS7_ILi192EEEEEENS_10bfloat16_tEfNS_4arch4Sm80ELb0ELb1ELb1ELb1ELb1ELb0ELb0ELb0ELi2ELi2ELi2ELi2ELb1EEENS1_24CollectiveEpilogueBwdGQAISA_fSD_Li256ELb1ELb1EEENS1_19SingleTileSchedulerILb1ELb0ELb0ELi64EEEEEEEEEvNT_6ParamsE --------------------------
	.section	.nv.constant0._ZN7cutlass13device_kernelIN5flash19enable_sm80_to_sm89INS1_16FlashAttnBwdSm80INS1_25CollectiveMainloopBwdSm80ILi1ELi1EN4cute5tupleIJNS5_1CILi64EEES8_NS7_ILi192EEEEEENS_10bfloat16_tEfNS_4arch4Sm80ELb0ELb1ELb1ELb1ELb1ELb0ELb0ELb0ELi2ELi2ELi2ELi2ELb1EEENS1_24CollectiveEpilogueBwdGQAISA_fSD_Li256ELb1ELb1EEENS1_19SingleTileSchedulerILb1ELb0ELb0ELi64EEEEEEEEEvNT_6ParamsE,"a",@progbits
	.sectionflags	@""
	.align	4
.nv.constant0._ZN7cutlass13device_kernelIN5flash19enable_sm80_to_sm89INS1_16FlashAttnBwdSm80INS1_25CollectiveMainloopBwdSm80ILi1ELi1EN4cute5tupleIJNS5_1CILi64EEES8_NS7_ILi192EEEEEENS_10bfloat16_tEfNS_4arch4Sm80ELb0ELb1ELb1ELb1ELb1ELb0ELb0ELb0ELi2ELi2ELi2ELi2ELb1EEENS1_24CollectiveEpilogueBwdGQAISA_fSD_Li256ELb1ELb1EEENS1_19SingleTileSchedulerILb1ELb0ELb0ELi64EEEEEEEEEvNT_6ParamsE:
	.zero		1160


//--------------------- .nv.constant0._ZN7cutlass13device_kernelIN5flash19enable_sm80_to_sm89INS1_16FlashAttnBwdSm80INS1_25CollectiveMainloopBwdSm80ILi1ELi1EN4cute5tupleIJNS5_1CILi64EEES8_NS7_ILi192EEEEEENS_10bfloat16_tEfNS_4arch4Sm80ELb1ELb0ELb1ELb0ELb0ELb0ELb0ELb0ELi2ELi2ELi2ELi2ELb1EEENS1_21CollectiveEpilogueBwdISA_SB_SD_Li256ELb0ELb0ELi4EEENS1_25SingleTileBwdLPTSchedulerILb0ELi64ELb0EEEEEEEEEvNT_6ParamsE --------------------------
	.section	.nv.constant0._ZN7cutlass13device_kernelIN5flash19enable_sm80_to_sm89INS1_16FlashAttnBwdSm80INS1_25CollectiveMainloopBwdSm80ILi1ELi1EN4cute5tupleIJNS5_1CILi64EEES8_NS7_ILi192EEEEEENS_10bfloat16_tEfNS_4arch4Sm80ELb1ELb0ELb1ELb0ELb0ELb0ELb0ELb0ELi2ELi2ELi2ELi2ELb1EEENS1_21CollectiveEpilogueBwdISA_SB_SD_Li256ELb0ELb0ELi4EEENS1_25SingleTileBwdLPTSchedulerILb0ELi64ELb0EEEEEEEEEvNT_6ParamsE,"a",@progbits
	.sectionflags	@""
	.align	4
.nv.constant0._ZN7cutlass13device_kernelIN5flash19enable_sm80_to_sm89INS1_16FlashAttnBwdSm80INS1_25CollectiveMainloopBwdSm80ILi1ELi1EN4cute5tupleIJNS5_1CILi64EEES8_NS7_ILi192EEEEEENS_10bfloat16_tEfNS_4arch4Sm80ELb1ELb0ELb1ELb0ELb0ELb0ELb0ELb0ELi2ELi2ELi2ELi2ELb1EEENS1_21CollectiveEpilogueBwdISA_SB_SD_Li256ELb0ELb0ELi4EEENS1_25SingleTileBwdLPTSchedulerILb0ELi64ELb0EEEEEEEEEvNT_6ParamsE:
	.zero		1176


//--------------------- .nv.constant0._ZN7cutlass13device_kernelIN5flash19enable_sm80_to_sm89INS1_16FlashAttnBwdSm80INS1_25CollectiveMainloopBwdSm80ILi1ELi1EN4cute5tupleIJNS5_1CILi64EEES8_NS7_ILi192EEEEEENS_10bfloat16_tEfNS_4arch4Sm80ELb1ELb0ELb1ELb0ELb1ELb0ELb0ELb0ELi2ELi2ELi2ELi2ELb1EEENS1_21CollectiveEpilogueBwdISA_SB_SD_Li256ELb0ELb0ELi4EEENS1_25SingleTileBwdLPTSchedulerILb0ELi64ELb1EEEEEEEEEvNT_6ParamsE --------------------------
	.section	.nv.constant0._ZN7cutlass13device_kernelIN5flash19enable_sm80_to_sm89INS1_16FlashAttnBwdSm80INS1_25CollectiveMainloopBwdSm80ILi1ELi1EN4cute5tupleIJNS5_1CILi64EEES8_NS7_ILi192EEEEEENS_10bfloat16_tEfNS_4arch4Sm80ELb1ELb0ELb1ELb0ELb1ELb0ELb0ELb0ELi2ELi2ELi2ELi2ELb1EEENS1_21CollectiveEpilogueBwdISA_SB_SD_Li256ELb0ELb0ELi4EEENS1_25SingleTileBwdLPTSchedulerILb0ELi64ELb1EEEEEEEEEvNT_6ParamsE,"a",@progbits
	.sectionflags	@""
	.align	4
.nv.constant0._ZN7cutlass13device_kernelIN5flash19enable_sm80_to_sm89INS1_16FlashAttnBwdSm80INS1_25CollectiveMainloopBwdSm80ILi1ELi1EN4cute5tupleIJNS5_1CILi64EEES8_NS7_ILi192EEEEEENS_10bfloat16_tEfNS_4arch4Sm80ELb1ELb0ELb1ELb0ELb1ELb0ELb0ELb0ELi2ELi2ELi2ELi2ELb1EEENS1_21CollectiveEpilogueBwdISA_SB_SD_Li256ELb0ELb0ELi4EEENS1_25SingleTileBwdLPTSchedulerILb0ELi64ELb1EEEEEEEEEvNT_6ParamsE:
	.zero		1176


//--------------------- .nv.constant0._ZN7cutlass13device_kernelIN5flash19enable_sm80_to_sm89INS1_16FlashAttnBwdSm80INS1_25CollectiveMainloopBwdSm80ILi1ELi1EN4cute5tupleIJNS5_1CILi64EEES8_NS7_ILi192EEEEEENS_10bfloat16_tEfNS_4arch4Sm80ELb1ELb0ELb1ELb0ELb0ELb0ELb0ELb0ELi2ELi2ELi2ELi2ELb1EEENS1_24CollectiveEpilogueBwdGQAISA_fSD_Li256ELb0ELb0EEENS1_25SingleTileBwdLPTSchedulerILb0ELi64ELb0EEEEEEEEEvNT_6ParamsE --------------------------
	.section	.nv.constant0._ZN7cutlass13device_kernelIN5flash19enable_sm80_to_sm89INS1_16FlashAttnBwdSm80INS1_25CollectiveMainloopBwdSm80ILi1ELi1EN4cute5tupleIJNS5_1CILi64EEES8_NS7_ILi192EEEEEENS_10bfloat16_tEfNS_4arch4Sm80ELb1ELb0ELb1ELb0ELb0ELb0ELb0ELb0ELi2ELi2ELi2ELi2ELb1EEENS1_24CollectiveEpilogueBwdGQAISA_fSD_Li256ELb0ELb0EEENS1_25SingleTileBwdLPTSchedulerILb0ELi64ELb0EEEEEEEEEvNT_6ParamsE,"a",@progbits
	.sectionflags	@""
	.align	4
.nv.constant0._ZN7cutlass13device_kernelIN5flash19enable_sm80_to_sm89INS1_16FlashAttnBwdSm80INS1_25CollectiveMainloopBwdSm80ILi1ELi1EN4cute5tupleIJNS5_1CILi64EEES8_NS7_ILi192EEEEEENS_10bfloat16_tEfNS_4arch4Sm80ELb1ELb0ELb1ELb0ELb0ELb0ELb0ELb0ELi2ELi2ELi2ELi2ELb1EEENS1_24CollectiveEpilogueBwdGQAISA_fSD_Li256ELb0ELb0EEENS1_25SingleTileBwdLPTSchedulerILb0ELi64ELb0EEEEEEEEEvNT_6ParamsE:
	.zero		1184


//--------------------- .nv.constant0._ZN7cutlass13device_kernelIN5flash19enable_sm80_to_sm89INS1_16FlashAttnBwdSm80INS1_25CollectiveMainloopBwdSm80ILi1ELi1EN4cute5tupleIJNS5_1CILi64EEES8_NS7_ILi192EEEEEENS_10bfloat16_tEfNS_4arch4Sm80ELb1ELb0ELb1ELb0ELb1ELb0ELb0ELb0ELi2ELi2ELi2ELi2ELb1EEENS1_24CollectiveEpilogueBwdGQAISA_fSD_Li256ELb0ELb1EEENS1_25SingleTileBwdLPTSchedulerILb0ELi64ELb1EEEEEEEEEvNT_6ParamsE --------------------------
	.section	.nv.constant0._ZN7cutlass13device_kernelIN5flash19enable_sm80_to_sm89INS1_16FlashAttnBwdSm80INS1_25CollectiveMainloopBwdSm80ILi1ELi1EN4cute5tupleIJNS5_1CILi64EEES8_NS7_ILi192EEEEEENS_10bfloat16_tEfNS_4arch4Sm80ELb1ELb0ELb1ELb0ELb1ELb0ELb0ELb0ELi2ELi2ELi2ELi2ELb1EEENS1_24CollectiveEpilogueBwdGQAISA_fSD_Li256ELb0ELb1EEENS1_25SingleTileBwdLPTSchedulerILb0ELi64ELb1EEEEEEEEEvNT_6ParamsE,"a",@progbits
	.sectionflags	@""
	.align	4
.nv.constant0._ZN7cutlass13device_kernelIN5flash19enable_sm80_to_sm89INS1_16FlashAttnBwdSm80INS1_25CollectiveMainloopBwdSm80ILi1ELi1EN4cute5tupleIJNS5_1CILi64EEES8_NS7_ILi192EEEEEENS_10bfloat16_tEfNS_4arch4Sm80ELb1ELb0ELb1ELb0ELb1ELb0ELb0ELb0ELi2ELi2ELi2ELi2ELb1EEENS1_24CollectiveEpilogueBwdGQAISA_fSD_Li256ELb0ELb1EEENS1_25SingleTileBwdLPTSchedulerILb0ELi64ELb1EEEEEEEEEvNT_6ParamsE:
	.zero		1184


//--------------------- .nv.constant0._ZN7cutlass13device_kernelIN5flash19enable_sm80_to_sm89INS1_16FlashAttnBwdSm80INS1_25CollectiveMainloopBwdSm80ILi1ELi1EN4cute5tupleIJNS5_1CILi64EEES8_NS7_ILi192EEEEEENS_10bfloat16_tEfNS_4arch4Sm80ELb1ELb0ELb1ELb1ELb0ELb0ELb0ELb0ELi2ELi2ELi2ELi2ELb1EEENS1_21CollectiveEpilogueBwdISA_SB_SD_Li256ELb1ELb0ELi4EEENS1_25SingleTileBwdLPTSchedulerILb1ELi64ELb0EEEEEEEEEvNT_6ParamsE --------------------------
	.section	.nv.constant0._ZN7cutlass13device_kernelIN5flash19enable_sm80_to_sm89INS1_16FlashAttnBwdSm80INS1_25CollectiveMainloopBwdSm80ILi1ELi1EN4cute5tupleIJNS5_1CILi64EEES8_NS7_ILi192EEEEEENS_10bfloat16_tEfNS_4arch4Sm80ELb1ELb0ELb1ELb1ELb0ELb0ELb0ELb0ELi2ELi2ELi2ELi2ELb1EEENS1_21CollectiveEpilogueBwdISA_SB_SD_Li256ELb1ELb0ELi4EEENS1_25SingleTileBwdLPTSchedulerILb1ELi64ELb0EEEEEEEEEvNT_6ParamsE,"a",@progbits
	.sectionflags	@""
	.align	4
.nv.constant0._ZN7cutlass13device_kernelIN5flash19enable_sm80_to_sm89INS1_16FlashAttnBwdSm80INS1_25CollectiveMainloopBwdSm80ILi1ELi1EN4cute5tupleIJNS5_1CILi64EEES8_NS7_ILi192EEEEEENS_10bfloat16_tEfNS_4arch4Sm80ELb1ELb0ELb1ELb1ELb0ELb0ELb0ELb0ELi2ELi2ELi2ELi2ELb1EEENS1_21CollectiveEpilogueBwdISA_SB_SD_Li256ELb1ELb0ELi4EEENS1_25SingleTileBwdLPTSchedulerILb1ELi64ELb0EEEEEEEEEvNT_6ParamsE:
	.zero		1176


//--------------------- .nv.constant0._ZN7cutlass13device_kernelIN5flash19enable_sm80_to_sm89INS1_16FlashAttnBwdSm80INS1_25CollectiveMainloopBwdSm80ILi1ELi1EN4cute5tupleIJNS5_1CILi64EEES8_NS7_ILi192EEEEEENS_10bfloat16_tEfNS_4arch4Sm80ELb1ELb0ELb1ELb1ELb1ELb0ELb0ELb0ELi2ELi2ELi2ELi2ELb1EEENS1_21CollectiveEpilogueBwdISA_SB_SD_Li256ELb1ELb0ELi4EEENS1_25SingleTileBwdLPTSchedulerILb1ELi64ELb1EEEEEEEEEvNT_6ParamsE --------------------------
	.section	.nv.constant0._ZN7cutlass13device_kernelIN5flash19enable_sm80_to_sm89INS1_16FlashAttnBwdSm80INS1_25CollectiveMainloopBwdSm80ILi1ELi1EN4cute5tupleIJNS5_1CILi64EEES8_NS7_ILi192EEEEEENS_10bfloat16_tEfNS_4arch4Sm80ELb1ELb0ELb1ELb1ELb1ELb0ELb0ELb0ELi2ELi2ELi2ELi2ELb1EEENS1_21CollectiveEpilogueBwdISA_SB_SD_Li256ELb1ELb0ELi4EEENS1_25SingleTileBwdLPTSchedulerILb1ELi64ELb1EEEEEEEEEvNT_6ParamsE,"a",@progbits
	.sectionflags	@""
	.align	4
.nv.constant0._ZN7cutlass13device_kernelIN5flash19enable_sm80_to_sm89INS1_16FlashAttnBwdSm80INS1_25CollectiveMainloopBwdSm80ILi1ELi1EN4cute5tupleIJNS5_1CILi64EEES8_NS7_ILi192EEEEEENS_10bfloat16_tEfNS_4arch4Sm80ELb1ELb0ELb1ELb1ELb1ELb0ELb0ELb0ELi2ELi2ELi2ELi2ELb1EEENS1_21CollectiveEpilogueBwdISA_SB_SD_Li256ELb1ELb0ELi4EEENS1_25SingleTileBwdLPTSchedulerILb1ELi64ELb1EEEEEEEEEvNT_6ParamsE:
	.zero		1176


//--------------------- .nv.constant0._ZN7cutlass13device_kernelIN5flash19enable_sm80_to_sm89INS1_16FlashAttnBwdSm80INS1_25CollectiveMainloopBwdSm80ILi1ELi1EN4cute5tupleIJNS5_1CILi64EEES8_NS7_ILi192EEEEEENS_10bfloat16_tEfNS_4arch4Sm80ELb1ELb0ELb1ELb1ELb0ELb0ELb0ELb0ELi2ELi2ELi2ELi2ELb1EEENS1_24CollectiveEpilogueBwdGQAISA_fSD_Li256ELb1ELb0EEENS1_25SingleTileBwdLPTSchedulerILb1ELi64ELb0EEEEEEEEEvNT_6ParamsE --------------------------
	.section	.nv.constant0._ZN7cutlass13device_kernelIN5flash19enable_sm80_to_sm89INS1_16FlashAttnBwdSm80INS1_25CollectiveMainloopBwdSm80ILi1ELi1EN4cute5tupleIJNS5_1CILi64EEES8_NS7_ILi192EEEEEENS_10bfloat16_tEfNS_4arch4Sm80ELb1ELb0ELb1ELb1ELb0ELb0ELb0ELb0ELi2ELi2ELi2ELi2ELb1EEENS1_24CollectiveEpilogueBwdGQAISA_fSD_Li256ELb1ELb0EEENS1_25SingleTileBwdLPTSchedulerILb1ELi64ELb0EEEEEEEEEvNT_6ParamsE,"a",@progbits
	.sectionflags	@""
	.align	4
.nv.constant0._ZN7cutlass13device_kernelIN5flash19enable_sm80_to_sm89INS1_16FlashAttnBwdSm80INS1_25CollectiveMainloopBwdSm80ILi1ELi1EN4cute5tupleIJNS5_1CILi64EEES8_NS7_ILi192EEEEEENS_10bfloat16_tEfNS_4arch4Sm80ELb1ELb0ELb1ELb1ELb0ELb0ELb0ELb0ELi2ELi2ELi2ELi2ELb1EEENS1_24CollectiveEpilogueBwdGQAISA_fSD_Li256ELb1ELb0EEENS1_25SingleTileBwdLPTSchedulerILb1ELi64ELb0EEEEEEEEEvNT_6ParamsE:
	.zero		1184


//--------------------- .nv.constant0._ZN7cutlass13device_kernelIN5flash19enable_sm80_to_sm89INS1_16FlashAttnBwdSm80INS1_25CollectiveMainloopBwdSm80ILi1ELi1EN4cute5tupleIJNS5_1CILi64EEES8_NS7_ILi192EEEEEENS_10bfloat16_tEfNS_4arch4Sm80ELb1ELb0ELb1ELb1ELb1ELb0ELb0ELb0ELi2ELi2ELi2ELi2ELb1EEENS1_24CollectiveEpilogueBwdGQAISA_fSD_Li256ELb1ELb1EEENS1_25SingleTileBwdLPTSchedulerILb1ELi64ELb1EEEEEEEEEvNT_6ParamsE --------------------------
	.section	.nv.constant0._ZN7cutlass13device_kernelIN5flash19enable_sm80_to_sm89INS1_16FlashAttnBwdSm80INS1_25CollectiveMainloopBwdSm80ILi1ELi1EN4cute5tupleIJNS5_1CILi64EEES8_NS7_ILi192EEEEEENS_10bfloat16_tEfNS_4arch4Sm80ELb1ELb0ELb1ELb1ELb1ELb0ELb0ELb0ELi2ELi2ELi2ELi2ELb1EEENS1_24CollectiveEpilogueBwdGQAISA_fSD_Li256ELb1ELb1EEENS1_25SingleTileBwdLPTSchedulerILb1ELi64ELb1EEEEEEEEEvNT_6ParamsE,"a",@progbits
	.sectionflags	@""
	.align	4
.nv.constant0._ZN7cutlass13device_kernelIN5flash19enable_sm80_to_sm89INS1_16FlashAttnBwdSm80INS1_25CollectiveMainloopBwdSm80ILi1ELi1EN4cute5tupleIJNS5_1CILi64EEES8_NS7_ILi192EEEEEENS_10bfloat16_tEfNS_4arch4Sm80ELb1ELb0ELb1ELb1ELb1ELb0ELb0ELb0ELi2ELi2ELi2ELi2ELb1EEENS1_24CollectiveEpilogueBwdGQAISA_fSD_Li256ELb1ELb1EEENS1_25SingleTileBwdLPTSchedulerILb1ELi64ELb1EEEEEEEEEvNT_6ParamsE:
	.zero		1184


//--------------------- .nv.constant0._ZN7cutlass13device_kernelIN5flash19enable_sm80_to_sm89INS1_16FlashAttnBwdSm80INS1_25CollectiveMainloopBwdSm80ILi2ELi1EN4cute5tupleIJNS5_1CILi64EEENS7_ILi80EEENS7_ILi192EEEEEENS_10bfloat16_tEfNS_4arch4Sm80ELb0ELb0ELb1ELb0ELb0ELb0ELb1ELb0ELi2ELi4ELi2ELi2ELb0EEENS1_21CollectiveEpilogueBwdISB_SC_SE_Li256ELb0ELb1ELi4EEENS1_19SingleTileSchedulerILb0ELb0ELb0ELi80EEEEEEEEEvNT_6ParamsE --------------------------
	.section	.nv.constant0._ZN7cutlass13device_kernelIN5flash19enable_sm80_to_sm89INS1_16FlashAttnBwdSm80INS1_25CollectiveMainloopBwdSm80ILi2ELi1EN4cute5tupleIJNS5_1CILi64EEENS7_ILi80EEENS7_ILi192EEEEEENS_10bfloat16_tEfNS_4arch4Sm80ELb0ELb0ELb1ELb0ELb0ELb0ELb1ELb0ELi2ELi4ELi2ELi2ELb0EEENS1_21CollectiveEpilogueBwdISB_SC_SE_Li256ELb0ELb1ELi4EEENS1_19SingleTileSchedulerILb0ELb0ELb0ELi80EEEEEEEEEvNT_6ParamsE,"a",@progbits
	.sectionflags	@""
	.align	4
.nv.constant0._ZN7cutlass13device_kernelIN5flash19enable_sm80_to_sm89INS1_16FlashAttnBwdSm80INS1_25CollectiveMainloopBwdSm80ILi2ELi1EN4cute5tupleIJNS5_1CILi64EEENS7_ILi80EEENS7_ILi192EEEEEENS_10bfloat16_tEfNS_4arch4Sm80ELb0ELb0ELb1ELb0ELb0ELb0ELb1ELb0ELi2ELi4ELi2ELi2ELb0EEENS1_21CollectiveEpilogueBwdISB_SC_SE_Li256ELb0ELb1ELi4EEENS1_19SingleTileSchedulerILb0ELb0ELb0ELi80EEEEEEEEEvNT_6ParamsE:
	.zero		1152


//--------------------- .nv.constant0._ZN7cutlass13device_kernelIN5flash19enable_sm80_to_sm89INS1_16FlashAttnBwdSm80INS1_25CollectiveMainloopBwdSm80ILi2ELi1EN4cute5tupleIJNS5_1CILi64EEENS7_ILi80EEENS7_ILi192EEEEEENS_10bfloat16_tEfNS_4arch4Sm80ELb0ELb0ELb1ELb0ELb1ELb0ELb1ELb0ELi2ELi4ELi2ELi2ELb0EEENS1_21CollectiveEpilogueBwdISB_SC_SE_Li256ELb0ELb1ELi4EEENS1_19SingleTileSchedulerILb0ELb0ELb0ELi80EEEEEEEEEvNT_6ParamsE --------------------------
	.section	.nv.constant0._ZN7cutlass13device_kernelIN5flash19enable_sm80_to_sm89INS1_16FlashAttnBwdSm80INS1_25CollectiveMainloopBwdSm80ILi2ELi1EN4cute5tupleIJNS5_1CILi64EEENS7_ILi80EEENS7_ILi192EEEEEENS_10bfloat16_tEfNS_4arch4Sm80ELb0ELb0ELb1ELb0ELb1ELb0ELb1ELb0ELi2ELi4ELi2ELi2ELb0EEENS1_21CollectiveEpilogueBwdISB_SC_SE_Li256ELb0ELb1ELi4EEENS1_19SingleTileSchedulerILb0ELb0ELb0ELi80EEEEEEEEEvNT_6ParamsE,"a",@progbits
	.sectionflags	@""
	.align	4
.nv.constant0._ZN7cutlass13device_kernelIN5flash19enable_sm80_to_sm89INS1_16FlashAttnBwdSm80INS1_25CollectiveMainloopBwdSm80ILi2ELi1EN4cute5tupleIJNS5_1CILi64EEENS7_ILi80EEENS7_ILi192EEEEEENS_10bfloat16_tEfNS_4arch4Sm80ELb0ELb0ELb1ELb0ELb1ELb0ELb1ELb0ELi2ELi4ELi2ELi2ELb0EEENS1_21CollectiveEpilogueBwdISB_SC_SE_Li256ELb0ELb1ELi4EEENS1_19SingleTileSchedulerILb0ELb0ELb0ELi80EEEEEEEEEvNT_6ParamsE:
	.zero		1152


//--------------------- .nv.constant0._ZN7cutlass13device_kernelIN5flash19enable_sm80_to_sm89INS1_16FlashAttnBwdSm80INS1_25CollectiveMainloopBwdSm80ILi2ELi1EN4cute5tupleIJNS5_1CILi64EEENS7_ILi80EEENS7_ILi192EEEEEENS_10bfloat16_tEfNS_4arch4Sm80ELb0ELb0ELb1ELb0ELb0ELb0ELb1ELb0ELi2ELi4ELi2ELi2ELb0EEENS1_24CollectiveEpilogueBwdGQAISB_fSE_Li256ELb0ELb0EEENS1_19SingleTileSchedulerILb0ELb0ELb0ELi80EEEEEEEEEvNT_6ParamsE --------------------------
	.section	.nv.constant0._ZN7cutlass13device_kernelIN5flash19enable_sm80_to_sm89INS1_16FlashAttnBwdSm80INS1_25CollectiveMainloopBwdSm80ILi2ELi1EN4cute5tupleIJNS5_1CILi64EEENS7_ILi80EEENS7_ILi192EEEEEENS_10bfloat16_tEfNS_4arch4Sm80ELb0ELb0ELb1ELb0ELb0ELb0ELb1ELb0ELi2ELi4ELi2ELi2ELb0EEENS1_24CollectiveEpilogueBwdGQAISB_fSE_Li256ELb0ELb0EEENS1_19SingleTileSchedulerILb0ELb0ELb0ELi80EEEEEEEEEvNT_6ParamsE,"a",@progbits
	.sectionflags	@""
	.align	4
.nv.constant0._ZN7cutlass13device_kernelIN5flash19enable_sm80_to_sm89INS1_16FlashAttnBwdSm80INS1_25CollectiveMainloopBwdSm80ILi2ELi1EN4cute5tupleIJNS5_1CILi64EEENS7_ILi80EEENS7_ILi192EEEEEENS_10bfloat16_tEfNS_4arch4Sm80ELb0ELb0ELb1ELb0ELb0ELb0ELb1ELb0ELi2ELi4ELi2ELi2ELb0EEENS1_24CollectiveEpilogueBwdGQAISB_fSE_Li256ELb0ELb0EEENS1_19SingleTileSchedulerILb0ELb0ELb0ELi80EEEEEEEEEvNT_6ParamsE:
	.zero		1160


//--------------------- .nv.constant0._ZN7cutlass13device_kernelIN5flash19enable_sm80_to_sm89INS1_16FlashAttnBwdSm80INS1_25CollectiveMainloopBwdSm80ILi2ELi1EN4cute5tupleIJNS5_1CILi64EEENS7_ILi80EEENS7_ILi192EEEEEENS_10bfloat16_tEfNS_4arch4Sm80ELb0ELb0ELb1ELb0ELb1ELb0ELb1ELb0ELi2ELi4ELi2ELi2ELb0EEENS1_24CollectiveEpilogueBwdGQAISB_fSE_Li256ELb0ELb1EEENS1_19SingleTileSchedulerILb0ELb0ELb0ELi80EEEEEEEEEvNT_6ParamsE --------------------------
	.section	.nv.constant0._ZN7cutlass13device_kernelIN5flash19enable_sm80_to_sm89INS1_16FlashAttnBwdSm80INS1_25CollectiveMainloopBwdSm80ILi2ELi1EN4cute5tupleIJNS5_1CILi64EEENS7_ILi80EEENS7_ILi192EEEEEENS_10bfloat16_tEfNS_4arch4Sm80ELb0ELb0ELb1ELb0ELb1ELb0ELb1ELb0ELi2ELi4ELi2ELi2ELb0EEENS1_24CollectiveEpilogueBwdGQAISB_fSE_Li256ELb0ELb1EEENS1_19SingleTileSchedulerILb0ELb0ELb0ELi80EEEEEEEEEvNT_6ParamsE,"a",@progbits
	.sectionflags	@""
	.align	4
.nv.constant0._ZN7cutlass13device_kernelIN5flash19enable_sm80_to_sm89INS1_16FlashAttnBwdSm80INS1_25CollectiveMainloopBwdSm80ILi2ELi1EN4cute5tupleIJNS5_1CILi64EEENS7_ILi80EEENS7_ILi192EEEEEENS_10bfloat16_tEfNS_4arch4Sm80ELb0ELb0ELb1ELb0ELb1ELb0ELb1ELb0ELi2ELi4ELi2ELi2ELb0EEENS1_24CollectiveEpilogueBwdGQAISB_fSE_Li256ELb0ELb1EEENS1_19SingleTileSchedulerILb0ELb0ELb0ELi80EEEEEEEEEvNT_6ParamsE:
	.zero		1160


//--------------------- .nv.constant0._ZN7cutlass13device_kernelIN5flash19enable_sm80_to_sm89INS1_16FlashAttnBwdSm80INS1_25CollectiveMainloopBwdSm80ILi2ELi1EN4cute5tupleIJNS5_1CILi64EEENS7_ILi80EEENS7_ILi192EEEEEENS_10bfloat16_tEfNS_4arch4Sm80ELb0ELb0ELb1ELb1ELb0ELb0ELb1ELb0ELi2ELi4ELi2ELi2ELb0EEENS1_21CollectiveEpilogueBwdISB_SC_SE_Li256ELb1ELb1ELi4EEENS1_19SingleTileSchedulerILb1ELb0ELb0ELi80EEEEEEEEEvNT_6ParamsE --------------------------
	.section	.nv.constant0._ZN7cutlass13device_kernelIN5flash19enable_sm80_to_sm89INS1_16FlashAttnBwdSm80INS1_25CollectiveMainloopBwdSm80ILi2ELi1EN4cute5tupleIJNS5_1CILi64EEENS7_ILi80EEENS7_ILi192EEEEEENS_10bfloat16_tEfNS_4arch4Sm80ELb0ELb0ELb1ELb1ELb0ELb0ELb1ELb0ELi2ELi4ELi2ELi2ELb0EEENS1_21CollectiveEpilogueBwdISB_SC_SE_Li256ELb1ELb1ELi4EEENS1_19SingleTileSchedulerILb1ELb0ELb0ELi80EEEEEEEEEvNT_6ParamsE,"a",@progbits
	.sectionflags	@""
	.align	4
.nv.constant0._ZN7cutlass13device_kernelIN5flash19enable_sm80_to_sm89INS1_16FlashAttnBwdSm80INS1_25CollectiveMainloopBwdSm80ILi2ELi1EN4cute5tupleIJNS5_1CILi64EEENS7_ILi80EEENS7_ILi192EEEEEENS_10bfloat16_tEfNS_4arch4Sm80ELb0ELb0ELb1ELb1ELb0ELb0ELb1ELb0ELi2ELi4ELi2ELi2ELb0EEENS1_21CollectiveEpilogueBwdISB_SC_SE_Li256ELb1ELb1ELi4EEENS1_19SingleTileSchedulerILb1ELb0ELb0ELi80EEEEEEEEEvNT_6ParamsE:
	.zero		1152


//--------------------- .nv.constant0._ZN7cutlass13device_kernelIN5flash19enable_sm80_to_sm89INS1_16FlashAttnBwdSm80INS1_25CollectiveMainloopBwdSm80ILi2ELi1EN4cute5tupleIJNS5_1CILi64EEENS7_ILi80EEENS7_ILi192EEEEEENS_10bfloat16_tEfNS_4arch4Sm80ELb0ELb0ELb1ELb1ELb1ELb0ELb1ELb0ELi2ELi4ELi2ELi2ELb0EEENS1_21CollectiveEpilogueBwdISB_SC_SE_Li256ELb1ELb1ELi4EEENS1_19SingleTileSchedulerILb1ELb0ELb0ELi80EEEEEEEEEvNT_6ParamsE --------------------------
	.section	.nv.constant0._ZN7cutlass13device_kernelIN5flash19enable_sm80_to_sm89INS1_16FlashAttnBwdSm80INS1_25CollectiveMainloopBwdSm80ILi2ELi1EN4cute5tupleIJNS5_1CILi64EEENS7_ILi80EEENS7_ILi192EEEEEENS_10bfloat16_tEfNS_4arch4Sm80ELb0ELb0ELb1ELb1ELb1ELb0ELb1ELb0ELi2ELi4ELi2ELi2ELb0EEENS1_21CollectiveEpilogueBwdISB_SC_SE_Li256ELb1ELb1ELi4EEENS1_19SingleTileSchedulerILb1ELb0ELb0ELi80EEEEEEEEEvNT_6ParamsE,"a",@progbits
	.sectionflags	@""
	.align	4
.nv.constant0._ZN7cutlass13device_kernelIN5flash19enable_sm80_to_sm89INS1_16FlashAttnBwdSm80INS1_25CollectiveMainloopBwdSm80ILi2ELi1EN4cute5tupleIJNS5_1CILi64EEENS7_ILi80EEENS7_ILi192EEEEEENS_10bfloat16_tEfNS_4arch4Sm80ELb0ELb0ELb1ELb1ELb1ELb0ELb1ELb0ELi2ELi4ELi2ELi2ELb0EEENS1_21CollectiveEpilogueBwdISB_SC_SE_Li256ELb1ELb1ELi4EEENS1_19SingleTileSchedulerILb1ELb0ELb0ELi80EEEEEEEEEvNT_6ParamsE:
	.zero		1152


//--------------------- .nv.constant0._ZN7cutlass13device_kernelIN5flash19enable_sm80_to_sm89INS1_16FlashAttnBwdSm80INS1_25CollectiveMainloopBwdSm80ILi2ELi1EN4cute5tupleIJNS5_1CILi64EEENS7_ILi80EEENS7_ILi192EEEEEENS_10bfloat16_tEfNS_4arch4Sm80ELb0ELb0ELb1ELb1ELb0ELb0ELb1ELb0ELi2ELi4ELi2ELi2ELb0EEENS1_24CollectiveEpilogueBwdGQAISB_fSE_Li256ELb1ELb0EEENS1_19SingleTileSchedulerILb1ELb0ELb0ELi80EEEEEEEEEvNT_6ParamsE --------------------------
	.section	.nv.constant0._ZN7cutlass13device_kernelIN5flash19enable_sm80_to_sm89INS1_16FlashAttnBwdSm80INS1_25CollectiveMainloopBwdSm80ILi2ELi1EN4cute5tupleIJNS5_1CILi64EEENS7_ILi80EEENS7_ILi192EEEEEENS_10bfloat16_tEfNS_4arch4Sm80ELb0ELb0ELb1ELb1ELb0ELb0ELb1ELb0ELi2ELi4ELi2ELi2ELb0EEENS1_24CollectiveEpilogueBwdGQAISB_fSE_Li256ELb1ELb0EEENS1_19SingleTileSchedulerILb1ELb0ELb0ELi80EEEEEEEEEvNT_6ParamsE,"a",@progbits
	.sectionflags	@""
	.align	4
.nv.constant0._ZN7cutlass13device_kernelIN5flash19enable_sm80_to_sm89INS1_16FlashAttnBwdSm80INS1_25CollectiveMainloopBwdSm80ILi2ELi1EN4cute5tupleIJNS5_1CILi64EEENS7_ILi80EEENS7_ILi192EEEEEENS_10bfloat16_tEfNS_4arch4Sm80ELb0ELb0ELb1ELb1ELb0ELb0ELb1ELb0ELi2ELi4ELi2ELi2ELb0EEENS1_24CollectiveEpilogueBwdGQAISB_fSE_Li256ELb1ELb0EEENS1_19SingleTileSchedulerILb1ELb0ELb0ELi80EEEEEEEEEvNT_6ParamsE:
	.zero		1160


//--------------------- .nv.constant0._ZN7cutlass13device_kernelIN5flash19enable_sm80_to_sm89INS1_16FlashAttnBwdSm80INS1_25CollectiveMainloopBwdSm80ILi2ELi1EN4cute5tupleIJNS5_1CILi64EEENS7_ILi80EEENS7_ILi192EEEEEENS_10bfloat16_tEfNS_4arch4Sm80ELb0ELb0ELb1ELb1ELb1ELb0ELb1ELb0ELi2ELi4ELi2ELi2ELb0EEENS1_24CollectiveEpilogueBwdGQAISB_fSE_Li256ELb1ELb1EEENS1_19SingleTileSchedulerILb1ELb0ELb0ELi80EEEEEEEEEvNT_6ParamsE --------------------------
	.section	.nv.constant0._ZN7cutlass13device_kernelIN5flash19enable_sm80_to_sm89INS1_16FlashAttnBwdSm80INS1_25CollectiveMainloopBwdSm80ILi2ELi1EN4cute5tupleIJNS5_1CILi64EEENS7_ILi80EEENS7_ILi192EEEEEENS_10bfloat16_tEfNS_4arch4Sm80ELb0ELb0ELb1ELb1ELb1ELb0ELb1ELb0ELi2ELi4ELi2ELi2ELb0EEENS1_24CollectiveEpilogueBwdGQAISB_fSE_Li256ELb1ELb1EEENS1_19SingleTileSchedulerILb1ELb0ELb0ELi80EEEEEEEEEvNT_6ParamsE,"a",@progbits
	.sectionflags	@""
	.align	4
.nv.constant0._ZN7cutlass13device_kernelIN5flash19enable_sm80_to_sm89INS1_16FlashAttnBwdSm80INS1_25CollectiveMainloopBwdSm80ILi2ELi1EN4cute5tupleIJNS5_1CILi64EEENS7_ILi80EEENS7_ILi192EEEEEENS_10bfloat16_tEfNS_4arch4Sm80ELb0ELb0ELb1ELb1ELb1ELb0ELb1ELb0ELi2ELi4ELi2ELi2ELb0EEENS1_24CollectiveEpilogueBwdGQAISB_fSE_Li256ELb1ELb1EEENS1_19SingleTileSchedulerILb1ELb0ELb0ELi80EEEEEEEEEvNT_6ParamsE:
	.zero		1160


//--------------------- .nv.constant0._ZN7cutlass13device_kernelIN5flash19enable_sm80_to_sm89INS1_16FlashAttnBwdSm80INS1_25CollectiveMainloopBwdSm80ILi2ELi1EN4cute5tupleIJNS5_1CILi64EEENS7_ILi80EEENS7_ILi192EEEEEENS_10bfloat16_tEfNS_4arch4Sm80ELb0ELb1ELb1ELb0ELb0ELb0ELb1ELb0ELi2ELi4ELi2ELi2ELb0EEENS1_21CollectiveEpilogueBwdISB_SC_SE_Li256ELb0ELb1ELi4EEENS1_19SingleTileSchedulerILb0ELb0ELb0ELi80EEEEEEEEEvNT_6ParamsE --------------------------
	.section	.nv.constant0._ZN7cutlass13device_kernelIN5flash19enable_sm80_to_sm89INS1_16FlashAttnBwdSm80INS1_25CollectiveMainloopBwdSm80ILi2ELi1EN4cute5tupleIJNS5_1CILi64EEENS7_ILi80EEENS7_ILi192EEEEEENS_10bfloat16_tEfNS_4arch4Sm80ELb0ELb1ELb1ELb0ELb0ELb0ELb1ELb0ELi2ELi4ELi2ELi2ELb0EEENS1_21CollectiveEpilogueBwdISB_SC_SE_Li256ELb0ELb1ELi4EEENS1_19SingleTileSchedulerILb0ELb0ELb0ELi80EEEEEEEEEvNT_6ParamsE,"a",@progbits
	.sectionflags	@""
	.align	4
.nv.constant0._ZN7cutlass13device_kernelIN5flash19enable_sm80_to_sm89INS1_16FlashAttnBwdSm80INS1_25CollectiveMainloopBwdSm80ILi2ELi1EN4cute5tupleIJNS5_1CILi64EEENS7_ILi80EEENS7_ILi192EEEEEENS_10bfloat16_tEfNS_4arch4Sm80ELb0ELb1ELb1ELb0ELb0ELb0ELb1ELb0ELi2ELi4ELi2ELi2ELb0EEENS1_21CollectiveEpilogueBwdISB_SC_SE_Li256ELb0ELb1ELi4EEENS1_19SingleTileSchedulerILb0ELb0ELb0ELi80EEEEEEEEEvNT_6ParamsE:
	.zero		1152


//--------------------- .nv.constant0._ZN7cutlass13device_kernelIN5flash19enable_sm80_to_sm89INS1_16FlashAttnBwdSm80INS1_25CollectiveMainloopBwdSm80ILi2ELi1EN4cute5tupleIJNS5_1CILi64EEENS7_ILi80EEENS7_ILi192EEEEEENS_10bfloat16_tEfNS_4arch4Sm80ELb0ELb1ELb1ELb0ELb1ELb0ELb1ELb0ELi2ELi4ELi2ELi2ELb0EEENS1_21CollectiveEpilogueBwdISB_SC_SE_Li256ELb0ELb1ELi4EEENS1_19SingleTileSchedulerILb0ELb0ELb0ELi80EEEEEEEEEvNT_6ParamsE --------------------------
	.section	.nv.constant0._ZN7cutlass13device_kernelIN5flash19enable_sm80_to_sm89INS1_16FlashAttnBwdSm80INS1_25CollectiveMainloopBwdSm80ILi2ELi1EN4cute5tupleIJNS5_1CILi64EEENS7_ILi80EEENS7_ILi192EEEEEENS_10bfloat16_tEfNS_4arch4Sm80ELb0ELb1ELb1ELb0ELb1ELb0ELb1ELb0ELi2ELi4ELi2ELi2ELb0EEENS1_21CollectiveEpilogueBwdISB_SC_SE_Li256ELb0ELb1ELi4EEENS1_19SingleTileSchedulerILb0ELb0ELb0ELi80EEEEEEEEEvNT_6ParamsE,"a",@progbits
	.sectionflags	@""
	.align	4
.nv.constant0._ZN7cutlass13device_kernelIN5flash19enable_sm80_to_sm89INS1_16FlashAttnBwdSm80INS1_25CollectiveMainloopBwdSm80ILi2ELi1EN4cute5tupleIJNS5_1CILi64EEENS7_ILi80EEENS7_ILi192EEEEEENS_10bfloat16_tEfNS_4arch4Sm80ELb0ELb1ELb1ELb0ELb1ELb0ELb1ELb0ELi2ELi4ELi2ELi2ELb0EEENS1_21CollectiveEpilogueBwdISB_SC_SE_Li256ELb0ELb1ELi4EEENS1_19SingleTileSchedulerILb0ELb0ELb0ELi80EEEEEEEEEvNT_6ParamsE:
	.zero		1152


//--------------------- .nv.constant0._ZN7cutlass13device_kernelIN5flash19enable_sm80_to_sm89INS1_16FlashAttnBwdSm80INS1_25CollectiveMainloopBwdSm80ILi2ELi1EN4cute5tupleIJNS5_1CILi64EEENS7_ILi80EEENS7_ILi192EEEEEENS_10bfloat16_tEfNS_4arch4Sm80ELb0ELb1ELb1ELb0ELb0ELb0ELb1ELb0ELi2ELi4ELi2ELi2ELb0EEENS1_24CollectiveEpilogueBwdGQAISB_fSE_Li256ELb0ELb0EEENS1_19SingleTileSchedulerILb0ELb0ELb0ELi80EEEEEEEEEvNT_6ParamsE --------------------------
	.section	.nv.constant0._ZN7cutlass13device_kernelIN5flash19enable_sm80_to_sm89INS1_16FlashAttnBwdSm80INS1_25CollectiveMainloopBwdSm80ILi2ELi1EN4cute5tupleIJNS5_1CILi64EEENS7_ILi80EEENS7_ILi192EEEEEENS_10bfloat16_tEfNS_4arch4Sm80ELb0ELb1ELb1ELb0ELb0ELb0ELb1ELb0ELi2ELi4ELi2ELi2ELb0EEENS1_24CollectiveEpilogueBwdGQAISB_fSE_Li256ELb0ELb0EEENS1_19SingleTileSchedulerILb0ELb0ELb0ELi80EEEEEEEEEvNT_6ParamsE,"a",@progbits
	.sectionflags	@""
	.align	4
.nv.constant0._ZN7cutlass13device_kernelIN5flash19enable_sm80_to_sm89INS1_16FlashAttnBwdSm80INS1_25CollectiveMainloopBwdSm80ILi2ELi1EN4cute5tupleIJNS5_1CILi64EEENS7_ILi80EEENS7_ILi192EEEEEENS_10bfloat16_tEfNS_4arch4Sm80ELb0ELb1ELb1ELb0ELb0ELb0ELb1ELb0ELi2ELi4ELi2ELi2ELb0EEENS1_24CollectiveEpilogueBwdGQAISB_fSE_Li256ELb0ELb0EEENS1_19SingleTileSchedulerILb0ELb0ELb0ELi80EEEEEEEEEvNT_6ParamsE:
	.zero		1160


//--------------------- .nv.constant0._ZN7cutlass13device_kernelIN5flash19enable_sm80_to_sm89INS1_16FlashAttnBwdSm80INS1_25CollectiveMainloopBwdSm80ILi2ELi1EN4cute5tupleIJNS5_1CILi64EEENS7_ILi80EEENS7_ILi192EEEEEENS_10bfloat16_tEfNS_4arch4Sm80ELb0ELb1ELb1ELb0ELb1ELb0ELb1ELb0ELi2ELi4ELi2ELi2ELb0EEENS1_24CollectiveEpilogueBwdGQAISB_fSE_Li256ELb0ELb1EEENS1_19SingleTileSchedulerILb0ELb0ELb0ELi80EEEEEEEEEvNT_6ParamsE --------------------------
	.section	.nv.constant0._ZN7cutlass13device_kernelIN5flash19enable_sm80_to_sm89INS1_16FlashAttnBwdSm80INS1_25CollectiveMainloopBwdSm80ILi2ELi1EN4cute5tupleIJNS5_1CILi64EEENS7_ILi80EEENS7_ILi192EEEEEENS_10bfloat16_tEfNS_4arch4Sm80ELb0ELb1ELb1ELb0ELb1ELb0ELb1ELb0ELi2ELi4ELi2ELi2ELb0EEENS1_24CollectiveEpilogueBwdGQAISB_fSE_Li256ELb0ELb1EEENS1_19SingleTileSchedulerILb0ELb0ELb0ELi80EEEEEEEEEvNT_6ParamsE,"a",@progbits
	.sectionflags	@""
	.align	4
.nv.constant0._ZN7cutlass13device_kernelIN5flash19enable_sm80_to_sm89INS1_16FlashAttnBwdSm80INS1_25CollectiveMainloopBwdSm80ILi2ELi1EN4cute5tupleIJNS5_1CILi64EEENS7_ILi80EEENS7_ILi192EEEEEENS_10bfloat16_tEfNS_4arch4Sm80ELb0ELb1ELb1ELb0ELb1ELb0ELb1ELb0ELi2ELi4ELi2ELi2ELb0EEENS1_24CollectiveEpilogueBwdGQAISB_fSE_Li256ELb0ELb1EEENS1_19SingleTileSchedulerILb0ELb0ELb0ELi80EEEEEEEEEvNT_6ParamsE:
	.zero		1160


//--------------------- .nv.constant0._ZN7cutlass13device_kernelIN5flash19enable_sm80_to_sm89INS1_16FlashAttnBwdSm80INS1_25CollectiveMainloopBwdSm80ILi2ELi1EN4cute5tupleIJNS5_1CILi64EEENS7_ILi80EEENS7_ILi192EEEEEENS_10bfloat16_tEfNS_4arch4Sm80ELb0ELb1ELb1ELb1ELb0ELb0ELb1ELb0ELi2ELi4ELi2ELi2ELb0EEENS1_21CollectiveEpilogueBwdISB_SC_SE_Li256ELb1ELb1ELi4EEENS1_19SingleTileSchedulerILb1ELb0ELb0ELi80EEEEEEEEEvNT_6ParamsE --------------------------
	.section	.nv.constant0._ZN7cutlass13device_kernelIN5flash19enable_sm80_to_sm89INS1_16FlashAttnBwdSm80INS1_25CollectiveMainloopBwdSm80ILi2ELi1EN4cute5tupleIJNS5_1CILi64EEENS7_ILi80EEENS7_ILi192EEEEEENS_10bfloat16_tEfNS_4arch4Sm80ELb0ELb1ELb1ELb1ELb0ELb0ELb1ELb0ELi2ELi4ELi2ELi2ELb0EEENS1_21CollectiveEpilogueBwdISB_SC_SE_Li256ELb1ELb1ELi4EEENS1_19SingleTileSchedulerILb1ELb0ELb0ELi80EEEEEEEEEvNT_6ParamsE,"a",@progbits
	.sectionflags	@""
	.align	4
.nv.constant0._ZN7cutlass13device_kernelIN5flash19enable_sm80_to_sm89INS1_16FlashAttnBwdSm80INS1_25CollectiveMainloopBwdSm80ILi2ELi1EN4cute5tupleIJNS5_1CILi64EEENS7_ILi80EEENS7_ILi192EEEEEENS_10bfloat16_tEfNS_4arch4Sm80ELb0ELb1ELb1ELb1ELb0ELb0ELb1ELb0ELi2ELi4ELi2ELi2ELb0EEENS1_21CollectiveEpilogueBwdISB_SC_SE_Li256ELb1ELb1ELi4EEENS1_19SingleTileSchedulerILb1ELb0ELb0ELi80EEEEEEEEEvNT_6ParamsE:
	.zero		1152


//--------------------- .nv.constant0._ZN7cutlass13device_kernelIN5flash19enable_sm80_to_sm89INS1_16FlashAttnBwdSm80INS1_25CollectiveMainloopBwdSm80ILi2ELi1EN4cute5tupleIJNS5_1CILi64EEENS7_ILi80EEENS7_ILi192EEEEEENS_10bfloat16_tEfNS_4arch4Sm80ELb0ELb1ELb1ELb1ELb1ELb0ELb1ELb0ELi2ELi4ELi2ELi2ELb0EEENS1_21CollectiveEpilogueBwdISB_SC_SE_Li256ELb1ELb1ELi4EEENS1_19SingleTileSchedulerILb1ELb0ELb0ELi80EEEEEEEEEvNT_6ParamsE --------------------------
	.section	.nv.constant0._ZN7cutlass13device_kernelIN5flash19enable_sm80_to_sm89INS1_16FlashAttnBwdSm80INS1_25CollectiveMainloopBwdSm80ILi2ELi1EN4cute5tupleIJNS5_1CILi64EEENS7_ILi80EEENS7_ILi192EEEEEENS_10bfloat16_tEfNS_4arch4Sm80ELb0ELb1ELb1ELb1ELb1ELb0ELb1ELb0ELi2ELi4ELi2ELi2ELb0EEENS1_21CollectiveEpilogueBwdISB_SC_SE_Li256ELb1ELb1ELi4EEENS1_19SingleTileSchedulerILb1ELb0ELb0ELi80EEEEEEEEEvNT_6ParamsE,"a",@progbits
	.sectionflags	@""
	.align	4
.nv.constant0._ZN7cutlass13device_kernelIN5flash19enable_sm80_to_sm89INS1_16FlashAttnBwdSm80INS1_25CollectiveMainloopBwdSm80ILi2ELi1EN4cute5tupleIJNS5_1CILi64EEENS7_ILi80EEENS7_ILi192EEEEEENS_10bfloat16_tEfNS_4arch4Sm80ELb0ELb1ELb1ELb1ELb1ELb0ELb1ELb0ELi2ELi4ELi2ELi2ELb0EEENS1_21CollectiveEpilogueBwdISB_SC_SE_Li256ELb1ELb1ELi4EEENS1_19SingleTileSchedulerILb1ELb0ELb0ELi80EEEEEEEEEvNT_6ParamsE:
	.zero		1152


//--------------------- .nv.constant0._ZN7cutlass13device_kernelIN5flash19enable_sm80_to_sm89INS1_16FlashAttnBwdSm80INS1_25CollectiveMainloopBwdSm80ILi2ELi1EN4cute5tupleIJNS5_1CILi64EEENS7_ILi80EEENS7_ILi192EEEEEENS_10bfloat16_tEfNS_4arch4Sm80ELb0ELb1ELb1ELb1ELb0ELb0ELb1ELb0ELi2ELi4ELi2ELi2ELb0EEENS1_24CollectiveEpilogueBwdGQAISB_fSE_Li256ELb1ELb0EEENS1_19SingleTileSchedulerILb1ELb0ELb0ELi80EEEEEEEEEvNT_6ParamsE --------------------------
	.section	.nv.constant0._ZN7cutlass13device_kernelIN5flash19enable_sm80_to_sm89INS1_16FlashAttnBwdSm80INS1_25CollectiveMainloopBwdSm80ILi2ELi1EN4cute5tupleIJNS5_1CILi64EEENS7_ILi80EEENS7_ILi192EEEEEENS_10bfloat16_tEfNS_4arch4Sm80ELb0ELb1ELb1ELb1ELb0ELb0ELb1ELb0ELi2ELi4ELi2ELi2ELb0EEENS1_24CollectiveEpilogueBwdGQAISB_fSE_Li256ELb1ELb0EEENS1_19SingleTileSchedulerILb1ELb0ELb0ELi80EEEEEEEEEvNT_6ParamsE,"a",@progbits
	.sectionflags	@""
	.align	4
.nv.constant0._ZN7cutlass13device_kernelIN5flash19enable_sm80_to_sm89INS1_16FlashAttnBwdSm80INS1_25CollectiveMainloopBwdSm80ILi2ELi1EN4cute5tupleIJNS5_1CILi64EEENS7_ILi80EEENS7_ILi192EEEEEENS_10bfloat16_tEfNS_4arch4Sm80ELb0ELb1ELb1ELb1ELb0ELb0ELb1ELb0ELi2ELi4ELi2ELi2ELb0EEENS1_24CollectiveEpilogueBwdGQAISB_fSE_Li256ELb1ELb0EEENS1_19SingleTileSchedulerILb1ELb0ELb0ELi80EEEEEEEEEvNT_6ParamsE:
	.zero		1160


//--------------------- .nv.constant0._ZN7cutlass13device_kernelIN5flash19enable_sm80_to_sm89INS1_16FlashAttnBwdSm80INS1_25CollectiveMainloopBwdSm80ILi2ELi1EN4cute5tupleIJNS5_1CILi64EEENS7_ILi80EEENS7_ILi192EEEEEENS_10bfloat16_tEfNS_4arch4Sm80ELb0ELb1ELb1ELb1ELb1ELb0ELb1ELb0ELi2ELi4ELi2ELi2ELb0EEENS1_24CollectiveEpilogueBwdGQAISB_fSE_Li256ELb1ELb1EEENS1_19SingleTileSchedulerILb1ELb0ELb0ELi80EEEEEEEEEvNT_6ParamsE --------------------------
	.section	.nv.constant0._ZN7cutlass13device_kernelIN5flash19enable_sm80_to_sm89INS1_16FlashAttnBwdSm80INS1_25CollectiveMainloopBwdSm80ILi2ELi1EN4cute5tupleIJNS5_1CILi64EEENS7_ILi80EEENS7_ILi192EEEEEENS_10bfloat16_tEfNS_4arch4Sm80ELb0ELb1ELb1ELb1ELb1ELb0ELb1ELb0ELi2ELi4ELi2ELi2ELb0EEENS1_24CollectiveEpilogueBwdGQAISB_fSE_Li256ELb1ELb1EEENS1_19SingleTileSchedulerILb1ELb0ELb0ELi80EEEEEEEEEvNT_6ParamsE,"a",@progbits
	.sectionflags	@""
	.align	4
.nv.constant0._ZN7cutlass13device_kernelIN5flash19enable_sm80_to_sm89INS1_16FlashAttnBwdSm80INS1_25CollectiveMainloopBwdSm80ILi2ELi1EN4cute5tupleIJNS5_1CILi64EEENS7_ILi80EEENS7_ILi192EEEEEENS_10bfloat16_tEfNS_4arch4Sm80ELb0ELb1ELb1ELb1ELb1ELb0ELb1ELb0ELi2ELi4ELi2ELi2ELb0EEENS1_24CollectiveEpilogueBwdGQAISB_fSE_Li256ELb1ELb1EEENS1_19SingleTileSchedulerILb1ELb0ELb0ELi80EEEEEEEEEvNT_6ParamsE:
	.zero		1160


//--------------------- .nv.constant0._ZN7cutlass13device_kernelIN5flash19enable_sm80_to_sm89INS1_16FlashAttnBwdSm80INS1_25CollectiveMainloopBwdSm80ILi2ELi1EN4cute5tupleIJNS5_1CILi64EEENS7_ILi80EEENS7_ILi192EEEEEENS_10bfloat16_tEfNS_4arch4Sm80ELb1ELb0ELb1ELb0ELb0ELb0ELb1ELb0ELi2ELi4ELi2ELi2ELb0EEENS1_21CollectiveEpilogueBwdISB_SC_SE_Li256ELb0ELb1ELi4EEENS1_25SingleTileBwdLPTSchedulerILb0ELi80ELb0EEEEEEEEEvNT_6ParamsE --------------------------
	.section	.nv.constant0._ZN7cutlass13device_kernelIN5flash19enable_sm80_to_sm89INS1_16FlashAttnBwdSm80INS1_25CollectiveMainloopBwdSm80ILi2ELi1EN4cute5tupleIJNS5_1CILi64EEENS7_ILi80EEENS7_ILi192EEEEEENS_10bfloat16_tEfNS_4arch4Sm80ELb1ELb0ELb1ELb0ELb0ELb0ELb1ELb0ELi2ELi4ELi2ELi2ELb0EEENS1_21CollectiveEpilogueBwdISB_SC_SE_Li256ELb0ELb1ELi4EEENS1_25SingleTileBwdLPTSchedulerILb0ELi80ELb0EEEEEEEEEvNT_6ParamsE,"a",@progbits
	.sectionflags	@""
	.align	4
.nv.constant0._ZN7cutlass13device_kernelIN5flash19enable_sm80_to_sm89INS1_16FlashAttnBwdSm80INS1_25CollectiveMainloopBwdSm80ILi2ELi1EN4cute5tupleIJNS5_1CILi64EEENS7_ILi80EEENS7_ILi192EEEEEENS_10bfloat16_tEfNS_4arch4Sm80ELb1ELb0ELb1ELb0ELb0ELb0ELb1ELb0ELi2ELi4ELi2ELi2ELb0EEENS1_21CollectiveEpilogueBwdISB_SC_SE_Li256ELb0ELb1ELi4EEENS1_25SingleTileBwdLPTSchedulerILb0ELi80ELb0EEEEEEEEEvNT_6ParamsE:
	.zero		1176


//--------------------- .nv.constant0._ZN7cutlass13device_kernelIN5flash19enable_sm80_to_sm89INS1_16FlashAttnBwdSm80INS1_25CollectiveMainloopBwdSm80ILi2ELi1EN4cute5tupleIJNS5_1CILi64EEENS7_ILi80EEENS7_ILi192EEEEEENS_10bfloat16_tEfNS_4arch4Sm80ELb1ELb0ELb1ELb0ELb1ELb0ELb1ELb0ELi2ELi4ELi2ELi2ELb0EEENS1_21CollectiveEpilogueBwdISB_SC_SE_Li256ELb0ELb1ELi4EEENS1_25SingleTileBwdLPTSchedulerILb0ELi80ELb1EEEEEEEEEvNT_6ParamsE --------------------------
	.section	.nv.constant0._ZN7cutlass13device_kernelIN5flash19enable_sm80_to_sm89INS1_16FlashAttnBwdSm80INS1_25CollectiveMainloopBwdSm80ILi2ELi1EN4cute5tupleIJNS5_1CILi64EEENS7_ILi80EEENS7_ILi192EEEEEENS_10bfloat16_tEfNS_4arch4Sm80ELb1ELb0ELb1ELb0ELb1ELb0ELb1ELb0ELi2ELi4ELi2ELi2ELb0EEENS1_21CollectiveEpilogueBwdISB_SC_SE_Li256ELb0ELb1ELi4EEENS1_25SingleTileBwdLPTSchedulerILb0ELi80ELb1EEEEEEEEEvNT_6ParamsE,"a",@progbits
	.sectionflags	@""
	.align	4
.nv.constant0._ZN7cutlass13device_kernelIN5flash19enable_sm80_to_sm89INS1_16FlashAttnBwdSm80INS1_25CollectiveMainloopBwdSm80ILi2ELi1EN4cute5tupleIJNS5_1CILi64EEENS7_ILi80EEENS7_ILi192EEEEEENS_10bfloat16_tEfNS_4arch4Sm80ELb1ELb0ELb1ELb0ELb1ELb0ELb1ELb0ELi2ELi4ELi2ELi2ELb0EEENS1_21CollectiveEpilogueBwdISB_SC_SE_Li256ELb0ELb1ELi4EEENS1_25SingleTileBwdLPTSchedulerILb0ELi80ELb1EEEEEEEEEvNT_6ParamsE:
	.zero		1176


//--------------------- .nv.constant0._ZN7cutlass13device_kernelIN5flash19enable_sm80_to_sm89INS1_16FlashAttnBwdSm80INS1_25CollectiveMainloopBwdSm80ILi2ELi1EN4cute5tupleIJNS5_1CILi64EEENS7_ILi80EEENS7_ILi192EEEEEENS_10bfloat16_tEfNS_4arch4Sm80ELb1ELb0ELb1ELb0ELb0ELb0ELb1ELb0ELi2ELi4ELi2ELi2ELb0EEENS1_24CollectiveEpilogueBwdGQAISB_fSE_Li256ELb0ELb0EEENS1_25SingleTileBwdLPTSchedulerILb0ELi80ELb0EEEEEEEEEvNT_6ParamsE --------------------------
	.section	.nv.constant0._ZN7cutlass13device_kernelIN5flash19enable_sm80_to_sm89INS1_16FlashAttnBwdSm80INS1_25CollectiveMainloopBwdSm80ILi2ELi1EN4cute5tupleIJNS5_1CILi64EEENS7_ILi80EEENS7_ILi192EEEEEENS_10bfloat16_tEfNS_4arch4Sm80ELb1ELb0ELb1ELb0ELb0ELb0ELb1ELb0ELi2ELi4ELi2ELi2ELb0EEENS1_24CollectiveEpilogueBwdGQAISB_fSE_Li256ELb0ELb0EEENS1_25SingleTileBwdLPTSchedulerILb0ELi80ELb0EEEEEEEEEvNT_6ParamsE,"a",@progbits
	.sectionflags	@""
	.align	4
.nv.constant0._ZN7cutlass13device_kernelIN5flash19enable_sm80_to_sm89INS1_16FlashAttnBwdSm80INS1_25CollectiveMainloopBwdSm80ILi2ELi1EN4cute5tupleIJNS5_1CILi64EEENS7_ILi80EEENS7_ILi192EEEEEENS_10bfloat16_tEfNS_4arch4Sm80ELb1ELb0ELb1ELb0ELb0ELb0ELb1ELb0ELi2ELi4ELi2ELi2ELb0EEENS1_24CollectiveEpilogueBwdGQAISB_fSE_Li256ELb0ELb0EEENS1_25SingleTileBwdLPTSchedulerILb0ELi80ELb0EEEEEEEEEvNT_6ParamsE:
	.zero		1184


//--------------------- .nv.constant0._ZN7cutlass13device_kernelIN5flash19enable_sm80_to_sm89INS1_16FlashAttnBwdSm80INS1_25CollectiveMainloopBwdSm80ILi2ELi1EN4cute5tupleIJNS5_1CILi64EEENS7_ILi80EEENS7_ILi192EEEEEENS_10bfloat16_tEfNS_4arch4Sm80ELb1ELb0ELb1ELb0ELb1ELb0ELb1ELb0ELi2ELi4ELi2ELi2ELb0EEENS1_24CollectiveEpilogueBwdGQAISB_fSE_Li256ELb0ELb1EEENS1_25SingleTileBwdLPTSchedulerILb0ELi80ELb1EEEEEEEEEvNT_6ParamsE --------------------------
	.section	.nv.constant0._ZN7cutlass13device_kernelIN5flash19enable_sm80_to_sm89INS1_16FlashAttnBwdSm80INS1_25CollectiveMainloopBwdSm80ILi2ELi1EN4cute5tupleIJNS5_1CILi64EEENS7_ILi80EEENS7_ILi192EEEEEENS_10bfloat16_tEfNS_4arch4Sm80ELb1ELb0ELb1ELb0ELb1ELb0ELb1ELb0ELi2ELi4ELi2ELi2ELb0EEENS1_24CollectiveEpilogueBwdGQAISB_fSE_Li256ELb0ELb1EEENS1_25SingleTileBwdLPTSchedulerILb0ELi80ELb1EEEEEEEEEvNT_6ParamsE,"a",@progbits
	.sectionflags	@""
	.align	4
.nv.constant0._ZN7cutlass13device_kernelIN5flash19enable_sm80_to_sm89INS1_16FlashAttnBwdSm80INS1_25CollectiveMainloopBwdSm80ILi2ELi1EN4cute5tupleIJNS5_1CILi64EEENS7_ILi80EEENS7_ILi192EEEEEENS_10bfloat16_tEfNS_4arch4Sm80ELb1ELb0ELb1ELb0ELb1ELb0ELb1ELb0ELi2ELi4ELi2ELi2ELb0EEENS1_24CollectiveEpilogueBwdGQAISB_fSE_Li256ELb0ELb1EEENS1_25SingleTileBwdLPTSchedulerILb0ELi80ELb1EEEEEEEEEvNT_6ParamsE:
	.zero		1184


//--------------------- .nv.constant0._ZN7cutlass13device_kernelIN5flash22FlashAttnBwdPreprocessIN4cute5tupleIJNS3_1CILi64EEENS5_ILi192EEEEEENS_10bfloat16_tEfNS_4arch4Sm80ELb1ELb0EEEEEvNT_6ParamsE --------------------------
	.section	.nv.constant0._ZN7cutlass13device_kernelIN5flash22FlashAttnBwdPreprocessIN4cute5tupleIJNS3_1CILi64EEENS5_ILi192EEEEEENS_10bfloat16_tEfNS_4arch4Sm80ELb1ELb0EEEEEvNT_6ParamsE,"a",@progbits
	.sectionflags	@""
	.align	4
.nv.constant0._ZN7cutlass13device_kernelIN5flash22FlashAttnBwdPreprocessIN4cute5tupleIJNS3_1CILi64EEENS5_ILi192EEEEEENS_10bfloat16_tEfNS_4arch4Sm80ELb1ELb0EEEEEvNT_6ParamsE:
	.zero		768


//--------------------- .nv.constant0._ZN7cutlass13device_kernelIN5flash19enable_sm80_to_sm89INS1_16FlashAttnBwdSm80INS1_25CollectiveMainloopBwdSm80ILi2ELi1EN4cute5tupleIJNS5_1CILi64EEENS7_ILi80EEENS7_ILi192EEEEEENS_10bfloat16_tEfNS_4arch4Sm80ELb1ELb0ELb1ELb1ELb0ELb0ELb1ELb0ELi2ELi4ELi2ELi2ELb0EEENS1_21CollectiveEpilogueBwdISB_SC_SE_Li256ELb1ELb1ELi4EEENS1_25SingleTileBwdLPTSchedulerILb1ELi80ELb0EEEEEEEEEvNT_6ParamsE --------------------------
	.section	.nv.constant0._ZN7cutlass13device_kernelIN5flash19enable_sm80_to_sm89INS1_16FlashAttnBwdSm80INS1_25CollectiveMainloopBwdSm80ILi2ELi1EN4cute5tupleIJNS5_1CILi64EEENS7_ILi80EEENS7_ILi192EEEEEENS_10bfloat16_tEfNS_4arch4Sm80ELb1ELb0ELb1ELb1ELb0ELb0ELb1ELb0ELi2ELi4ELi2ELi2ELb0EEENS1_21CollectiveEpilogueBwdISB_SC_SE_Li256ELb1ELb1ELi4EEENS1_25SingleTileBwdLPTSchedulerILb1ELi80ELb0EEEEEEEEEvNT_6ParamsE,"a",@progbits
	.sectionflags	@""
	.align	4
.nv.constant0._ZN7cutlass13device_kernelIN5flash19enable_sm80_to_sm89INS1_16FlashAttnBwdSm80INS1_25CollectiveMainloopBwdSm80ILi2ELi1EN4cute5tupleIJNS5_1CILi64EEENS7_ILi80EEENS7_ILi192EEEEEENS_10bfloat16_tEfNS_4arch4Sm80ELb1ELb0ELb1ELb1ELb0ELb0ELb1ELb0ELi2ELi4ELi2ELi2ELb0EEENS1_21CollectiveEpilogueBwdISB_SC_SE_Li256ELb1ELb1ELi4EEENS1_25SingleTileBwdLPTSchedulerILb1ELi80ELb0EEEEEEEEEvNT_6ParamsE:
	.zero		1176


//--------------------- .nv.constant0._ZN7cutlass13device_kernelIN5flash19enable_sm80_to_sm89INS1_16FlashAttnBwdSm80INS1_25CollectiveMainloopBwdSm80ILi2ELi1EN4cute5tupleIJNS5_1CILi64EEENS7_ILi80EEENS7_ILi192EEEEEENS_10bfloat16_tEfNS_4arch4Sm80ELb1ELb0ELb1ELb1ELb1ELb0ELb1ELb0ELi2ELi4ELi2ELi2ELb0EEENS1_21CollectiveEpilogueBwdISB_SC_SE_Li256ELb1ELb1ELi4EEENS1_25SingleTileBwdLPTSchedulerILb1ELi80ELb1EEEEEEEEEvNT_6ParamsE --------------------------
	.section	.nv.constant0._ZN7cutlass13device_kernelIN5flash19enable_sm80_to_sm89INS1_16FlashAttnBwdSm80INS1_25CollectiveMainloopBwdSm80ILi2ELi1EN4cute5tupleIJNS5_1CILi64EEENS7_ILi80EEENS7_ILi192EEEEEENS_10bfloat16_tEfNS_4arch4Sm80ELb1ELb0ELb1ELb1ELb1ELb0ELb1ELb0ELi2ELi4ELi2ELi2ELb0EEENS1_21CollectiveEpilogueBwdISB_SC_SE_Li256ELb1ELb1ELi4EEENS1_25SingleTileBwdLPTSchedulerILb1ELi80ELb1EEEEEEEEEvNT_6ParamsE,"a",@progbits
	.sectionflags	@""
	.align	4
.nv.constant0._ZN7cutlass13device_kernelIN5flash19enable_sm80_to_sm89INS1_16FlashAttnBwdSm80INS1_25CollectiveMainloopBwdSm80ILi2ELi1EN4cute5tupleIJNS5_1CILi64EEENS7_ILi80EEENS7_ILi192EEEEEENS_10bfloat16_tEfNS_4arch4Sm80ELb1ELb0ELb1ELb1ELb1ELb0ELb1ELb0ELi2ELi4ELi2ELi2ELb0EEENS1_21CollectiveEpilogueBwdISB_SC_SE_Li256ELb1ELb1ELi4EEENS1_25SingleTileBwdLPTSchedulerILb1ELi80ELb1EEEEEEEEEvNT_6ParamsE:
	.zero		1176


//--------------------- .nv.constant0._ZN7cutlass13device_kernelIN5flash19enable_sm80_to_sm89INS1_16FlashAttnBwdSm80INS1_25CollectiveMainloopBwdSm80ILi2ELi1EN4cute5tupleIJNS5_1CILi64EEENS7_ILi80EEENS7_ILi192EEEEEENS_10bfloat16_tEfNS_4arch4Sm80ELb1ELb0ELb1ELb1ELb0ELb0ELb1ELb0ELi2ELi4ELi2ELi2ELb0EEENS1_24CollectiveEpilogueBwdGQAISB_fSE_Li256ELb1ELb0EEENS1_25SingleTileBwdLPTSchedulerILb1ELi80ELb0EEEEEEEEEvNT_6ParamsE --------------------------
	.section	.nv.constant0._ZN7cutlass13device_kernelIN5flash19enable_sm80_to_sm89INS1_16FlashAttnBwdSm80INS1_25CollectiveMainloopBwdSm80ILi2ELi1EN4cute5tupleIJNS5_1CILi64EEENS7_ILi80EEENS7_ILi192EEEEEENS_10bfloat16_tEfNS_4arch4Sm80ELb1ELb0ELb1ELb1ELb0ELb0ELb1ELb0ELi2ELi4ELi2ELi2ELb0EEENS1_24CollectiveEpilogueBwdGQAISB_fSE_Li256ELb1ELb0EEENS1_25SingleTileBwdLPTSchedulerILb1ELi80ELb0EEEEEEEEEvNT_6ParamsE,"a",@progbits
	.sectionflags	@""
	.align	4
.nv.constant0._ZN7cutlass13device_kernelIN5flash19enable_sm80_to_sm89INS1_16FlashAttnBwdSm80INS1_25CollectiveMainloopBwdSm80ILi2ELi1EN4cute5tupleIJNS5_1CILi64EEENS7_ILi80EEENS7_ILi192EEEEEENS_10bfloat16_tEfNS_4arch4Sm80ELb1ELb0ELb1ELb1ELb0ELb0ELb1ELb0ELi2ELi4ELi2ELi2ELb0EEENS1_24CollectiveEpilogueBwdGQAISB_fSE_Li256ELb1ELb0EEENS1_25SingleTileBwdLPTSchedulerILb1ELi80ELb0EEEEEEEEEvNT_6ParamsE:
	.zero		1184


//--------------------- .nv.constant0._ZN7cutlass13device_kernelIN5flash32FlashAttnBwdPostprocessConvertdQIN4cute5tupleIJNS3_1CILi80EEENS5_ILi192EEEEEENS_10bfloat16_tEfNS_4arch4Sm80ELi256ENS3_8TiledMMAINS3_8MMA_AtomIJNS3_30SM80_16x8x16_F32BF16BF16F32_TNEEEENS3_6LayoutINS4_IJNS5_ILi4EEENS5_ILi2EEENS5_ILi1EEEEEENS4_IJSJ_SH_NS5_ILi0EEEEEEEENS4_IJNS5_ILi64EEENS5_ILi16EEESP_EEEEELb1EEEEEvNT_6ParamsE --------------------------
	.section	.nv.constant0._ZN7cutlass13device_kernelIN5flash32FlashAttnBwdPostprocessConvertdQIN4cute5tupleIJNS3_1CILi80EEENS5_ILi192EEEEEENS_10bfloat16_tEfNS_4arch4Sm80ELi256ENS3_8TiledMMAINS3_8MMA_AtomIJNS3_30SM80_16x8x16_F32BF16BF16F32_TNEEEENS3_6LayoutINS4_IJNS5_ILi4EEENS5_ILi2EEENS5_ILi1EEEEEENS4_IJSJ_SH_NS5_ILi0EEEEEEEENS4_IJNS5_ILi64EEENS5_ILi16EEESP_EEEEELb1EEEEEvNT_6ParamsE,"a",@progbits
	.sectionflags	@""
	.align	4
.nv.constant0._ZN7cutlass13device_kernelIN5flash32FlashAttnBwdPostprocessConvertdQIN4cute5tupleIJNS3_1CILi80EEENS5_ILi192EEEEEENS_10bfloat16_tEfNS_4arch4Sm80ELi256ENS3_8TiledMMAINS3_8MMA_AtomIJNS3_30SM80_16x8x16_F32BF16BF16F32_TNEEEENS3_6LayoutINS4_IJNS5_ILi4EEENS5_ILi2EEENS5_ILi1EEEEEENS4_IJSJ_SH_NS5_ILi0EEEEEEEENS4_IJNS5_ILi64EEENS5_ILi16EEESP_EEEEELb1EEEEEvNT_6ParamsE:
	.zero		640


//--------------------- .nv.constant0._ZN7cutlass13device_kernelIN5flash32FlashAttnBwdPostprocessConvertdQIN4cute5tupleIJNS3_1CILi64EEENS5_ILi192EEEEEENS_10bfloat16_tEfNS_4arch4Sm80ELi256ENS3_8TiledMMAINS3_8MMA_AtomIJNS3_30SM80_16x8x16_F32BF16BF16F32_TNEEEENS3_6LayoutINS4_IJNS5_ILi2EEENS5_ILi4EEENS5_ILi1EEEEEENS4_IJSJ_SH_NS5_ILi0EEEEEEEENS4_IJNS5_ILi32EEES6_NS5_ILi16EEEEEEEELb0EEEEEvNT_6ParamsE --------------------------
	.section	.nv.constant0._ZN7cutlass13device_kernelIN5flash32FlashAttnBwdPostprocessConvertdQIN4cute5tupleIJNS3_1CILi64EEENS5_ILi192EEEEEENS_10bfloat16_tEfNS_4arch4Sm80ELi256ENS3_8TiledMMAINS3_8MMA_AtomIJNS3_30SM80_16x8x16_F32BF16BF16F32_TNEEEENS3_6LayoutINS4_IJNS5_ILi2EEENS5_ILi4EEENS5_ILi1EEEEEENS4_IJSJ_SH_NS5_ILi0EEEEEEEENS4_IJNS5_ILi32EEES6_NS5_ILi16EEEEEEEELb0EEEEEvNT_6ParamsE,"a",@progbits
	.sectionflags	@""
	.align	4
.nv.constant0._ZN7cutlass13device_kernelIN5flash32FlashAttnBwdPostprocessConvertdQIN4cute5tupleIJNS3_1CILi64EEENS5_ILi192EEEEEENS_10bfloat16_tEfNS_4arch4Sm80ELi256ENS3_8TiledMMAINS3_8MMA_AtomIJNS3_30SM80_16x8x16_F32BF16BF16F32_TNEEEENS3_6LayoutINS4_IJNS5_ILi2EEENS5_ILi4EEENS5_ILi1EEEEEENS4_IJSJ_SH_NS5_ILi0EEEEEEEENS4_IJNS5_ILi32EEES6_NS5_ILi16EEEEEEEELb0EEEEEvNT_6ParamsE:
	.zero		640


//--------------------- .nv.constant0._ZN7cutlass13device_kernelIN5flash19enable_sm80_to_sm89INS1_16FlashAttnBwdSm80INS1_25CollectiveMainloopBwdSm80ILi2ELi1EN4cute5tupleIJNS5_1CILi64EEENS7_ILi80EEENS7_ILi192EEEEEENS_10bfloat16_tEfNS_4arch4Sm80ELb1ELb0ELb1ELb1ELb1ELb0ELb1ELb0ELi2ELi4ELi2ELi2ELb0EEENS1_24CollectiveEpilogueBwdGQAISB_fSE_Li256ELb1ELb1EEENS1_25SingleTileBwdLPTSchedulerILb1ELi80ELb1EEEEEEEEEvNT_6ParamsE --------------------------
	.section	.nv.constant0._ZN7cutlass13device_kernelIN5flash19enable_sm80_to_sm89INS1_16FlashAttnBwdSm80INS1_25CollectiveMainloopBwdSm80ILi2ELi1EN4cute5tupleIJNS5_1CILi64EEENS7_ILi80EEENS7_ILi192EEEEEENS_10bfloat16_tEfNS_4arch4Sm80ELb1ELb0ELb1ELb1ELb1ELb0ELb1ELb0ELi2ELi4ELi2ELi2ELb0EEENS1_24CollectiveEpilogueBwdGQAISB_fSE_Li256ELb1ELb1EEENS1_25SingleTileBwdLPTSchedulerILb1ELi80ELb1EEEEEEEEEvNT_6ParamsE,"a",@progbits
	.sectionflags	@""
	.align	4
.nv.constant0._ZN7cutlass13device_kernelIN5flash19enable_sm80_to_sm89INS1_16FlashAttnBwdSm80INS1_25CollectiveMainloopBwdSm80ILi2ELi1EN4cute5tupleIJNS5_1CILi64EEENS7_ILi80EEENS7_ILi192EEEEEENS_10bfloat16_tEfNS_4arch4Sm80ELb1ELb0ELb1ELb1ELb1ELb0ELb1ELb0ELi2ELi4ELi2ELi2ELb0EEENS1_24CollectiveEpilogueBwdGQAISB_fSE_Li256ELb1ELb1EEENS1_25SingleTileBwdLPTSchedulerILb1ELi80ELb1EEEEEEEEEvNT_6ParamsE:
	.zero		1184


//--------------------- .nv.constant0._ZN7cutlass13device_kernelIN5flash22FlashAttnBwdPreprocessIN4cute5tupleIJNS3_1CILi64EEENS5_ILi192EEEEEENS_10bfloat16_tEfNS_4arch4Sm80ELb1ELb1EEEEEvNT_6ParamsE --------------------------
	.section	.nv.constant0._ZN7cutlass13device_kernelIN5flash22FlashAttnBwdPreprocessIN4cute5tupleIJNS3_1CILi64EEENS5_ILi192EEEEEENS_10bfloat16_tEfNS_4arch4Sm80ELb1ELb1EEEEEvNT_6ParamsE,"a",@progbits
	.sectionflags	@""
	.align	4
.nv.constant0._ZN7cutlass13device_kernelIN5flash22FlashAttnBwdPreprocessIN4cute5tupleIJNS3_1CILi64EEENS5_ILi192EEEEEENS_10bfloat16_tEfNS_4arch4Sm80ELb1ELb1EEEEEvNT_6ParamsE:
	.zero		768


//--------------------- SYMBOLS --------------------------

	.type		.nv.reservedSmem.offset0,@object
	.size		.nv.reservedSmem.offset0,0x4
